//
// Generated by NVIDIA NVVM Compiler
//
// Compiler Build ID: CL-36424714
// Cuda compilation tools, release 13.0, V13.0.88
// Based on NVVM 20.0.0
//

.version 9.0
.target sm_100
.address_size 64

	// .globl	_Z5DerixILi1EEvPKdPd
.func  (.param .align 16 .b8 func_retval0[16]) __internal_trig_reduction_slowpathd
(
	.param .b64 __internal_trig_reduction_slowpathd_param_0
)
;
.const .align 8 .b8 deriv_consts[32];
.const .align 8 .b8 adams_consts[16];
.const .align 8 .b8 etatt_consts[16];
.const .align 4 .u32 dev_nx;
.const .align 4 .u32 dev_ny;
.const .align 4 .u32 dev_N;
.const .align 4 .u32 pointsPerThread;
.const .align 8 .f64 deltaX;
.const .align 8 .f64 deltaY;
.const .align 8 .f64 xLength;
.const .align 8 .f64 yLength;
.const .align 8 .f64 tempInf;
.const .align 8 .f64 pressInf;
.const .align 8 .f64 uInf;
.const .align 8 .f64 rhoInf;
.const .align 8 .f64 heatCapacityV;
.const .align 8 .f64 oneOverEta;
.const .align 8 .f64 cylinderRadSquared;
.const .align 8 .f64 dynViscosity;
.const .align 8 .f64 xkt;
.const .align 8 .f64 lambda;
// _ZZN3cub18CUB_300001_SM_10006detail6reduce28DeviceReduceSingleTileKernelINS2_10policy_hubIdjN4cuda3std3__44plusIdEEE10Policy1000EN6thrust24THRUST_300001_SM_1000_NS6detail15normal_iteratorINSD_10device_ptrIdEEEEPdjS9_ddNS7_10__identityEEEvT0_T1_T2_T3_T4_T6_E12temp_storage has been demoted
// _ZZN3cub18CUB_300001_SM_10006detail6reduce18DeviceReduceKernelINS2_10policy_hubIdjN4cuda3std3__44plusIdEEE10Policy1000EN6thrust24THRUST_300001_SM_1000_NS6detail15normal_iteratorINSD_10device_ptrIdEEEEjS9_dNS7_10__identityEEEvT0_PT3_T1_NS0_13GridEvenShareISN_EET2_T4_E12temp_storage has been demoted
// _ZZN3cub18CUB_300001_SM_10006detail6reduce28DeviceReduceSingleTileKernelINS2_10policy_hubIdjN4cuda3std3__44plusIdEEE10Policy1000EPdSC_iS9_ddNS7_10__identityEEEvT0_T1_T2_T3_T4_T6_E12temp_storage has been demoted
// _ZZN3cub18CUB_300001_SM_10006detail6reduce28DeviceReduceSingleTileKernelINS2_10policy_hubIdyN4cuda3std3__44plusIdEEE10Policy1000EN6thrust24THRUST_300001_SM_1000_NS6detail15normal_iteratorINSD_10device_ptrIdEEEEPdyS9_ddNS7_10__identityEEEvT0_T1_T2_T3_T4_T6_E12temp_storage has been demoted
// _ZZN3cub18CUB_300001_SM_10006detail6reduce18DeviceReduceKernelINS2_10policy_hubIdyN4cuda3std3__44plusIdEEE10Policy1000EN6thrust24THRUST_300001_SM_1000_NS6detail15normal_iteratorINSD_10device_ptrIdEEEEyS9_dNS7_10__identityEEEvT0_PT3_T1_NS0_13GridEvenShareISN_EET2_T4_E12temp_storage has been demoted
// _ZZN3cub18CUB_300001_SM_10006detail6reduce28DeviceReduceSingleTileKernelINS2_10policy_hubIdyN4cuda3std3__44plusIdEEE10Policy1000EPdSC_iS9_ddNS7_10__identityEEEvT0_T1_T2_T3_T4_T6_E12temp_storage has been demoted
// _ZZ5DerixILi1EEvPKdPdE6tile_f has been demoted
// _ZZ5DeriyILi1EEvPKdPdE6tile_f has been demoted
// _ZZ5DerixILi2EEvPKdPdE6tile_f has been demoted
// _ZZ5DeriyILi2EEvPKdPdE6tile_f has been demoted
.global .align 1 .b8 _ZN30_INTERNAL_d937adae_4_k_cu_main4cuda3std3__45__cpo5beginE[1];
.global .align 1 .b8 _ZN30_INTERNAL_d937adae_4_k_cu_main4cuda3std3__45__cpo3endE[1];
.global .align 1 .b8 _ZN30_INTERNAL_d937adae_4_k_cu_main4cuda3std3__45__cpo6cbeginE[1];
.global .align 1 .b8 _ZN30_INTERNAL_d937adae_4_k_cu_main4cuda3std3__45__cpo4cendE[1];
.global .align 1 .b8 _ZN30_INTERNAL_d937adae_4_k_cu_main4cuda3std3__45__cpo6rbeginE[1];
.global .align 1 .b8 _ZN30_INTERNAL_d937adae_4_k_cu_main4cuda3std3__45__cpo4rendE[1];
.global .align 1 .b8 _ZN30_INTERNAL_d937adae_4_k_cu_main4cuda3std3__45__cpo7crbeginE[1];
.global .align 1 .b8 _ZN30_INTERNAL_d937adae_4_k_cu_main4cuda3std3__45__cpo5crendE[1];
.global .align 1 .b8 _ZN30_INTERNAL_d937adae_4_k_cu_main4cuda3std3__432_GLOBAL__N__d937adae_4_k_cu_main6ignoreE[1];
.global .align 1 .b8 _ZN30_INTERNAL_d937adae_4_k_cu_main4cuda3std3__419piecewise_constructE[1];
.global .align 1 .b8 _ZN30_INTERNAL_d937adae_4_k_cu_main4cuda3std3__48in_placeE[1];
.global .align 1 .b8 _ZN30_INTERNAL_d937adae_4_k_cu_main4cuda3std3__420unreachable_sentinelE[1];
.global .align 1 .b8 _ZN30_INTERNAL_d937adae_4_k_cu_main4cuda3std3__47nulloptE[1];
.global .align 1 .b8 _ZN30_INTERNAL_d937adae_4_k_cu_main4cuda3std3__48unexpectE[1];
.global .align 1 .b8 _ZN30_INTERNAL_d937adae_4_k_cu_main4cuda3std6ranges3__45__cpo4swapE[1];
.global .align 1 .b8 _ZN30_INTERNAL_d937adae_4_k_cu_main4cuda3std6ranges3__45__cpo9iter_moveE[1];
.global .align 1 .b8 _ZN30_INTERNAL_d937adae_4_k_cu_main4cuda3std6ranges3__45__cpo5beginE[1];
.global .align 1 .b8 _ZN30_INTERNAL_d937adae_4_k_cu_main4cuda3std6ranges3__45__cpo3endE[1];
.global .align 1 .b8 _ZN30_INTERNAL_d937adae_4_k_cu_main4cuda3std6ranges3__45__cpo6cbeginE[1];
.global .align 1 .b8 _ZN30_INTERNAL_d937adae_4_k_cu_main4cuda3std6ranges3__45__cpo4cendE[1];
.global .align 1 .b8 _ZN30_INTERNAL_d937adae_4_k_cu_main4cuda3std6ranges3__45__cpo7advanceE[1];
.global .align 1 .b8 _ZN30_INTERNAL_d937adae_4_k_cu_main4cuda3std6ranges3__45__cpo9iter_swapE[1];
.global .align 1 .b8 _ZN30_INTERNAL_d937adae_4_k_cu_main4cuda3std6ranges3__45__cpo4nextE[1];
.global .align 1 .b8 _ZN30_INTERNAL_d937adae_4_k_cu_main4cuda3std6ranges3__45__cpo4prevE[1];
.global .align 1 .b8 _ZN30_INTERNAL_d937adae_4_k_cu_main4cuda3std6ranges3__45__cpo4dataE[1];
.global .align 1 .b8 _ZN30_INTERNAL_d937adae_4_k_cu_main4cuda3std6ranges3__45__cpo5cdataE[1];
.global .align 1 .b8 _ZN30_INTERNAL_d937adae_4_k_cu_main4cuda3std6ranges3__45__cpo4sizeE[1];
.global .align 1 .b8 _ZN30_INTERNAL_d937adae_4_k_cu_main4cuda3std6ranges3__45__cpo5ssizeE[1];
.global .align 1 .b8 _ZN30_INTERNAL_d937adae_4_k_cu_main4cuda3std6ranges3__45__cpo8distanceE[1];
.global .align 1 .b8 _ZN30_INTERNAL_d937adae_4_k_cu_main6thrust24THRUST_300001_SM_1000_NS8cuda_cub3parE[1];
.global .align 1 .b8 _ZN30_INTERNAL_d937adae_4_k_cu_main6thrust24THRUST_300001_SM_1000_NS8cuda_cub10par_nosyncE[1];
.global .align 1 .b8 _ZN30_INTERNAL_d937adae_4_k_cu_main6thrust24THRUST_300001_SM_1000_NS6system6detail10sequential3seqE[1];
.global .align 1 .b8 _ZN30_INTERNAL_d937adae_4_k_cu_main6thrust24THRUST_300001_SM_1000_NS12placeholders2_1E[1];
.global .align 1 .b8 _ZN30_INTERNAL_d937adae_4_k_cu_main6thrust24THRUST_300001_SM_1000_NS12placeholders2_2E[1];
.global .align 1 .b8 _ZN30_INTERNAL_d937adae_4_k_cu_main6thrust24THRUST_300001_SM_1000_NS12placeholders2_3E[1];
.global .align 1 .b8 _ZN30_INTERNAL_d937adae_4_k_cu_main6thrust24THRUST_300001_SM_1000_NS12placeholders2_4E[1];
.global .align 1 .b8 _ZN30_INTERNAL_d937adae_4_k_cu_main6thrust24THRUST_300001_SM_1000_NS12placeholders2_5E[1];
.global .align 1 .b8 _ZN30_INTERNAL_d937adae_4_k_cu_main6thrust24THRUST_300001_SM_1000_NS12placeholders2_6E[1];
.global .align 1 .b8 _ZN30_INTERNAL_d937adae_4_k_cu_main6thrust24THRUST_300001_SM_1000_NS12placeholders2_7E[1];
.global .align 1 .b8 _ZN30_INTERNAL_d937adae_4_k_cu_main6thrust24THRUST_300001_SM_1000_NS12placeholders2_8E[1];
.global .align 1 .b8 _ZN30_INTERNAL_d937adae_4_k_cu_main6thrust24THRUST_300001_SM_1000_NS12placeholders2_9E[1];
.global .align 1 .b8 _ZN30_INTERNAL_d937adae_4_k_cu_main6thrust24THRUST_300001_SM_1000_NS12placeholders3_10E[1];
.global .align 1 .b8 _ZN30_INTERNAL_d937adae_4_k_cu_main6thrust24THRUST_300001_SM_1000_NS3seqE[1];
.global .align 8 .b8 __cudart_i2opi_d[144] = {8, 93, 141, 31, 177, 95, 251, 107, 234, 146, 82, 138, 247, 57, 7, 61, 123, 241, 229, 235, 199, 186, 39, 117, 45, 234, 95, 158, 102, 63, 70, 79, 183, 9, 203, 39, 207, 126, 54, 109, 31, 109, 10, 90, 139, 17, 47, 239, 15, 152, 5, 222, 255, 151, 248, 31, 59, 40, 249, 189, 139, 95, 132, 156, 244, 57, 83, 131, 57, 214, 145, 57, 65, 126, 95, 180, 38, 112, 156, 233, 132, 68, 187, 46, 245, 53, 130, 232, 62, 167, 41, 177, 28, 235, 29, 254, 28, 146, 209, 9, 234, 46, 73, 6, 224, 210, 77, 66, 58, 110, 36, 183, 97, 197, 187, 222, 171, 99, 81, 254, 65, 144, 67, 60, 153, 149, 98, 219, 192, 221, 52, 245, 209, 87, 39, 252, 41, 21, 68, 78, 110, 131, 249, 162};
.global .align 16 .b8 __cudart_sin_cos_coeffs[128] = {70, 210, 176, 44, 241, 229, 90, 190, 146, 227, 172, 105, 227, 29, 199, 62, 161, 98, 219, 25, 160, 1, 42, 191, 24, 8, 17, 17, 17, 17, 129, 63, 84, 85, 85, 85, 85, 85, 197, 191, 0, 0, 0, 0, 0, 0, 0, 0, 0, 0, 0, 0, 0, 0, 0, 0, 100, 129, 253, 32, 131, 255, 168, 189, 40, 133, 239, 193, 167, 238, 33, 62, 217, 230, 6, 142, 79, 126, 146, 190, 233, 188, 221, 25, 160, 1, 250, 62, 71, 93, 193, 22, 108, 193, 86, 191, 81, 85, 85, 85, 85, 85, 165, 63, 0, 0, 0, 0, 0, 0, 224, 191, 0, 0, 0, 0, 0, 0, 240, 63};

.visible .entry _Z5DerixILi1EEvPKdPd(
	.param .u64 .ptr .align 1 _Z5DerixILi1EEvPKdPd_param_0,
	.param .u64 .ptr .align 1 _Z5DerixILi1EEvPKdPd_param_1
)
{
	.reg .pred 	%p<9>;
	.reg .b32 	%r<33>;
	.reg .b64 	%rd<13>;
	.reg .b64 	%fd<11>;
	// demoted variable
	.shared .align 8 .b8 _ZZ5DerixILi1EEvPKdPdE6tile_f[8208];
	ld.param.u64 	%rd4, [_Z5DerixILi1EEvPKdPd_param_0];
	ld.param.u64 	%rd3, [_Z5DerixILi1EEvPKdPd_param_1];
	cvta.to.global.u64 	%rd1, %rd4;
	mov.u32 	%r1, %ntid.x;
	mov.u32 	%r9, %ctaid.x;
	mov.u32 	%r2, %tid.x;
	mad.lo.s32 	%r3, %r1, %r9, %r2;
	mov.u32 	%r10, %ntid.y;
	mov.u32 	%r11, %ctaid.y;
	mov.u32 	%r12, %tid.y;
	mad.lo.s32 	%r13, %r10, %r11, %r12;
	ld.const.u32 	%r4, [dev_nx];
	mul.lo.s32 	%r5, %r4, %r13;
	add.s32 	%r15, %r1, 2;
	mul.lo.s32 	%r6, %r15, %r12;
	setp.gt.s32 	%p1, %r3, %r4;
	ld.const.u32 	%r16, [dev_ny];
	setp.ge.s32 	%p2, %r13, %r16;
	or.pred  	%p3, %p1, %p2;
	@%p3 bra 	$L__BB0_11;
	setp.eq.s32 	%p4, %r3, %r4;
	selp.b32 	%r18, %r4, 0, %p4;
	add.s32 	%r19, %r5, %r3;
	sub.s32 	%r7, %r19, %r18;
	mul.wide.s32 	%rd5, %r7, 8;
	add.s64 	%rd2, %rd1, %rd5;
	ld.global.f64 	%fd1, [%rd2];
	add.s32 	%r20, %r2, %r6;
	shl.b32 	%r21, %r20, 3;
	mov.u32 	%r22, _ZZ5DerixILi1EEvPKdPdE6tile_f;
	add.s32 	%r8, %r22, %r21;
	st.shared.f64 	[%r8+8], %fd1;
	@%p4 bra 	$L__BB0_11;
	setp.ne.s32 	%p5, %r2, 0;
	@%p5 bra 	$L__BB0_6;
	setp.ne.s32 	%p6, %r3, 0;
	@%p6 bra 	$L__BB0_5;
	add.s32 	%r26, %r7, %r4;
	add.s32 	%r27, %r26, -1;
	mul.wide.s32 	%rd6, %r27, 8;
	add.s64 	%rd7, %rd1, %rd6;
	ld.global.f64 	%fd3, [%rd7];
	shl.b32 	%r28, %r6, 3;
	add.s32 	%r30, %r22, %r28;
	st.shared.f64 	[%r30], %fd3;
	bra.uni 	$L__BB0_6;
$L__BB0_5:
	ld.global.f64 	%fd2, [%rd2+-8];
	shl.b32 	%r23, %r6, 3;
	add.s32 	%r25, %r22, %r23;
	st.shared.f64 	[%r25], %fd2;
$L__BB0_6:
	add.s32 	%r31, %r1, -1;
	setp.ne.s32 	%p7, %r2, %r31;
	@%p7 bra 	$L__BB0_10;
	add.s32 	%r32, %r4, -1;
	setp.ne.s32 	%p8, %r3, %r32;
	@%p8 bra 	$L__BB0_9;
	mul.wide.s32 	%rd8, %r5, 8;
	add.s64 	%rd9, %rd1, %rd8;
	ld.global.f64 	%fd5, [%rd9];
	st.shared.f64 	[%r8+16], %fd5;
	bra.uni 	$L__BB0_10;
$L__BB0_9:
	ld.global.f64 	%fd4, [%rd2+8];
	st.shared.f64 	[%r8+16], %fd4;
$L__BB0_10:
	bar.sync 	0;
	ld.const.f64 	%fd6, [deriv_consts];
	ld.shared.f64 	%fd7, [%r8+16];
	ld.shared.f64 	%fd8, [%r8];
	sub.f64 	%fd9, %fd7, %fd8;
	mul.f64 	%fd10, %fd6, %fd9;
	cvta.to.global.u64 	%rd10, %rd3;
	add.s64 	%rd12, %rd10, %rd5;
	st.global.f64 	[%rd12], %fd10;
$L__BB0_11:
	ret;

}
	// .globl	_Z5DeriyILi1EEvPKdPd
.visible .entry _Z5DeriyILi1EEvPKdPd(
	.param .u64 .ptr .align 1 _Z5DeriyILi1EEvPKdPd_param_0,
	.param .u64 .ptr .align 1 _Z5DeriyILi1EEvPKdPd_param_1
)
{
	.reg .pred 	%p<22>;
	.reg .b32 	%r<78>;
	.reg .b64 	%rd<17>;
	.reg .b64 	%fd<11>;
	// demoted variable
	.shared .align 8 .b8 _ZZ5DeriyILi1EEvPKdPdE6tile_f[33280];
	ld.param.u64 	%rd4, [_Z5DeriyILi1EEvPKdPd_param_0];
	ld.param.u64 	%rd3, [_Z5DeriyILi1EEvPKdPd_param_1];
	cvta.to.global.u64 	%rd1, %rd4;
	mov.u32 	%r32, %ntid.x;
	mov.u32 	%r33, %ctaid.x;
	mov.u32 	%r34, %tid.x;
	mad.lo.s32 	%r1, %r32, %r33, %r34;
	mov.u32 	%r2, %ntid.y;
	mov.u32 	%r35, %ctaid.y;
	mul.lo.s32 	%r36, %r2, %r35;
	ld.const.u32 	%r3, [pointsPerThread];
	mov.u32 	%r4, %tid.y;
	mad.lo.s32 	%r37, %r36, %r3, %r4;
	ld.const.u32 	%r6, [dev_nx];
	mul.lo.s32 	%r7, %r37, %r6;
	mad.lo.s32 	%r38, %r3, %r2, 2;
	mul.lo.s32 	%r8, %r38, %r34;
	add.s32 	%r39, %r4, %r8;
	add.s32 	%r76, %r39, 1;
	setp.ge.s32 	%p1, %r1, %r6;
	ld.const.u32 	%r40, [dev_ny];
	setp.gt.s32 	%p2, %r37, %r40;
	or.pred  	%p3, %p1, %p2;
	@%p3 bra 	$L__BB1_16;
	setp.eq.s32 	%p4, %r37, %r40;
	selp.b32 	%r41, 0, %r7, %p4;
	add.s32 	%r73, %r41, %r1;
	setp.ne.s32 	%p5, %r4, 0;
	@%p5 bra 	$L__BB1_5;
	setp.ne.s32 	%p6, %r37, 0;
	@%p6 bra 	$L__BB1_4;
	add.s32 	%r46, %r40, -1;
	mad.lo.s32 	%r47, %r46, %r6, %r73;
	mul.wide.s32 	%rd7, %r47, 8;
	add.s64 	%rd8, %rd1, %rd7;
	ld.global.f64 	%fd3, [%rd8];
	shl.b32 	%r48, %r8, 3;
	mov.u32 	%r49, _ZZ5DeriyILi1EEvPKdPdE6tile_f;
	add.s32 	%r50, %r49, %r48;
	st.shared.f64 	[%r50], %fd3;
	bra.uni 	$L__BB1_5;
$L__BB1_4:
	sub.s32 	%r42, %r73, %r6;
	mul.wide.s32 	%rd5, %r42, 8;
	add.s64 	%rd6, %rd1, %rd5;
	ld.global.f64 	%fd2, [%rd6];
	shl.b32 	%r43, %r8, 3;
	mov.u32 	%r44, _ZZ5DeriyILi1EEvPKdPdE6tile_f;
	add.s32 	%r45, %r44, %r43;
	st.shared.f64 	[%r45], %fd2;
$L__BB1_5:
	setp.lt.s32 	%p7, %r3, 1;
	mul.lo.s32 	%r12, %r40, %r6;
	setp.ge.s32 	%p8, %r73, %r12;
	or.pred  	%p9, %p7, %p8;
	mov.u32 	%r74, %r76;
	@%p9 bra 	$L__BB1_8;
	mul.lo.s32 	%r13, %r6, %r2;
	mov.b32 	%r70, 0;
	mov.u32 	%r74, %r76;
$L__BB1_7:
	mul.wide.s32 	%rd9, %r73, 8;
	add.s64 	%rd10, %rd1, %rd9;
	ld.global.f64 	%fd4, [%rd10];
	shl.b32 	%r52, %r74, 3;
	mov.u32 	%r53, _ZZ5DeriyILi1EEvPKdPdE6tile_f;
	add.s32 	%r54, %r53, %r52;
	st.shared.f64 	[%r54], %fd4;
	add.s32 	%r73, %r13, %r73;
	add.s32 	%r74, %r74, %r2;
	add.s32 	%r70, %r70, 1;
	setp.lt.s32 	%p10, %r70, %r3;
	setp.lt.s32 	%p11, %r73, %r12;
	and.pred  	%p12, %p10, %p11;
	@%p12 bra 	$L__BB1_7;
$L__BB1_8:
	setp.eq.s32 	%p13, %r37, %r40;
	@%p13 bra 	$L__BB1_16;
	add.s32 	%r55, %r2, -1;
	setp.ne.s32 	%p14, %r4, %r55;
	@%p14 bra 	$L__BB1_13;
	mul.lo.s32 	%r56, %r6, %r2;
	sub.s32 	%r22, %r73, %r56;
	sub.s32 	%r23, %r74, %r2;
	sub.s32 	%r57, %r12, %r6;
	add.s32 	%r58, %r57, %r1;
	setp.ne.s32 	%p15, %r22, %r58;
	@%p15 bra 	$L__BB1_12;
	mul.wide.s32 	%rd13, %r1, 8;
	add.s64 	%rd14, %rd1, %rd13;
	ld.global.f64 	%fd6, [%rd14];
	shl.b32 	%r63, %r23, 3;
	mov.u32 	%r64, _ZZ5DeriyILi1EEvPKdPdE6tile_f;
	add.s32 	%r65, %r64, %r63;
	st.shared.f64 	[%r65+8], %fd6;
	bra.uni 	$L__BB1_13;
$L__BB1_12:
	add.s32 	%r59, %r6, %r22;
	mul.wide.s32 	%rd11, %r59, 8;
	add.s64 	%rd12, %rd1, %rd11;
	ld.global.f64 	%fd5, [%rd12];
	shl.b32 	%r60, %r23, 3;
	mov.u32 	%r61, _ZZ5DeriyILi1EEvPKdPdE6tile_f;
	add.s32 	%r62, %r61, %r60;
	st.shared.f64 	[%r62+8], %fd5;
$L__BB1_13:
	setp.lt.s32 	%p16, %r3, 1;
	add.s32 	%r77, %r7, %r1;
	bar.sync 	0;
	setp.ge.s32 	%p17, %r77, %r12;
	or.pred  	%p18, %p16, %p17;
	@%p18 bra 	$L__BB1_16;
	ld.const.f64 	%fd1, [deriv_consts+8];
	mul.lo.s32 	%r25, %r6, %r2;
	cvta.to.global.u64 	%rd2, %rd3;
	mov.b32 	%r75, 0;
$L__BB1_15:
	shl.b32 	%r67, %r76, 3;
	mov.u32 	%r68, _ZZ5DeriyILi1EEvPKdPdE6tile_f;
	add.s32 	%r69, %r68, %r67;
	ld.shared.f64 	%fd7, [%r69+8];
	ld.shared.f64 	%fd8, [%r69+-8];
	sub.f64 	%fd9, %fd7, %fd8;
	mul.f64 	%fd10, %fd1, %fd9;
	mul.wide.s32 	%rd15, %r77, 8;
	add.s64 	%rd16, %rd2, %rd15;
	st.global.f64 	[%rd16], %fd10;
	add.s32 	%r77, %r25, %r77;
	add.s32 	%r76, %r76, %r2;
	add.s32 	%r75, %r75, 1;
	setp.lt.s32 	%p19, %r75, %r3;
	setp.lt.s32 	%p20, %r77, %r12;
	and.pred  	%p21, %p19, %p20;
	@%p21 bra 	$L__BB1_15;
$L__BB1_16:
	ret;

}
	// .globl	_Z5DerixILi2EEvPKdPd
.visible .entry _Z5DerixILi2EEvPKdPd(
	.param .u64 .ptr .align 1 _Z5DerixILi2EEvPKdPd_param_0,
	.param .u64 .ptr .align 1 _Z5DerixILi2EEvPKdPd_param_1
)
{
	.reg .pred 	%p<9>;
	.reg .b32 	%r<33>;
	.reg .b64 	%rd<13>;
	.reg .b64 	%fd<14>;
	// demoted variable
	.shared .align 8 .b8 _ZZ5DerixILi2EEvPKdPdE6tile_f[8208];
	ld.param.u64 	%rd4, [_Z5DerixILi2EEvPKdPd_param_0];
	ld.param.u64 	%rd3, [_Z5DerixILi2EEvPKdPd_param_1];
	cvta.to.global.u64 	%rd1, %rd4;
	mov.u32 	%r1, %ntid.x;
	mov.u32 	%r9, %ctaid.x;
	mov.u32 	%r2, %tid.x;
	mad.lo.s32 	%r3, %r1, %r9, %r2;
	mov.u32 	%r10, %ntid.y;
	mov.u32 	%r11, %ctaid.y;
	mov.u32 	%r12, %tid.y;
	mad.lo.s32 	%r13, %r10, %r11, %r12;
	ld.const.u32 	%r4, [dev_nx];
	mul.lo.s32 	%r5, %r4, %r13;
	add.s32 	%r15, %r1, 2;
	mul.lo.s32 	%r6, %r15, %r12;
	setp.gt.s32 	%p1, %r3, %r4;
	ld.const.u32 	%r16, [dev_ny];
	setp.ge.s32 	%p2, %r13, %r16;
	or.pred  	%p3, %p1, %p2;
	@%p3 bra 	$L__BB2_11;
	setp.eq.s32 	%p4, %r3, %r4;
	selp.b32 	%r18, %r4, 0, %p4;
	add.s32 	%r19, %r5, %r3;
	sub.s32 	%r7, %r19, %r18;
	mul.wide.s32 	%rd5, %r7, 8;
	add.s64 	%rd2, %rd1, %rd5;
	ld.global.f64 	%fd1, [%rd2];
	add.s32 	%r20, %r2, %r6;
	shl.b32 	%r21, %r20, 3;
	mov.u32 	%r22, _ZZ5DerixILi2EEvPKdPdE6tile_f;
	add.s32 	%r8, %r22, %r21;
	st.shared.f64 	[%r8+8], %fd1;
	@%p4 bra 	$L__BB2_11;
	setp.ne.s32 	%p5, %r2, 0;
	@%p5 bra 	$L__BB2_6;
	setp.ne.s32 	%p6, %r3, 0;
	@%p6 bra 	$L__BB2_5;
	add.s32 	%r26, %r7, %r4;
	add.s32 	%r27, %r26, -1;
	mul.wide.s32 	%rd6, %r27, 8;
	add.s64 	%rd7, %rd1, %rd6;
	ld.global.f64 	%fd3, [%rd7];
	shl.b32 	%r28, %r6, 3;
	add.s32 	%r30, %r22, %r28;
	st.shared.f64 	[%r30], %fd3;
	bra.uni 	$L__BB2_6;
$L__BB2_5:
	ld.global.f64 	%fd2, [%rd2+-8];
	shl.b32 	%r23, %r6, 3;
	add.s32 	%r25, %r22, %r23;
	st.shared.f64 	[%r25], %fd2;
$L__BB2_6:
	add.s32 	%r31, %r1, -1;
	setp.ne.s32 	%p7, %r2, %r31;
	@%p7 bra 	$L__BB2_10;
	add.s32 	%r32, %r4, -1;
	setp.ne.s32 	%p8, %r3, %r32;
	@%p8 bra 	$L__BB2_9;
	mul.wide.s32 	%rd8, %r5, 8;
	add.s64 	%rd9, %rd1, %rd8;
	ld.global.f64 	%fd5, [%rd9];
	st.shared.f64 	[%r8+16], %fd5;
	bra.uni 	$L__BB2_10;
$L__BB2_9:
	ld.global.f64 	%fd4, [%rd2+8];
	st.shared.f64 	[%r8+16], %fd4;
$L__BB2_10:
	bar.sync 	0;
	ld.const.f64 	%fd6, [deriv_consts+16];
	ld.shared.f64 	%fd7, [%r8+16];
	ld.shared.f64 	%fd8, [%r8+8];
	add.f64 	%fd9, %fd8, %fd8;
	sub.f64 	%fd10, %fd7, %fd9;
	ld.shared.f64 	%fd11, [%r8];
	add.f64 	%fd12, %fd11, %fd10;
	mul.f64 	%fd13, %fd6, %fd12;
	cvta.to.global.u64 	%rd10, %rd3;
	add.s64 	%rd12, %rd10, %rd5;
	st.global.f64 	[%rd12], %fd13;
$L__BB2_11:
	ret;

}
	// .globl	_Z5DeriyILi2EEvPKdPd
.visible .entry _Z5DeriyILi2EEvPKdPd(
	.param .u64 .ptr .align 1 _Z5DeriyILi2EEvPKdPd_param_0,
	.param .u64 .ptr .align 1 _Z5DeriyILi2EEvPKdPd_param_1
)
{
	.reg .pred 	%p<22>;
	.reg .b32 	%r<78>;
	.reg .b64 	%rd<17>;
	.reg .b64 	%fd<14>;
	// demoted variable
	.shared .align 8 .b8 _ZZ5DeriyILi2EEvPKdPdE6tile_f[33280];
	ld.param.u64 	%rd4, [_Z5DeriyILi2EEvPKdPd_param_0];
	ld.param.u64 	%rd3, [_Z5DeriyILi2EEvPKdPd_param_1];
	cvta.to.global.u64 	%rd1, %rd4;
	mov.u32 	%r32, %ntid.x;
	mov.u32 	%r33, %ctaid.x;
	mov.u32 	%r34, %tid.x;
	mad.lo.s32 	%r1, %r32, %r33, %r34;
	mov.u32 	%r2, %ntid.y;
	mov.u32 	%r35, %ctaid.y;
	mul.lo.s32 	%r36, %r2, %r35;
	ld.const.u32 	%r3, [pointsPerThread];
	mov.u32 	%r4, %tid.y;
	mad.lo.s32 	%r37, %r36, %r3, %r4;
	ld.const.u32 	%r6, [dev_nx];
	mul.lo.s32 	%r7, %r37, %r6;
	mad.lo.s32 	%r38, %r3, %r2, 2;
	mul.lo.s32 	%r8, %r38, %r34;
	add.s32 	%r39, %r4, %r8;
	add.s32 	%r76, %r39, 1;
	setp.ge.s32 	%p1, %r1, %r6;
	ld.const.u32 	%r40, [dev_ny];
	setp.gt.s32 	%p2, %r37, %r40;
	or.pred  	%p3, %p1, %p2;
	@%p3 bra 	$L__BB3_16;
	setp.eq.s32 	%p4, %r37, %r40;
	selp.b32 	%r41, 0, %r7, %p4;
	add.s32 	%r73, %r41, %r1;
	setp.ne.s32 	%p5, %r4, 0;
	@%p5 bra 	$L__BB3_5;
	setp.ne.s32 	%p6, %r37, 0;
	@%p6 bra 	$L__BB3_4;
	add.s32 	%r46, %r40, -1;
	mad.lo.s32 	%r47, %r46, %r6, %r73;
	mul.wide.s32 	%rd7, %r47, 8;
	add.s64 	%rd8, %rd1, %rd7;
	ld.global.f64 	%fd3, [%rd8];
	shl.b32 	%r48, %r8, 3;
	mov.u32 	%r49, _ZZ5DeriyILi2EEvPKdPdE6tile_f;
	add.s32 	%r50, %r49, %r48;
	st.shared.f64 	[%r50], %fd3;
	bra.uni 	$L__BB3_5;
$L__BB3_4:
	sub.s32 	%r42, %r73, %r6;
	mul.wide.s32 	%rd5, %r42, 8;
	add.s64 	%rd6, %rd1, %rd5;
	ld.global.f64 	%fd2, [%rd6];
	shl.b32 	%r43, %r8, 3;
	mov.u32 	%r44, _ZZ5DeriyILi2EEvPKdPdE6tile_f;
	add.s32 	%r45, %r44, %r43;
	st.shared.f64 	[%r45], %fd2;
$L__BB3_5:
	setp.lt.s32 	%p7, %r3, 1;
	mul.lo.s32 	%r12, %r40, %r6;
	setp.ge.s32 	%p8, %r73, %r12;
	or.pred  	%p9, %p7, %p8;
	mov.u32 	%r74, %r76;
	@%p9 bra 	$L__BB3_8;
	mul.lo.s32 	%r13, %r6, %r2;
	mov.b32 	%r70, 0;
	mov.u32 	%r74, %r76;
$L__BB3_7:
	mul.wide.s32 	%rd9, %r73, 8;
	add.s64 	%rd10, %rd1, %rd9;
	ld.global.f64 	%fd4, [%rd10];
	shl.b32 	%r52, %r74, 3;
	mov.u32 	%r53, _ZZ5DeriyILi2EEvPKdPdE6tile_f;
	add.s32 	%r54, %r53, %r52;
	st.shared.f64 	[%r54], %fd4;
	add.s32 	%r73, %r13, %r73;
	add.s32 	%r74, %r74, %r2;
	add.s32 	%r70, %r70, 1;
	setp.lt.s32 	%p10, %r70, %r3;
	setp.lt.s32 	%p11, %r73, %r12;
	and.pred  	%p12, %p10, %p11;
	@%p12 bra 	$L__BB3_7;
$L__BB3_8:
	setp.eq.s32 	%p13, %r37, %r40;
	@%p13 bra 	$L__BB3_16;
	add.s32 	%r55, %r2, -1;
	setp.ne.s32 	%p14, %r4, %r55;
	@%p14 bra 	$L__BB3_13;
	mul.lo.s32 	%r56, %r6, %r2;
	sub.s32 	%r22, %r73, %r56;
	sub.s32 	%r23, %r74, %r2;
	sub.s32 	%r57, %r12, %r6;
	add.s32 	%r58, %r57, %r1;
	setp.ne.s32 	%p15, %r22, %r58;
	@%p15 bra 	$L__BB3_12;
	mul.wide.s32 	%rd13, %r1, 8;
	add.s64 	%rd14, %rd1, %rd13;
	ld.global.f64 	%fd6, [%rd14];
	shl.b32 	%r63, %r23, 3;
	mov.u32 	%r64, _ZZ5DeriyILi2EEvPKdPdE6tile_f;
	add.s32 	%r65, %r64, %r63;
	st.shared.f64 	[%r65+8], %fd6;
	bra.uni 	$L__BB3_13;
$L__BB3_12:
	add.s32 	%r59, %r6, %r22;
	mul.wide.s32 	%rd11, %r59, 8;
	add.s64 	%rd12, %rd1, %rd11;
	ld.global.f64 	%fd5, [%rd12];
	shl.b32 	%r60, %r23, 3;
	mov.u32 	%r61, _ZZ5DeriyILi2EEvPKdPdE6tile_f;
	add.s32 	%r62, %r61, %r60;
	st.shared.f64 	[%r62+8], %fd5;
$L__BB3_13:
	setp.lt.s32 	%p16, %r3, 1;
	add.s32 	%r77, %r7, %r1;
	bar.sync 	0;
	setp.ge.s32 	%p17, %r77, %r12;
	or.pred  	%p18, %p16, %p17;
	@%p18 bra 	$L__BB3_16;
	ld.const.f64 	%fd1, [deriv_consts+24];
	mul.lo.s32 	%r25, %r6, %r2;
	cvta.to.global.u64 	%rd2, %rd3;
	mov.b32 	%r75, 0;
$L__BB3_15:
	shl.b32 	%r67, %r76, 3;
	mov.u32 	%r68, _ZZ5DeriyILi2EEvPKdPdE6tile_f;
	add.s32 	%r69, %r68, %r67;
	ld.shared.f64 	%fd7, [%r69+8];
	ld.shared.f64 	%fd8, [%r69];
	add.f64 	%fd9, %fd8, %fd8;
	sub.f64 	%fd10, %fd7, %fd9;
	ld.shared.f64 	%fd11, [%r69+-8];
	add.f64 	%fd12, %fd11, %fd10;
	mul.f64 	%fd13, %fd1, %fd12;
	mul.wide.s32 	%rd15, %r77, 8;
	add.s64 	%rd16, %rd2, %rd15;
	st.global.f64 	[%rd16], %fd13;
	add.s32 	%r77, %r25, %r77;
	add.s32 	%r76, %r76, %r2;
	add.s32 	%r75, %r75, 1;
	setp.lt.s32 	%p19, %r75, %r3;
	setp.lt.s32 	%p20, %r77, %r12;
	and.pred  	%p21, %p19, %p20;
	@%p21 bra 	$L__BB3_15;
$L__BB3_16:
	ret;

}
	// .globl	_Z16InitialiseArraysPdS_S_S_S_S_S_S_S_S_S_
.visible .entry _Z16InitialiseArraysPdS_S_S_S_S_S_S_S_S_S_(
	.param .u64 .ptr .align 1 _Z16InitialiseArraysPdS_S_S_S_S_S_S_S_S_S__param_0,
	.param .u64 .ptr .align 1 _Z16InitialiseArraysPdS_S_S_S_S_S_S_S_S_S__param_1,
	.param .u64 .ptr .align 1 _Z16InitialiseArraysPdS_S_S_S_S_S_S_S_S_S__param_2,
	.param .u64 .ptr .align 1 _Z16InitialiseArraysPdS_S_S_S_S_S_S_S_S_S__param_3,
	.param .u64 .ptr .align 1 _Z16InitialiseArraysPdS_S_S_S_S_S_S_S_S_S__param_4,
	.param .u64 .ptr .align 1 _Z16InitialiseArraysPdS_S_S_S_S_S_S_S_S_S__param_5,
	.param .u64 .ptr .align 1 _Z16InitialiseArraysPdS_S_S_S_S_S_S_S_S_S__param_6,
	.param .u64 .ptr .align 1 _Z16InitialiseArraysPdS_S_S_S_S_S_S_S_S_S__param_7,
	.param .u64 .ptr .align 1 _Z16InitialiseArraysPdS_S_S_S_S_S_S_S_S_S__param_8,
	.param .u64 .ptr .align 1 _Z16InitialiseArraysPdS_S_S_S_S_S_S_S_S_S__param_9,
	.param .u64 .ptr .align 1 _Z16InitialiseArraysPdS_S_S_S_S_S_S_S_S_S__param_10
)
{
	.reg .pred 	%p<16>;
	.reg .b32 	%r<47>;
	.reg .b32 	%f<3>;
	.reg .b64 	%rd<49>;
	.reg .b64 	%fd<127>;

	ld.param.u64 	%rd1, [_Z16InitialiseArraysPdS_S_S_S_S_S_S_S_S_S__param_0];
	ld.param.u64 	%rd2, [_Z16InitialiseArraysPdS_S_S_S_S_S_S_S_S_S__param_1];
	ld.param.u64 	%rd4, [_Z16InitialiseArraysPdS_S_S_S_S_S_S_S_S_S__param_3];
	ld.param.u64 	%rd6, [_Z16InitialiseArraysPdS_S_S_S_S_S_S_S_S_S__param_5];
	ld.param.u64 	%rd7, [_Z16InitialiseArraysPdS_S_S_S_S_S_S_S_S_S__param_6];
	ld.param.u64 	%rd8, [_Z16InitialiseArraysPdS_S_S_S_S_S_S_S_S_S__param_7];
	ld.param.u64 	%rd9, [_Z16InitialiseArraysPdS_S_S_S_S_S_S_S_S_S__param_8];
	ld.param.u64 	%rd10, [_Z16InitialiseArraysPdS_S_S_S_S_S_S_S_S_S__param_9];
	ld.param.u64 	%rd11, [_Z16InitialiseArraysPdS_S_S_S_S_S_S_S_S_S__param_10];
	mov.u32 	%r13, %ntid.x;
	mov.u32 	%r14, %ctaid.x;
	mov.u32 	%r15, %tid.x;
	mad.lo.s32 	%r1, %r13, %r14, %r15;
	mov.u32 	%r16, %ntid.y;
	mov.u32 	%r17, %ctaid.y;
	mov.u32 	%r18, %tid.y;
	mad.lo.s32 	%r19, %r16, %r17, %r18;
	ld.const.u32 	%r20, [dev_nx];
	mad.lo.s32 	%r3, %r20, %r19, %r1;
	setp.ge.s32 	%p1, %r1, %r20;
	ld.const.u32 	%r21, [dev_ny];
	setp.ge.s32 	%p2, %r19, %r21;
	or.pred  	%p3, %p1, %p2;
	@%p3 bra 	$L__BB4_15;
	cvt.rn.f64.s32 	%fd1, %r1;
	ld.const.f64 	%fd2, [deltaX];
	mul.f64 	%fd25, %fd2, %fd1;
	ld.const.f64 	%fd3, [xLength];
	mul.f64 	%fd26, %fd3, 0d3FE0000000000000;
	sub.f64 	%fd27, %fd25, %fd26;
	cvt.rn.f64.u32 	%fd28, %r19;
	ld.const.f64 	%fd29, [deltaY];
	mul.f64 	%fd30, %fd29, %fd28;
	ld.const.f64 	%fd31, [yLength];
	mul.f64 	%fd32, %fd31, 0d3FE0000000000000;
	sub.f64 	%fd4, %fd30, %fd32;
	mul.f64 	%fd33, %fd4, %fd4;
	fma.rn.f64 	%fd34, %fd27, %fd27, %fd33;
	ld.const.f64 	%fd35, [cylinderRadSquared];
	setp.geu.f64 	%p4, %fd34, %fd35;
	@%p4 bra 	$L__BB4_3;
	cvta.to.global.u64 	%rd12, %rd1;
	mul.wide.s32 	%rd13, %r3, 8;
	add.s64 	%rd14, %rd12, %rd13;
	mov.b64 	%rd15, 4607182418800017408;
	st.global.u64 	[%rd14], %rd15;
$L__BB4_3:
	ld.const.f64 	%fd5, [uInf];
	cvta.to.global.u64 	%rd16, %rd2;
	mul.wide.s32 	%rd17, %r3, 8;
	add.s64 	%rd18, %rd16, %rd17;
	st.global.f64 	[%rd18], %fd5;
	mul.f64 	%fd36, %fd1, 0d402921FB54442EEA;
	mul.f64 	%fd37, %fd36, %fd2;
	div.rn.f64 	%fd6, %fd37, %fd3;
	abs.f64 	%fd7, %fd6;
	setp.neu.f64 	%p5, %fd7, 0d7FF0000000000000;
	@%p5 bra 	$L__BB4_5;
	mov.f64 	%fd43, 0d0000000000000000;
	mul.rn.f64 	%fd124, %fd6, %fd43;
	mov.b32 	%r45, 0;
	bra.uni 	$L__BB4_7;
$L__BB4_5:
	mul.f64 	%fd38, %fd6, 0d3FE45F306DC9C883;
	cvt.rni.s32.f64 	%r45, %fd38;
	cvt.rn.f64.s32 	%fd39, %r45;
	fma.rn.f64 	%fd40, %fd39, 0dBFF921FB54442D18, %fd6;
	fma.rn.f64 	%fd41, %fd39, 0dBC91A62633145C00, %fd40;
	fma.rn.f64 	%fd124, %fd39, 0dB97B839A252049C0, %fd41;
	setp.ltu.f64 	%p6, %fd7, 0d41E0000000000000;
	@%p6 bra 	$L__BB4_7;
	{ // callseq 0, 0
	.param .b64 param0;
	st.param.f64 	[param0], %fd6;
	.param .align 16 .b8 retval0[16];
	call.uni (retval0), 
	__internal_trig_reduction_slowpathd, 
	(
	param0
	);
	ld.param.f64 	%fd124, [retval0];
	ld.param.b32 	%r45, [retval0+8];
	} // callseq 0
$L__BB4_7:
	shl.b32 	%r25, %r45, 6;
	cvt.u64.u32 	%rd19, %r25;
	and.b64  	%rd20, %rd19, 64;
	mov.u64 	%rd21, __cudart_sin_cos_coeffs;
	add.s64 	%rd22, %rd21, %rd20;
	mul.rn.f64 	%fd44, %fd124, %fd124;
	and.b32  	%r26, %r45, 1;
	setp.eq.b32 	%p7, %r26, 1;
	selp.f64 	%fd45, 0dBDA8FF8320FD8164, 0d3DE5DB65F9785EBA, %p7;
	ld.global.nc.v2.f64 	{%fd46, %fd47}, [%rd22];
	fma.rn.f64 	%fd48, %fd45, %fd44, %fd46;
	fma.rn.f64 	%fd49, %fd48, %fd44, %fd47;
	ld.global.nc.v2.f64 	{%fd50, %fd51}, [%rd22+16];
	fma.rn.f64 	%fd52, %fd49, %fd44, %fd50;
	fma.rn.f64 	%fd53, %fd52, %fd44, %fd51;
	ld.global.nc.v2.f64 	{%fd54, %fd55}, [%rd22+32];
	fma.rn.f64 	%fd56, %fd53, %fd44, %fd54;
	fma.rn.f64 	%fd57, %fd56, %fd44, %fd55;
	fma.rn.f64 	%fd58, %fd57, %fd124, %fd124;
	fma.rn.f64 	%fd59, %fd57, %fd44, 0d3FF0000000000000;
	selp.f64 	%fd60, %fd59, %fd58, %p7;
	and.b32  	%r27, %r45, 2;
	setp.eq.s32 	%p8, %r27, 0;
	mov.f64 	%fd61, 0d0000000000000000;
	sub.f64 	%fd62, %fd61, %fd60;
	selp.f64 	%fd12, %fd60, %fd62, %p8;
	mul.f64 	%fd63, %fd1, 0d4035FDBBE9BBA90D;
	mul.f64 	%fd64, %fd63, %fd2;
	div.rn.f64 	%fd13, %fd64, %fd3;
	abs.f64 	%fd14, %fd13;
	setp.neu.f64 	%p9, %fd14, 0d7FF0000000000000;
	@%p9 bra 	$L__BB4_9;
	mov.f64 	%fd70, 0d0000000000000000;
	mul.rn.f64 	%fd125, %fd13, %fd70;
	mov.b32 	%r46, 0;
	bra.uni 	$L__BB4_11;
$L__BB4_9:
	mul.f64 	%fd65, %fd13, 0d3FE45F306DC9C883;
	cvt.rni.s32.f64 	%r46, %fd65;
	cvt.rn.f64.s32 	%fd66, %r46;
	fma.rn.f64 	%fd67, %fd66, 0dBFF921FB54442D18, %fd13;
	fma.rn.f64 	%fd68, %fd66, 0dBC91A62633145C00, %fd67;
	fma.rn.f64 	%fd125, %fd66, 0dB97B839A252049C0, %fd68;
	setp.ltu.f64 	%p10, %fd14, 0d41E0000000000000;
	@%p10 bra 	$L__BB4_11;
	{ // callseq 1, 0
	.param .b64 param0;
	st.param.f64 	[param0], %fd13;
	.param .align 16 .b8 retval0[16];
	call.uni (retval0), 
	__internal_trig_reduction_slowpathd, 
	(
	param0
	);
	ld.param.f64 	%fd125, [retval0];
	ld.param.b32 	%r46, [retval0+8];
	} // callseq 1
$L__BB4_11:
	shl.b32 	%r30, %r46, 6;
	cvt.u64.u32 	%rd23, %r30;
	and.b64  	%rd24, %rd23, 64;
	mov.u64 	%rd25, __cudart_sin_cos_coeffs;
	add.s64 	%rd26, %rd25, %rd24;
	mul.rn.f64 	%fd71, %fd125, %fd125;
	and.b32  	%r31, %r46, 1;
	setp.eq.b32 	%p11, %r31, 1;
	selp.f64 	%fd72, 0dBDA8FF8320FD8164, 0d3DE5DB65F9785EBA, %p11;
	ld.global.nc.v2.f64 	{%fd73, %fd74}, [%rd26];
	fma.rn.f64 	%fd75, %fd72, %fd71, %fd73;
	fma.rn.f64 	%fd76, %fd75, %fd71, %fd74;
	ld.global.nc.v2.f64 	{%fd77, %fd78}, [%rd26+16];
	fma.rn.f64 	%fd79, %fd76, %fd71, %fd77;
	fma.rn.f64 	%fd80, %fd79, %fd71, %fd78;
	ld.global.nc.v2.f64 	{%fd81, %fd82}, [%rd26+32];
	fma.rn.f64 	%fd83, %fd80, %fd71, %fd81;
	fma.rn.f64 	%fd84, %fd83, %fd71, %fd82;
	fma.rn.f64 	%fd85, %fd84, %fd125, %fd125;
	fma.rn.f64 	%fd86, %fd84, %fd71, 0d3FF0000000000000;
	selp.f64 	%fd87, %fd86, %fd85, %p11;
	and.b32  	%r32, %r46, 2;
	setp.eq.s32 	%p12, %r32, 0;
	mov.f64 	%fd88, 0d0000000000000000;
	sub.f64 	%fd89, %fd88, %fd87;
	selp.f64 	%fd90, %fd87, %fd89, %p12;
	add.f64 	%fd19, %fd12, %fd90;
	neg.f64 	%fd91, %fd4;
	mul.f64 	%fd20, %fd4, %fd91;
	fma.rn.f64 	%fd92, %fd20, 0d3FF71547652B82FE, 0d4338000000000000;
	{
	.reg .b32 %temp; 
	mov.b64 	{%r10, %temp}, %fd92;
	}
	mov.f64 	%fd93, 0dC338000000000000;
	add.rn.f64 	%fd94, %fd92, %fd93;
	fma.rn.f64 	%fd95, %fd94, 0dBFE62E42FEFA39EF, %fd20;
	fma.rn.f64 	%fd96, %fd94, 0dBC7ABC9E3B39803F, %fd95;
	fma.rn.f64 	%fd97, %fd96, 0d3E5ADE1569CE2BDF, 0d3E928AF3FCA213EA;
	fma.rn.f64 	%fd98, %fd97, %fd96, 0d3EC71DEE62401315;
	fma.rn.f64 	%fd99, %fd98, %fd96, 0d3EFA01997C89EB71;
	fma.rn.f64 	%fd100, %fd99, %fd96, 0d3F2A01A014761F65;
	fma.rn.f64 	%fd101, %fd100, %fd96, 0d3F56C16C1852B7AF;
	fma.rn.f64 	%fd102, %fd101, %fd96, 0d3F81111111122322;
	fma.rn.f64 	%fd103, %fd102, %fd96, 0d3FA55555555502A1;
	fma.rn.f64 	%fd104, %fd103, %fd96, 0d3FC5555555555511;
	fma.rn.f64 	%fd105, %fd104, %fd96, 0d3FE000000000000B;
	fma.rn.f64 	%fd106, %fd105, %fd96, 0d3FF0000000000000;
	fma.rn.f64 	%fd107, %fd106, %fd96, 0d3FF0000000000000;
	{
	.reg .b32 %temp; 
	mov.b64 	{%r11, %temp}, %fd107;
	}
	{
	.reg .b32 %temp; 
	mov.b64 	{%temp, %r12}, %fd107;
	}
	shl.b32 	%r33, %r10, 20;
	add.s32 	%r34, %r33, %r12;
	mov.b64 	%fd126, {%r11, %r34};
	{
	.reg .b32 %temp; 
	mov.b64 	{%temp, %r35}, %fd20;
	}
	mov.b32 	%f2, %r35;
	abs.f32 	%f1, %f2;
	setp.lt.f32 	%p13, %f1, 0f4086232B;
	@%p13 bra 	$L__BB4_14;
	setp.lt.f64 	%p14, %fd20, 0d0000000000000000;
	add.f64 	%fd108, %fd20, 0d7FF0000000000000;
	selp.f64 	%fd126, 0d0000000000000000, %fd108, %p14;
	setp.geu.f32 	%p15, %f1, 0f40874800;
	@%p15 bra 	$L__BB4_14;
	shr.u32 	%r36, %r10, 31;
	add.s32 	%r37, %r10, %r36;
	shr.s32 	%r38, %r37, 1;
	shl.b32 	%r39, %r38, 20;
	add.s32 	%r40, %r12, %r39;
	mov.b64 	%fd109, {%r11, %r40};
	sub.s32 	%r41, %r10, %r38;
	shl.b32 	%r42, %r41, 20;
	add.s32 	%r43, %r42, 1072693248;
	mov.b32 	%r44, 0;
	mov.b64 	%fd110, {%r44, %r43};
	mul.f64 	%fd126, %fd110, %fd109;
$L__BB4_14:
	ld.param.u64 	%rd48, [_Z16InitialiseArraysPdS_S_S_S_S_S_S_S_S_S__param_4];
	ld.param.u64 	%rd47, [_Z16InitialiseArraysPdS_S_S_S_S_S_S_S_S_S__param_2];
	mul.f64 	%fd111, %fd19, 0d3F847AE147AE147B;
	mul.f64 	%fd112, %fd111, %fd126;
	cvta.to.global.u64 	%rd27, %rd47;
	mul.wide.s32 	%rd28, %r3, 8;
	add.s64 	%rd29, %rd27, %rd28;
	st.global.f64 	[%rd29], %fd112;
	ld.const.f64 	%fd113, [tempInf];
	cvta.to.global.u64 	%rd30, %rd4;
	add.s64 	%rd31, %rd30, %rd28;
	st.global.f64 	[%rd31], %fd113;
	ld.const.f64 	%fd114, [pressInf];
	cvta.to.global.u64 	%rd32, %rd7;
	add.s64 	%rd33, %rd32, %rd28;
	st.global.f64 	[%rd33], %fd114;
	ld.const.f64 	%fd115, [heatCapacityV];
	mul.f64 	%fd116, %fd5, %fd5;
	fma.rn.f64 	%fd117, %fd112, %fd112, %fd116;
	mul.f64 	%fd118, %fd117, 0d3FE0000000000000;
	fma.rn.f64 	%fd119, %fd115, %fd113, %fd118;
	cvta.to.global.u64 	%rd34, %rd48;
	add.s64 	%rd35, %rd34, %rd28;
	st.global.f64 	[%rd35], %fd119;
	ld.const.f64 	%fd120, [rhoInf];
	cvta.to.global.u64 	%rd36, %rd6;
	add.s64 	%rd37, %rd36, %rd28;
	st.global.f64 	[%rd37], %fd120;
	mul.f64 	%fd121, %fd120, %fd5;
	cvta.to.global.u64 	%rd38, %rd8;
	add.s64 	%rd39, %rd38, %rd28;
	st.global.f64 	[%rd39], %fd121;
	mul.f64 	%fd122, %fd112, %fd120;
	cvta.to.global.u64 	%rd40, %rd9;
	add.s64 	%rd41, %rd40, %rd28;
	st.global.f64 	[%rd41], %fd122;
	mul.f64 	%fd123, %fd119, %fd120;
	cvta.to.global.u64 	%rd42, %rd10;
	add.s64 	%rd43, %rd42, %rd28;
	st.global.f64 	[%rd43], %fd123;
	cvta.to.global.u64 	%rd44, %rd11;
	add.s64 	%rd45, %rd44, %rd28;
	mov.b64 	%rd46, 4607182418800017408;
	st.global.u64 	[%rd45], %rd46;
$L__BB4_15:
	ret;

}
	// .globl	_Z9SubFluxx1PKdS0_S0_PdS1_S1_
.visible .entry _Z9SubFluxx1PKdS0_S0_PdS1_S1_(
	.param .u64 .ptr .align 1 _Z9SubFluxx1PKdS0_S0_PdS1_S1__param_0,
	.param .u64 .ptr .align 1 _Z9SubFluxx1PKdS0_S0_PdS1_S1__param_1,
	.param .u64 .ptr .align 1 _Z9SubFluxx1PKdS0_S0_PdS1_S1__param_2,
	.param .u64 .ptr .align 1 _Z9SubFluxx1PKdS0_S0_PdS1_S1__param_3,
	.param .u64 .ptr .align 1 _Z9SubFluxx1PKdS0_S0_PdS1_S1__param_4,
	.param .u64 .ptr .align 1 _Z9SubFluxx1PKdS0_S0_PdS1_S1__param_5
)
{
	.reg .pred 	%p<2>;
	.reg .b32 	%r<8>;
	.reg .b64 	%rd<20>;
	.reg .b64 	%fd<10>;

	ld.param.u64 	%rd1, [_Z9SubFluxx1PKdS0_S0_PdS1_S1__param_0];
	ld.param.u64 	%rd2, [_Z9SubFluxx1PKdS0_S0_PdS1_S1__param_1];
	ld.param.u64 	%rd3, [_Z9SubFluxx1PKdS0_S0_PdS1_S1__param_2];
	ld.param.u64 	%rd4, [_Z9SubFluxx1PKdS0_S0_PdS1_S1__param_3];
	ld.param.u64 	%rd5, [_Z9SubFluxx1PKdS0_S0_PdS1_S1__param_4];
	ld.param.u64 	%rd6, [_Z9SubFluxx1PKdS0_S0_PdS1_S1__param_5];
	mov.u32 	%r2, %ntid.x;
	mov.u32 	%r3, %ctaid.x;
	mov.u32 	%r4, %tid.x;
	mad.lo.s32 	%r1, %r2, %r3, %r4;
	ld.const.u32 	%r5, [dev_nx];
	ld.const.u32 	%r6, [dev_ny];
	mul.lo.s32 	%r7, %r6, %r5;
	setp.ge.s32 	%p1, %r1, %r7;
	@%p1 bra 	$L__BB5_2;
	cvta.to.global.u64 	%rd7, %rd5;
	cvta.to.global.u64 	%rd8, %rd6;
	cvta.to.global.u64 	%rd9, %rd4;
	cvta.to.global.u64 	%rd10, %rd3;
	cvta.to.global.u64 	%rd11, %rd1;
	cvta.to.global.u64 	%rd12, %rd2;
	mul.wide.s32 	%rd13, %r1, 8;
	add.s64 	%rd14, %rd7, %rd13;
	ld.global.f64 	%fd1, [%rd14];
	neg.f64 	%fd2, %fd1;
	add.s64 	%rd15, %rd8, %rd13;
	ld.global.f64 	%fd3, [%rd15];
	sub.f64 	%fd4, %fd2, %fd3;
	add.s64 	%rd16, %rd9, %rd13;
	st.global.f64 	[%rd16], %fd4;
	add.s64 	%rd17, %rd10, %rd13;
	ld.global.f64 	%fd5, [%rd17];
	add.s64 	%rd18, %rd11, %rd13;
	ld.global.f64 	%fd6, [%rd18];
	mul.f64 	%fd7, %fd5, %fd6;
	st.global.f64 	[%rd14], %fd7;
	add.s64 	%rd19, %rd12, %rd13;
	ld.global.f64 	%fd8, [%rd19];
	mul.f64 	%fd9, %fd5, %fd8;
	st.global.f64 	[%rd15], %fd9;
$L__BB5_2:
	ret;

}
	// .globl	_Z9SubFluxx2PKdS0_S0_S0_S0_S0_S0_S0_S0_S0_S0_PdS1_S1_S1_
.visible .entry _Z9SubFluxx2PKdS0_S0_S0_S0_S0_S0_S0_S0_S0_S0_PdS1_S1_S1_(
	.param .u64 .ptr .align 1 _Z9SubFluxx2PKdS0_S0_S0_S0_S0_S0_S0_S0_S0_S0_PdS1_S1_S1__param_0,
	.param .u64 .ptr .align 1 _Z9SubFluxx2PKdS0_S0_S0_S0_S0_S0_S0_S0_S0_S0_PdS1_S1_S1__param_1,
	.param .u64 .ptr .align 1 _Z9SubFluxx2PKdS0_S0_S0_S0_S0_S0_S0_S0_S0_S0_PdS1_S1_S1__param_2,
	.param .u64 .ptr .align 1 _Z9SubFluxx2PKdS0_S0_S0_S0_S0_S0_S0_S0_S0_S0_PdS1_S1_S1__param_3,
	.param .u64 .ptr .align 1 _Z9SubFluxx2PKdS0_S0_S0_S0_S0_S0_S0_S0_S0_S0_PdS1_S1_S1__param_4,
	.param .u64 .ptr .align 1 _Z9SubFluxx2PKdS0_S0_S0_S0_S0_S0_S0_S0_S0_S0_PdS1_S1_S1__param_5,
	.param .u64 .ptr .align 1 _Z9SubFluxx2PKdS0_S0_S0_S0_S0_S0_S0_S0_S0_S0_PdS1_S1_S1__param_6,
	.param .u64 .ptr .align 1 _Z9SubFluxx2PKdS0_S0_S0_S0_S0_S0_S0_S0_S0_S0_PdS1_S1_S1__param_7,
	.param .u64 .ptr .align 1 _Z9SubFluxx2PKdS0_S0_S0_S0_S0_S0_S0_S0_S0_S0_PdS1_S1_S1__param_8,
	.param .u64 .ptr .align 1 _Z9SubFluxx2PKdS0_S0_S0_S0_S0_S0_S0_S0_S0_S0_PdS1_S1_S1__param_9,
	.param .u64 .ptr .align 1 _Z9SubFluxx2PKdS0_S0_S0_S0_S0_S0_S0_S0_S0_S0_PdS1_S1_S1__param_10,
	.param .u64 .ptr .align 1 _Z9SubFluxx2PKdS0_S0_S0_S0_S0_S0_S0_S0_S0_S0_PdS1_S1_S1__param_11,
	.param .u64 .ptr .align 1 _Z9SubFluxx2PKdS0_S0_S0_S0_S0_S0_S0_S0_S0_S0_PdS1_S1_S1__param_12,
	.param .u64 .ptr .align 1 _Z9SubFluxx2PKdS0_S0_S0_S0_S0_S0_S0_S0_S0_S0_PdS1_S1_S1__param_13,
	.param .u64 .ptr .align 1 _Z9SubFluxx2PKdS0_S0_S0_S0_S0_S0_S0_S0_S0_S0_PdS1_S1_S1__param_14
)
{
	.reg .pred 	%p<2>;
	.reg .b32 	%r<8>;
	.reg .b64 	%rd<48>;
	.reg .b64 	%fd<26>;

	ld.param.u64 	%rd2, [_Z9SubFluxx2PKdS0_S0_S0_S0_S0_S0_S0_S0_S0_S0_PdS1_S1_S1__param_1];
	ld.param.u64 	%rd3, [_Z9SubFluxx2PKdS0_S0_S0_S0_S0_S0_S0_S0_S0_S0_PdS1_S1_S1__param_2];
	ld.param.u64 	%rd4, [_Z9SubFluxx2PKdS0_S0_S0_S0_S0_S0_S0_S0_S0_S0_PdS1_S1_S1__param_3];
	ld.param.u64 	%rd5, [_Z9SubFluxx2PKdS0_S0_S0_S0_S0_S0_S0_S0_S0_S0_PdS1_S1_S1__param_4];
	ld.param.u64 	%rd6, [_Z9SubFluxx2PKdS0_S0_S0_S0_S0_S0_S0_S0_S0_S0_PdS1_S1_S1__param_5];
	ld.param.u64 	%rd7, [_Z9SubFluxx2PKdS0_S0_S0_S0_S0_S0_S0_S0_S0_S0_PdS1_S1_S1__param_6];
	ld.param.u64 	%rd8, [_Z9SubFluxx2PKdS0_S0_S0_S0_S0_S0_S0_S0_S0_S0_PdS1_S1_S1__param_7];
	ld.param.u64 	%rd9, [_Z9SubFluxx2PKdS0_S0_S0_S0_S0_S0_S0_S0_S0_S0_PdS1_S1_S1__param_8];
	ld.param.u64 	%rd10, [_Z9SubFluxx2PKdS0_S0_S0_S0_S0_S0_S0_S0_S0_S0_PdS1_S1_S1__param_9];
	ld.param.u64 	%rd11, [_Z9SubFluxx2PKdS0_S0_S0_S0_S0_S0_S0_S0_S0_S0_PdS1_S1_S1__param_10];
	ld.param.u64 	%rd12, [_Z9SubFluxx2PKdS0_S0_S0_S0_S0_S0_S0_S0_S0_S0_PdS1_S1_S1__param_11];
	ld.param.u64 	%rd13, [_Z9SubFluxx2PKdS0_S0_S0_S0_S0_S0_S0_S0_S0_S0_PdS1_S1_S1__param_12];
	ld.param.u64 	%rd14, [_Z9SubFluxx2PKdS0_S0_S0_S0_S0_S0_S0_S0_S0_S0_PdS1_S1_S1__param_13];
	ld.param.u64 	%rd15, [_Z9SubFluxx2PKdS0_S0_S0_S0_S0_S0_S0_S0_S0_S0_PdS1_S1_S1__param_14];
	mov.u32 	%r2, %ntid.x;
	mov.u32 	%r3, %ctaid.x;
	mov.u32 	%r4, %tid.x;
	mad.lo.s32 	%r1, %r2, %r3, %r4;
	ld.const.u32 	%r5, [dev_nx];
	ld.const.u32 	%r6, [dev_ny];
	mul.lo.s32 	%r7, %r6, %r5;
	setp.ge.s32 	%p1, %r1, %r7;
	@%p1 bra 	$L__BB6_2;
	ld.param.u64 	%rd47, [_Z9SubFluxx2PKdS0_S0_S0_S0_S0_S0_S0_S0_S0_S0_PdS1_S1_S1__param_0];
	cvta.to.global.u64 	%rd16, %rd4;
	cvta.to.global.u64 	%rd17, %rd5;
	cvta.to.global.u64 	%rd18, %rd6;
	cvta.to.global.u64 	%rd19, %rd14;
	cvta.to.global.u64 	%rd20, %rd47;
	cvta.to.global.u64 	%rd21, %rd2;
	cvta.to.global.u64 	%rd22, %rd3;
	cvta.to.global.u64 	%rd23, %rd7;
	cvta.to.global.u64 	%rd24, %rd8;
	cvta.to.global.u64 	%rd25, %rd15;
	cvta.to.global.u64 	%rd26, %rd9;
	cvta.to.global.u64 	%rd27, %rd10;
	cvta.to.global.u64 	%rd28, %rd12;
	cvta.to.global.u64 	%rd29, %rd11;
	cvta.to.global.u64 	%rd30, %rd13;
	ld.const.f64 	%fd1, [dynViscosity];
	mul.wide.s32 	%rd31, %r1, 8;
	add.s64 	%rd32, %rd16, %rd31;
	ld.global.f64 	%fd2, [%rd32];
	add.s64 	%rd33, %rd17, %rd31;
	ld.global.f64 	%fd3, [%rd33];
	fma.rn.f64 	%fd4, %fd2, 0d3FF5555555555555, %fd3;
	add.s64 	%rd34, %rd18, %rd31;
	ld.global.f64 	%fd5, [%rd34];
	fma.rn.f64 	%fd6, %fd5, 0d3FD5555555555555, %fd4;
	mul.f64 	%fd7, %fd1, %fd6;
	add.s64 	%rd35, %rd19, %rd31;
	st.global.f64 	[%rd35], %fd7;
	add.s64 	%rd36, %rd20, %rd31;
	ld.global.f64 	%fd8, [%rd36];
	neg.f64 	%fd9, %fd8;
	add.s64 	%rd37, %rd21, %rd31;
	ld.global.f64 	%fd10, [%rd37];
	sub.f64 	%fd11, %fd9, %fd10;
	add.s64 	%rd38, %rd22, %rd31;
	ld.global.f64 	%fd12, [%rd38];
	sub.f64 	%fd13, %fd11, %fd12;
	add.f64 	%fd14, %fd7, %fd13;
	ld.const.f64 	%fd15, [oneOverEta];
	add.s64 	%rd39, %rd23, %rd31;
	ld.global.f64 	%fd16, [%rd39];
	mul.f64 	%fd17, %fd15, %fd16;
	add.s64 	%rd40, %rd24, %rd31;
	ld.global.f64 	%fd18, [%rd40];
	mul.f64 	%fd19, %fd17, %fd18;
	sub.f64 	%fd20, %fd14, %fd19;
	add.s64 	%rd41, %rd25, %rd31;
	st.global.f64 	[%rd41], %fd20;
	add.s64 	%rd42, %rd26, %rd31;
	ld.global.f64 	%fd21, [%rd42];
	add.s64 	%rd43, %rd27, %rd31;
	ld.global.f64 	%fd22, [%rd43];
	mul.f64 	%fd23, %fd21, %fd22;
	add.s64 	%rd44, %rd28, %rd31;
	st.global.f64 	[%rd44], %fd23;
	add.s64 	%rd45, %rd29, %rd31;
	ld.global.f64 	%fd24, [%rd45];
	mul.f64 	%fd25, %fd21, %fd24;
	add.s64 	%rd46, %rd30, %rd31;
	st.global.f64 	[%rd46], %fd25;
$L__BB6_2:
	ret;

}
	// .globl	_Z9SubFluxx3PKdS0_S0_S0_S0_S0_S0_S0_PdS1_
.visible .entry _Z9SubFluxx3PKdS0_S0_S0_S0_S0_S0_S0_PdS1_(
	.param .u64 .ptr .align 1 _Z9SubFluxx3PKdS0_S0_S0_S0_S0_S0_S0_PdS1__param_0,
	.param .u64 .ptr .align 1 _Z9SubFluxx3PKdS0_S0_S0_S0_S0_S0_S0_PdS1__param_1,
	.param .u64 .ptr .align 1 _Z9SubFluxx3PKdS0_S0_S0_S0_S0_S0_S0_PdS1__param_2,
	.param .u64 .ptr .align 1 _Z9SubFluxx3PKdS0_S0_S0_S0_S0_S0_S0_PdS1__param_3,
	.param .u64 .ptr .align 1 _Z9SubFluxx3PKdS0_S0_S0_S0_S0_S0_S0_PdS1__param_4,
	.param .u64 .ptr .align 1 _Z9SubFluxx3PKdS0_S0_S0_S0_S0_S0_S0_PdS1__param_5,
	.param .u64 .ptr .align 1 _Z9SubFluxx3PKdS0_S0_S0_S0_S0_S0_S0_PdS1__param_6,
	.param .u64 .ptr .align 1 _Z9SubFluxx3PKdS0_S0_S0_S0_S0_S0_S0_PdS1__param_7,
	.param .u64 .ptr .align 1 _Z9SubFluxx3PKdS0_S0_S0_S0_S0_S0_S0_PdS1__param_8,
	.param .u64 .ptr .align 1 _Z9SubFluxx3PKdS0_S0_S0_S0_S0_S0_S0_PdS1__param_9
)
{
	.reg .pred 	%p<2>;
	.reg .b32 	%r<8>;
	.reg .b64 	%rd<35>;
	.reg .b64 	%fd<21>;

	ld.param.u64 	%rd2, [_Z9SubFluxx3PKdS0_S0_S0_S0_S0_S0_S0_PdS1__param_1];
	ld.param.u64 	%rd4, [_Z9SubFluxx3PKdS0_S0_S0_S0_S0_S0_S0_PdS1__param_3];
	ld.param.u64 	%rd5, [_Z9SubFluxx3PKdS0_S0_S0_S0_S0_S0_S0_PdS1__param_4];
	ld.param.u64 	%rd6, [_Z9SubFluxx3PKdS0_S0_S0_S0_S0_S0_S0_PdS1__param_5];
	ld.param.u64 	%rd8, [_Z9SubFluxx3PKdS0_S0_S0_S0_S0_S0_S0_PdS1__param_7];
	ld.param.u64 	%rd9, [_Z9SubFluxx3PKdS0_S0_S0_S0_S0_S0_S0_PdS1__param_8];
	ld.param.u64 	%rd10, [_Z9SubFluxx3PKdS0_S0_S0_S0_S0_S0_S0_PdS1__param_9];
	mov.u32 	%r2, %ntid.x;
	mov.u32 	%r3, %ctaid.x;
	mov.u32 	%r4, %tid.x;
	mad.lo.s32 	%r1, %r2, %r3, %r4;
	ld.const.u32 	%r5, [dev_nx];
	ld.const.u32 	%r6, [dev_ny];
	mul.lo.s32 	%r7, %r6, %r5;
	setp.ge.s32 	%p1, %r1, %r7;
	@%p1 bra 	$L__BB7_2;
	ld.param.u64 	%rd34, [_Z9SubFluxx3PKdS0_S0_S0_S0_S0_S0_S0_PdS1__param_6];
	ld.param.u64 	%rd33, [_Z9SubFluxx3PKdS0_S0_S0_S0_S0_S0_S0_PdS1__param_2];
	ld.param.u64 	%rd32, [_Z9SubFluxx3PKdS0_S0_S0_S0_S0_S0_S0_PdS1__param_0];
	cvta.to.global.u64 	%rd11, %rd4;
	cvta.to.global.u64 	%rd12, %rd5;
	cvta.to.global.u64 	%rd13, %rd6;
	cvta.to.global.u64 	%rd14, %rd32;
	cvta.to.global.u64 	%rd15, %rd2;
	cvta.to.global.u64 	%rd16, %rd33;
	cvta.to.global.u64 	%rd17, %rd34;
	cvta.to.global.u64 	%rd18, %rd8;
	cvta.to.global.u64 	%rd19, %rd10;
	cvta.to.global.u64 	%rd20, %rd9;
	ld.const.f64 	%fd1, [dynViscosity];
	mul.wide.s32 	%rd21, %r1, 8;
	add.s64 	%rd22, %rd11, %rd21;
	ld.global.f64 	%fd2, [%rd22];
	add.s64 	%rd23, %rd12, %rd21;
	ld.global.f64 	%fd3, [%rd23];
	fma.rn.f64 	%fd4, %fd3, 0d3FF5555555555555, %fd2;
	add.s64 	%rd24, %rd13, %rd21;
	ld.global.f64 	%fd5, [%rd24];
	fma.rn.f64 	%fd6, %fd5, 0d3FD5555555555555, %fd4;
	mul.f64 	%fd7, %fd1, %fd6;
	add.s64 	%rd25, %rd14, %rd21;
	ld.global.f64 	%fd8, [%rd25];
	neg.f64 	%fd9, %fd8;
	add.s64 	%rd26, %rd15, %rd21;
	ld.global.f64 	%fd10, [%rd26];
	sub.f64 	%fd11, %fd9, %fd10;
	add.s64 	%rd27, %rd16, %rd21;
	ld.global.f64 	%fd12, [%rd27];
	sub.f64 	%fd13, %fd11, %fd12;
	add.f64 	%fd14, %fd7, %fd13;
	ld.const.f64 	%fd15, [oneOverEta];
	add.s64 	%rd28, %rd17, %rd21;
	ld.global.f64 	%fd16, [%rd28];
	mul.f64 	%fd17, %fd15, %fd16;
	add.s64 	%rd29, %rd18, %rd21;
	ld.global.f64 	%fd18, [%rd29];
	mul.f64 	%fd19, %fd17, %fd18;
	sub.f64 	%fd20, %fd14, %fd19;
	add.s64 	%rd30, %rd19, %rd21;
	st.global.f64 	[%rd30], %fd20;
	add.s64 	%rd31, %rd20, %rd21;
	st.global.f64 	[%rd31], %fd7;
$L__BB7_2:
	ret;

}
	// .globl	_Z9SubFluxx4PKdS0_S0_S0_S0_S0_S0_S0_Pd
.visible .entry _Z9SubFluxx4PKdS0_S0_S0_S0_S0_S0_S0_Pd(
	.param .u64 .ptr .align 1 _Z9SubFluxx4PKdS0_S0_S0_S0_S0_S0_S0_Pd_param_0,
	.param .u64 .ptr .align 1 _Z9SubFluxx4PKdS0_S0_S0_S0_S0_S0_S0_Pd_param_1,
	.param .u64 .ptr .align 1 _Z9SubFluxx4PKdS0_S0_S0_S0_S0_S0_S0_Pd_param_2,
	.param .u64 .ptr .align 1 _Z9SubFluxx4PKdS0_S0_S0_S0_S0_S0_S0_Pd_param_3,
	.param .u64 .ptr .align 1 _Z9SubFluxx4PKdS0_S0_S0_S0_S0_S0_S0_Pd_param_4,
	.param .u64 .ptr .align 1 _Z9SubFluxx4PKdS0_S0_S0_S0_S0_S0_S0_Pd_param_5,
	.param .u64 .ptr .align 1 _Z9SubFluxx4PKdS0_S0_S0_S0_S0_S0_S0_Pd_param_6,
	.param .u64 .ptr .align 1 _Z9SubFluxx4PKdS0_S0_S0_S0_S0_S0_S0_Pd_param_7,
	.param .u64 .ptr .align 1 _Z9SubFluxx4PKdS0_S0_S0_S0_S0_S0_S0_Pd_param_8
)
{
	.reg .pred 	%p<2>;
	.reg .b32 	%r<8>;
	.reg .b64 	%rd<33>;
	.reg .b64 	%fd<20>;

	ld.param.u64 	%rd2, [_Z9SubFluxx4PKdS0_S0_S0_S0_S0_S0_S0_Pd_param_1];
	ld.param.u64 	%rd4, [_Z9SubFluxx4PKdS0_S0_S0_S0_S0_S0_S0_Pd_param_3];
	ld.param.u64 	%rd5, [_Z9SubFluxx4PKdS0_S0_S0_S0_S0_S0_S0_Pd_param_4];
	ld.param.u64 	%rd8, [_Z9SubFluxx4PKdS0_S0_S0_S0_S0_S0_S0_Pd_param_7];
	ld.param.u64 	%rd9, [_Z9SubFluxx4PKdS0_S0_S0_S0_S0_S0_S0_Pd_param_8];
	mov.u32 	%r2, %ntid.x;
	mov.u32 	%r3, %ctaid.x;
	mov.u32 	%r4, %tid.x;
	mad.lo.s32 	%r1, %r2, %r3, %r4;
	ld.const.u32 	%r5, [dev_nx];
	ld.const.u32 	%r6, [dev_ny];
	mul.lo.s32 	%r7, %r6, %r5;
	setp.ge.s32 	%p1, %r1, %r7;
	@%p1 bra 	$L__BB8_2;
	ld.param.u64 	%rd32, [_Z9SubFluxx4PKdS0_S0_S0_S0_S0_S0_S0_Pd_param_6];
	ld.param.u64 	%rd31, [_Z9SubFluxx4PKdS0_S0_S0_S0_S0_S0_S0_Pd_param_5];
	ld.param.u64 	%rd30, [_Z9SubFluxx4PKdS0_S0_S0_S0_S0_S0_S0_Pd_param_2];
	ld.param.u64 	%rd29, [_Z9SubFluxx4PKdS0_S0_S0_S0_S0_S0_S0_Pd_param_0];
	cvta.to.global.u64 	%rd10, %rd5;
	cvta.to.global.u64 	%rd11, %rd29;
	cvta.to.global.u64 	%rd12, %rd31;
	cvta.to.global.u64 	%rd13, %rd2;
	cvta.to.global.u64 	%rd14, %rd30;
	cvta.to.global.u64 	%rd15, %rd4;
	cvta.to.global.u64 	%rd16, %rd8;
	cvta.to.global.u64 	%rd17, %rd32;
	cvta.to.global.u64 	%rd18, %rd9;
	mul.wide.s32 	%rd19, %r1, 8;
	add.s64 	%rd20, %rd10, %rd19;
	ld.global.f64 	%fd1, [%rd20];
	neg.f64 	%fd2, %fd1;
	add.s64 	%rd21, %rd11, %rd19;
	ld.global.f64 	%fd3, [%rd21];
	mul.f64 	%fd4, %fd3, %fd2;
	add.s64 	%rd22, %rd12, %rd19;
	ld.global.f64 	%fd5, [%rd22];
	add.s64 	%rd23, %rd13, %rd19;
	ld.global.f64 	%fd6, [%rd23];
	mul.f64 	%fd7, %fd5, %fd6;
	sub.f64 	%fd8, %fd4, %fd7;
	ld.const.f64 	%fd9, [xkt];
	add.s64 	%rd24, %rd14, %rd19;
	ld.global.f64 	%fd10, [%rd24];
	add.s64 	%rd25, %rd15, %rd19;
	ld.global.f64 	%fd11, [%rd25];
	add.f64 	%fd12, %fd10, %fd11;
	fma.rn.f64 	%fd13, %fd9, %fd12, %fd8;
	ld.const.f64 	%fd14, [oneOverEta];
	add.s64 	%rd26, %rd16, %rd19;
	ld.global.f64 	%fd15, [%rd26];
	mul.f64 	%fd16, %fd14, %fd15;
	add.s64 	%rd27, %rd17, %rd19;
	ld.global.f64 	%fd17, [%rd27];
	mul.f64 	%fd18, %fd16, %fd17;
	sub.f64 	%fd19, %fd13, %fd18;
	add.s64 	%rd28, %rd18, %rd19;
	st.global.f64 	[%rd28], %fd19;
$L__BB8_2:
	ret;

}
	// .globl	_Z9SubFluxx5PKdS0_S0_S0_S0_S0_PdS1_S1_S1_S1_
.visible .entry _Z9SubFluxx5PKdS0_S0_S0_S0_S0_PdS1_S1_S1_S1_(
	.param .u64 .ptr .align 1 _Z9SubFluxx5PKdS0_S0_S0_S0_S0_PdS1_S1_S1_S1__param_0,
	.param .u64 .ptr .align 1 _Z9SubFluxx5PKdS0_S0_S0_S0_S0_PdS1_S1_S1_S1__param_1,
	.param .u64 .ptr .align 1 _Z9SubFluxx5PKdS0_S0_S0_S0_S0_PdS1_S1_S1_S1__param_2,
	.param .u64 .ptr .align 1 _Z9SubFluxx5PKdS0_S0_S0_S0_S0_PdS1_S1_S1_S1__param_3,
	.param .u64 .ptr .align 1 _Z9SubFluxx5PKdS0_S0_S0_S0_S0_PdS1_S1_S1_S1__param_4,
	.param .u64 .ptr .align 1 _Z9SubFluxx5PKdS0_S0_S0_S0_S0_PdS1_S1_S1_S1__param_5,
	.param .u64 .ptr .align 1 _Z9SubFluxx5PKdS0_S0_S0_S0_S0_PdS1_S1_S1_S1__param_6,
	.param .u64 .ptr .align 1 _Z9SubFluxx5PKdS0_S0_S0_S0_S0_PdS1_S1_S1_S1__param_7,
	.param .u64 .ptr .align 1 _Z9SubFluxx5PKdS0_S0_S0_S0_S0_PdS1_S1_S1_S1__param_8,
	.param .u64 .ptr .align 1 _Z9SubFluxx5PKdS0_S0_S0_S0_S0_PdS1_S1_S1_S1__param_9,
	.param .u64 .ptr .align 1 _Z9SubFluxx5PKdS0_S0_S0_S0_S0_PdS1_S1_S1_S1__param_10
)
{
	.reg .pred 	%p<2>;
	.reg .b32 	%r<8>;
	.reg .b64 	%rd<41>;
	.reg .b64 	%fd<27>;

	ld.param.u64 	%rd2, [_Z9SubFluxx5PKdS0_S0_S0_S0_S0_PdS1_S1_S1_S1__param_1];
	ld.param.u64 	%rd4, [_Z9SubFluxx5PKdS0_S0_S0_S0_S0_PdS1_S1_S1_S1__param_3];
	ld.param.u64 	%rd5, [_Z9SubFluxx5PKdS0_S0_S0_S0_S0_PdS1_S1_S1_S1__param_4];
	ld.param.u64 	%rd8, [_Z9SubFluxx5PKdS0_S0_S0_S0_S0_PdS1_S1_S1_S1__param_7];
	ld.param.u64 	%rd9, [_Z9SubFluxx5PKdS0_S0_S0_S0_S0_PdS1_S1_S1_S1__param_8];
	mov.u32 	%r2, %ntid.x;
	mov.u32 	%r3, %ctaid.x;
	mov.u32 	%r4, %tid.x;
	mad.lo.s32 	%r1, %r2, %r3, %r4;
	ld.const.u32 	%r5, [dev_nx];
	ld.const.u32 	%r6, [dev_ny];
	mul.lo.s32 	%r7, %r6, %r5;
	setp.ge.s32 	%p1, %r1, %r7;
	@%p1 bra 	$L__BB9_2;
	ld.param.u64 	%rd40, [_Z9SubFluxx5PKdS0_S0_S0_S0_S0_PdS1_S1_S1_S1__param_10];
	ld.param.u64 	%rd39, [_Z9SubFluxx5PKdS0_S0_S0_S0_S0_PdS1_S1_S1_S1__param_9];
	ld.param.u64 	%rd38, [_Z9SubFluxx5PKdS0_S0_S0_S0_S0_PdS1_S1_S1_S1__param_6];
	ld.param.u64 	%rd37, [_Z9SubFluxx5PKdS0_S0_S0_S0_S0_PdS1_S1_S1_S1__param_5];
	ld.param.u64 	%rd36, [_Z9SubFluxx5PKdS0_S0_S0_S0_S0_PdS1_S1_S1_S1__param_2];
	ld.param.u64 	%rd35, [_Z9SubFluxx5PKdS0_S0_S0_S0_S0_PdS1_S1_S1_S1__param_0];
	cvta.to.global.u64 	%rd12, %rd38;
	cvta.to.global.u64 	%rd13, %rd8;
	cvta.to.global.u64 	%rd14, %rd9;
	cvta.to.global.u64 	%rd15, %rd39;
	cvta.to.global.u64 	%rd16, %rd35;
	cvta.to.global.u64 	%rd17, %rd2;
	cvta.to.global.u64 	%rd18, %rd37;
	cvta.to.global.u64 	%rd19, %rd5;
	cvta.to.global.u64 	%rd20, %rd36;
	cvta.to.global.u64 	%rd21, %rd4;
	cvta.to.global.u64 	%rd22, %rd40;
	mul.wide.s32 	%rd23, %r1, 8;
	add.s64 	%rd24, %rd12, %rd23;
	ld.global.f64 	%fd1, [%rd24];
	add.s64 	%rd25, %rd13, %rd23;
	ld.global.f64 	%fd2, [%rd25];
	add.s64 	%rd26, %rd14, %rd23;
	ld.global.f64 	%fd3, [%rd26];
	add.s64 	%rd27, %rd15, %rd23;
	ld.global.f64 	%fd4, [%rd27];
	add.s64 	%rd28, %rd16, %rd23;
	ld.global.f64 	%fd5, [%rd28];
	add.s64 	%rd29, %rd17, %rd23;
	ld.global.f64 	%fd6, [%rd29];
	add.s64 	%rd30, %rd18, %rd23;
	ld.global.f64 	%fd7, [%rd30];
	add.s64 	%rd31, %rd19, %rd23;
	ld.global.f64 	%fd8, [%rd31];
	ld.const.f64 	%fd9, [dynViscosity];
	add.s64 	%rd32, %rd20, %rd23;
	ld.global.f64 	%fd10, [%rd32];
	add.s64 	%rd33, %rd21, %rd23;
	ld.global.f64 	%fd11, [%rd33];
	mul.f64 	%fd12, %fd6, %fd11;
	fma.rn.f64 	%fd13, %fd5, %fd10, %fd12;
	mul.f64 	%fd14, %fd2, %fd2;
	fma.rn.f64 	%fd15, %fd1, %fd1, %fd14;
	fma.rn.f64 	%fd16, %fd15, 0d4000000000000000, %fd13;
	add.f64 	%fd17, %fd1, %fd2;
	mul.f64 	%fd18, %fd17, 0dBFE5555555555555;
	fma.rn.f64 	%fd19, %fd17, %fd18, %fd16;
	add.f64 	%fd20, %fd3, %fd4;
	fma.rn.f64 	%fd21, %fd20, %fd20, %fd19;
	mul.f64 	%fd22, %fd9, %fd21;
	add.s64 	%rd34, %rd22, %rd23;
	st.global.f64 	[%rd34], %fd22;
	mul.f64 	%fd23, %fd5, %fd7;
	st.global.f64 	[%rd24], %fd23;
	mul.f64 	%fd24, %fd5, %fd8;
	st.global.f64 	[%rd25], %fd24;
	mul.f64 	%fd25, %fd6, %fd7;
	st.global.f64 	[%rd26], %fd25;
	mul.f64 	%fd26, %fd6, %fd8;
	st.global.f64 	[%rd27], %fd26;
$L__BB9_2:
	ret;

}
	// .globl	_Z9SubFluxx6PKdS0_S0_S0_S0_S0_Pd
.visible .entry _Z9SubFluxx6PKdS0_S0_S0_S0_S0_Pd(
	.param .u64 .ptr .align 1 _Z9SubFluxx6PKdS0_S0_S0_S0_S0_Pd_param_0,
	.param .u64 .ptr .align 1 _Z9SubFluxx6PKdS0_S0_S0_S0_S0_Pd_param_1,
	.param .u64 .ptr .align 1 _Z9SubFluxx6PKdS0_S0_S0_S0_S0_Pd_param_2,
	.param .u64 .ptr .align 1 _Z9SubFluxx6PKdS0_S0_S0_S0_S0_Pd_param_3,
	.param .u64 .ptr .align 1 _Z9SubFluxx6PKdS0_S0_S0_S0_S0_Pd_param_4,
	.param .u64 .ptr .align 1 _Z9SubFluxx6PKdS0_S0_S0_S0_S0_Pd_param_5,
	.param .u64 .ptr .align 1 _Z9SubFluxx6PKdS0_S0_S0_S0_S0_Pd_param_6
)
{
	.reg .pred 	%p<2>;
	.reg .b32 	%r<8>;
	.reg .b64 	%rd<24>;
	.reg .b64 	%fd<15>;

	ld.param.u64 	%rd2, [_Z9SubFluxx6PKdS0_S0_S0_S0_S0_Pd_param_1];
	ld.param.u64 	%rd3, [_Z9SubFluxx6PKdS0_S0_S0_S0_S0_Pd_param_2];
	ld.param.u64 	%rd4, [_Z9SubFluxx6PKdS0_S0_S0_S0_S0_Pd_param_3];
	ld.param.u64 	%rd5, [_Z9SubFluxx6PKdS0_S0_S0_S0_S0_Pd_param_4];
	ld.param.u64 	%rd6, [_Z9SubFluxx6PKdS0_S0_S0_S0_S0_Pd_param_5];
	ld.param.u64 	%rd7, [_Z9SubFluxx6PKdS0_S0_S0_S0_S0_Pd_param_6];
	mov.u32 	%r2, %ntid.x;
	mov.u32 	%r3, %ctaid.x;
	mov.u32 	%r4, %tid.x;
	mad.lo.s32 	%r1, %r2, %r3, %r4;
	ld.const.u32 	%r5, [dev_nx];
	ld.const.u32 	%r6, [dev_ny];
	mul.lo.s32 	%r7, %r6, %r5;
	setp.ge.s32 	%p1, %r1, %r7;
	@%p1 bra 	$L__BB10_2;
	ld.param.u64 	%rd23, [_Z9SubFluxx6PKdS0_S0_S0_S0_S0_Pd_param_0];
	cvta.to.global.u64 	%rd8, %rd7;
	cvta.to.global.u64 	%rd9, %rd23;
	cvta.to.global.u64 	%rd10, %rd2;
	cvta.to.global.u64 	%rd11, %rd3;
	cvta.to.global.u64 	%rd12, %rd4;
	cvta.to.global.u64 	%rd13, %rd5;
	cvta.to.global.u64 	%rd14, %rd6;
	mul.wide.s32 	%rd15, %r1, 8;
	add.s64 	%rd16, %rd8, %rd15;
	ld.global.f64 	%fd1, [%rd16];
	add.s64 	%rd17, %rd9, %rd15;
	ld.global.f64 	%fd2, [%rd17];
	sub.f64 	%fd3, %fd1, %fd2;
	add.s64 	%rd18, %rd10, %rd15;
	ld.global.f64 	%fd4, [%rd18];
	sub.f64 	%fd5, %fd3, %fd4;
	add.s64 	%rd19, %rd11, %rd15;
	ld.global.f64 	%fd6, [%rd19];
	sub.f64 	%fd7, %fd5, %fd6;
	add.s64 	%rd20, %rd12, %rd15;
	ld.global.f64 	%fd8, [%rd20];
	sub.f64 	%fd9, %fd7, %fd8;
	ld.const.f64 	%fd10, [lambda];
	add.s64 	%rd21, %rd13, %rd15;
	ld.global.f64 	%fd11, [%rd21];
	add.s64 	%rd22, %rd14, %rd15;
	ld.global.f64 	%fd12, [%rd22];
	add.f64 	%fd13, %fd11, %fd12;
	fma.rn.f64 	%fd14, %fd10, %fd13, %fd9;
	st.global.f64 	[%rd16], %fd14;
$L__BB10_2:
	ret;

}
	// .globl	_Z5AdamsPKdPdS1_
.visible .entry _Z5AdamsPKdPdS1_(
	.param .u64 .ptr .align 1 _Z5AdamsPKdPdS1__param_0,
	.param .u64 .ptr .align 1 _Z5AdamsPKdPdS1__param_1,
	.param .u64 .ptr .align 1 _Z5AdamsPKdPdS1__param_2
)
{
	.reg .pred 	%p<4>;
	.reg .b32 	%r<14>;
	.reg .b64 	%rd<11>;
	.reg .b64 	%fd<10>;

	ld.param.u64 	%rd1, [_Z5AdamsPKdPdS1__param_0];
	ld.param.u64 	%rd2, [_Z5AdamsPKdPdS1__param_1];
	ld.param.u64 	%rd3, [_Z5AdamsPKdPdS1__param_2];
	mov.u32 	%r2, %ntid.x;
	mov.u32 	%r3, %ctaid.x;
	mov.u32 	%r4, %tid.x;
	mad.lo.s32 	%r5, %r2, %r3, %r4;
	mov.u32 	%r6, %ntid.y;
	mov.u32 	%r7, %ctaid.y;
	mov.u32 	%r8, %tid.y;
	mad.lo.s32 	%r9, %r6, %r7, %r8;
	ld.const.u32 	%r11, [dev_nx];
	mad.lo.s32 	%r1, %r11, %r9, %r5;
	setp.ge.s32 	%p1, %r5, %r11;
	ld.const.u32 	%r12, [dev_ny];
	setp.ge.s32 	%p2, %r9, %r12;
	or.pred  	%p3, %p1, %p2;
	@%p3 bra 	$L__BB11_2;
	cvta.to.global.u64 	%rd4, %rd1;
	cvta.to.global.u64 	%rd5, %rd2;
	cvta.to.global.u64 	%rd6, %rd3;
	ld.const.f64 	%fd1, [adams_consts];
	mul.wide.s32 	%rd7, %r1, 8;
	add.s64 	%rd8, %rd4, %rd7;
	ld.global.f64 	%fd2, [%rd8];
	mul.f64 	%fd3, %fd1, %fd2;
	ld.const.f64 	%fd4, [adams_consts+8];
	add.s64 	%rd9, %rd5, %rd7;
	ld.global.f64 	%fd5, [%rd9];
	mul.f64 	%fd6, %fd4, %fd5;
	sub.f64 	%fd7, %fd3, %fd6;
	add.s64 	%rd10, %rd6, %rd7;
	ld.global.f64 	%fd8, [%rd10];
	add.f64 	%fd9, %fd8, %fd7;
	st.global.f64 	[%rd10], %fd9;
$L__BB11_2:
	ret;

}
	// .globl	_Z5EtattPKdS0_S0_S0_PdS1_S1_S1_
.visible .entry _Z5EtattPKdS0_S0_S0_PdS1_S1_S1_(
	.param .u64 .ptr .align 1 _Z5EtattPKdS0_S0_S0_PdS1_S1_S1__param_0,
	.param .u64 .ptr .align 1 _Z5EtattPKdS0_S0_S0_PdS1_S1_S1__param_1,
	.param .u64 .ptr .align 1 _Z5EtattPKdS0_S0_S0_PdS1_S1_S1__param_2,
	.param .u64 .ptr .align 1 _Z5EtattPKdS0_S0_S0_PdS1_S1_S1__param_3,
	.param .u64 .ptr .align 1 _Z5EtattPKdS0_S0_S0_PdS1_S1_S1__param_4,
	.param .u64 .ptr .align 1 _Z5EtattPKdS0_S0_S0_PdS1_S1_S1__param_5,
	.param .u64 .ptr .align 1 _Z5EtattPKdS0_S0_S0_PdS1_S1_S1__param_6,
	.param .u64 .ptr .align 1 _Z5EtattPKdS0_S0_S0_PdS1_S1_S1__param_7
)
{
	.reg .pred 	%p<2>;
	.reg .b32 	%r<8>;
	.reg .b64 	%rd<27>;
	.reg .b64 	%fd<16>;

	ld.param.u64 	%rd2, [_Z5EtattPKdS0_S0_S0_PdS1_S1_S1__param_1];
	ld.param.u64 	%rd3, [_Z5EtattPKdS0_S0_S0_PdS1_S1_S1__param_2];
	ld.param.u64 	%rd4, [_Z5EtattPKdS0_S0_S0_PdS1_S1_S1__param_3];
	ld.param.u64 	%rd5, [_Z5EtattPKdS0_S0_S0_PdS1_S1_S1__param_4];
	ld.param.u64 	%rd6, [_Z5EtattPKdS0_S0_S0_PdS1_S1_S1__param_5];
	ld.param.u64 	%rd7, [_Z5EtattPKdS0_S0_S0_PdS1_S1_S1__param_6];
	ld.param.u64 	%rd8, [_Z5EtattPKdS0_S0_S0_PdS1_S1_S1__param_7];
	mov.u32 	%r2, %ntid.x;
	mov.u32 	%r3, %ctaid.x;
	mov.u32 	%r4, %tid.x;
	mad.lo.s32 	%r1, %r2, %r3, %r4;
	ld.const.u32 	%r5, [dev_nx];
	ld.const.u32 	%r6, [dev_ny];
	mul.lo.s32 	%r7, %r6, %r5;
	setp.ge.s32 	%p1, %r1, %r7;
	@%p1 bra 	$L__BB12_2;
	ld.param.u64 	%rd26, [_Z5EtattPKdS0_S0_S0_PdS1_S1_S1__param_0];
	cvta.to.global.u64 	%rd9, %rd26;
	cvta.to.global.u64 	%rd10, %rd2;
	cvta.to.global.u64 	%rd11, %rd3;
	cvta.to.global.u64 	%rd12, %rd4;
	cvta.to.global.u64 	%rd13, %rd8;
	cvta.to.global.u64 	%rd14, %rd7;
	cvta.to.global.u64 	%rd15, %rd5;
	cvta.to.global.u64 	%rd16, %rd6;
	mul.wide.s32 	%rd17, %r1, 8;
	add.s64 	%rd18, %rd9, %rd17;
	ld.global.f64 	%fd1, [%rd18];
	rcp.rn.f64 	%fd2, %fd1;
	add.s64 	%rd19, %rd10, %rd17;
	ld.global.f64 	%fd3, [%rd19];
	add.s64 	%rd20, %rd11, %rd17;
	ld.global.f64 	%fd4, [%rd20];
	mul.f64 	%fd5, %fd2, %fd3;
	mul.f64 	%fd6, %fd2, %fd4;
	ld.const.f64 	%fd7, [etatt_consts];
	add.s64 	%rd21, %rd12, %rd17;
	ld.global.f64 	%fd8, [%rd21];
	mul.f64 	%fd9, %fd4, %fd6;
	fma.rn.f64 	%fd10, %fd3, %fd5, %fd9;
	fma.rn.f64 	%fd11, %fd10, 0dBFE0000000000000, %fd8;
	mul.f64 	%fd12, %fd7, %fd11;
	ld.const.f64 	%fd13, [etatt_consts+8];
	mul.f64 	%fd14, %fd2, %fd13;
	mul.f64 	%fd15, %fd14, %fd12;
	add.s64 	%rd22, %rd13, %rd17;
	st.global.f64 	[%rd22], %fd15;
	add.s64 	%rd23, %rd14, %rd17;
	st.global.f64 	[%rd23], %fd12;
	add.s64 	%rd24, %rd15, %rd17;
	st.global.f64 	[%rd24], %fd5;
	add.s64 	%rd25, %rd16, %rd17;
	st.global.f64 	[%rd25], %fd6;
$L__BB12_2:
	ret;

}
	// .globl	_ZN3cub18CUB_300001_SM_10006detail11EmptyKernelIvEEvv
.visible .entry _ZN3cub18CUB_300001_SM_10006detail11EmptyKernelIvEEvv()
{


	ret;

}
	// .globl	_ZN3cub18CUB_300001_SM_10006detail6reduce28DeviceReduceSingleTileKernelINS2_10policy_hubIdjN4cuda3std3__44plusIdEEE10Policy1000EN6thrust24THRUST_300001_SM_1000_NS6detail15normal_iteratorINSD_10device_ptrIdEEEEPdjS9_ddNS7_10__identityEEEvT0_T1_T2_T3_T4_T6_
.visible .entry _ZN3cub18CUB_300001_SM_10006detail6reduce28DeviceReduceSingleTileKernelINS2_10policy_hubIdjN4cuda3std3__44plusIdEEE10Policy1000EN6thrust24THRUST_300001_SM_1000_NS6detail15normal_iteratorINSD_10device_ptrIdEEEEPdjS9_ddNS7_10__identityEEEvT0_T1_T2_T3_T4_T6_(
	.param .align 8 .b8 _ZN3cub18CUB_300001_SM_10006detail6reduce28DeviceReduceSingleTileKernelINS2_10policy_hubIdjN4cuda3std3__44plusIdEEE10Policy1000EN6thrust24THRUST_300001_SM_1000_NS6detail15normal_iteratorINSD_10device_ptrIdEEEEPdjS9_ddNS7_10__identityEEEvT0_T1_T2_T3_T4_T6__param_0[8],
	.param .u64 .ptr .align 1 _ZN3cub18CUB_300001_SM_10006detail6reduce28DeviceReduceSingleTileKernelINS2_10policy_hubIdjN4cuda3std3__44plusIdEEE10Policy1000EN6thrust24THRUST_300001_SM_1000_NS6detail15normal_iteratorINSD_10device_ptrIdEEEEPdjS9_ddNS7_10__identityEEEvT0_T1_T2_T3_T4_T6__param_1,
	.param .u32 _ZN3cub18CUB_300001_SM_10006detail6reduce28DeviceReduceSingleTileKernelINS2_10policy_hubIdjN4cuda3std3__44plusIdEEE10Policy1000EN6thrust24THRUST_300001_SM_1000_NS6detail15normal_iteratorINSD_10device_ptrIdEEEEPdjS9_ddNS7_10__identityEEEvT0_T1_T2_T3_T4_T6__param_2,
	.param .align 1 .b8 _ZN3cub18CUB_300001_SM_10006detail6reduce28DeviceReduceSingleTileKernelINS2_10policy_hubIdjN4cuda3std3__44plusIdEEE10Policy1000EN6thrust24THRUST_300001_SM_1000_NS6detail15normal_iteratorINSD_10device_ptrIdEEEEPdjS9_ddNS7_10__identityEEEvT0_T1_T2_T3_T4_T6__param_3[1],
	.param .f64 _ZN3cub18CUB_300001_SM_10006detail6reduce28DeviceReduceSingleTileKernelINS2_10policy_hubIdjN4cuda3std3__44plusIdEEE10Policy1000EN6thrust24THRUST_300001_SM_1000_NS6detail15normal_iteratorINSD_10device_ptrIdEEEEPdjS9_ddNS7_10__identityEEEvT0_T1_T2_T3_T4_T6__param_4,
	.param .align 1 .b8 _ZN3cub18CUB_300001_SM_10006detail6reduce28DeviceReduceSingleTileKernelINS2_10policy_hubIdjN4cuda3std3__44plusIdEEE10Policy1000EN6thrust24THRUST_300001_SM_1000_NS6detail15normal_iteratorINSD_10device_ptrIdEEEEPdjS9_ddNS7_10__identityEEEvT0_T1_T2_T3_T4_T6__param_5[1]
)
.maxntid 640
.minnctapersm 1
{
	.reg .pred 	%p<71>;
	.reg .b32 	%r<288>;
	.reg .b64 	%rd<114>;
	.reg .b64 	%fd<380>;
	// demoted variable
	.shared .align 8 .b8 _ZZN3cub18CUB_300001_SM_10006detail6reduce28DeviceReduceSingleTileKernelINS2_10policy_hubIdjN4cuda3std3__44plusIdEEE10Policy1000EN6thrust24THRUST_300001_SM_1000_NS6detail15normal_iteratorINSD_10device_ptrIdEEEEPdjS9_ddNS7_10__identityEEEvT0_T1_T2_T3_T4_T6_E12temp_storage[192];
	ld.param.u64 	%rd9, [_ZN3cub18CUB_300001_SM_10006detail6reduce28DeviceReduceSingleTileKernelINS2_10policy_hubIdjN4cuda3std3__44plusIdEEE10Policy1000EN6thrust24THRUST_300001_SM_1000_NS6detail15normal_iteratorINSD_10device_ptrIdEEEEPdjS9_ddNS7_10__identityEEEvT0_T1_T2_T3_T4_T6__param_0];
	ld.param.u64 	%rd10, [_ZN3cub18CUB_300001_SM_10006detail6reduce28DeviceReduceSingleTileKernelINS2_10policy_hubIdjN4cuda3std3__44plusIdEEE10Policy1000EN6thrust24THRUST_300001_SM_1000_NS6detail15normal_iteratorINSD_10device_ptrIdEEEEPdjS9_ddNS7_10__identityEEEvT0_T1_T2_T3_T4_T6__param_1];
	ld.param.u32 	%r51, [_ZN3cub18CUB_300001_SM_10006detail6reduce28DeviceReduceSingleTileKernelINS2_10policy_hubIdjN4cuda3std3__44plusIdEEE10Policy1000EN6thrust24THRUST_300001_SM_1000_NS6detail15normal_iteratorINSD_10device_ptrIdEEEEPdjS9_ddNS7_10__identityEEEvT0_T1_T2_T3_T4_T6__param_2];
	ld.param.f64 	%fd42, [_ZN3cub18CUB_300001_SM_10006detail6reduce28DeviceReduceSingleTileKernelINS2_10policy_hubIdjN4cuda3std3__44plusIdEEE10Policy1000EN6thrust24THRUST_300001_SM_1000_NS6detail15normal_iteratorINSD_10device_ptrIdEEEEPdjS9_ddNS7_10__identityEEEvT0_T1_T2_T3_T4_T6__param_4];
	cvta.to.global.u64 	%rd1, %rd10;
	setp.ne.s32 	%p1, %r51, 0;
	@%p1 bra 	$L__BB14_3;
	mov.u32 	%r270, %tid.x;
	setp.ne.s32 	%p70, %r270, 0;
	@%p70 bra 	$L__BB14_52;
	st.global.f64 	[%rd1], %fd42;
	bra.uni 	$L__BB14_52;
$L__BB14_3:
	cvta.to.global.u64 	%rd2, %rd9;
	setp.gt.u32 	%p2, %r51, 5119;
	@%p2 bra 	$L__BB14_28;
	mov.u32 	%r1, %tid.x;
	setp.ge.u32 	%p24, %r1, %r51;
	mov.f64 	%fd367, 0d0000000000000000;
	mov.u32 	%r274, %r1;
	@%p24 bra 	$L__BB14_6;
	mul.wide.u32 	%rd83, %r1, 8;
	add.s64 	%rd84, %rd2, %rd83;
	ld.global.f64 	%fd367, [%rd84];
	add.s32 	%r274, %r1, 640;
$L__BB14_6:
	setp.ge.u32 	%p25, %r274, %r51;
	@%p25 bra 	$L__BB14_19;
	not.b32 	%r146, %r274;
	add.s32 	%r147, %r51, %r146;
	mul.hi.u32 	%r148, %r147, -858993459;
	shr.u32 	%r149, %r148, 9;
	add.s32 	%r4, %r149, 1;
	and.b32  	%r5, %r4, 15;
	setp.lt.u32 	%p26, %r147, 9600;
	@%p26 bra 	$L__BB14_10;
	and.b32  	%r150, %r4, 16777200;
	neg.s32 	%r272, %r150;
	mul.wide.u32 	%rd85, %r274, 8;
	add.s64 	%rd86, %rd85, %rd2;
	add.s64 	%rd112, %rd86, 40960;
$L__BB14_9:
	.pragma "nounroll";
	ld.global.f64 	%fd181, [%rd112+-40960];
	add.f64 	%fd182, %fd367, %fd181;
	ld.global.f64 	%fd183, [%rd112+-35840];
	add.f64 	%fd184, %fd182, %fd183;
	ld.global.f64 	%fd185, [%rd112+-30720];
	add.f64 	%fd186, %fd184, %fd185;
	ld.global.f64 	%fd187, [%rd112+-25600];
	add.f64 	%fd188, %fd186, %fd187;
	ld.global.f64 	%fd189, [%rd112+-20480];
	add.f64 	%fd190, %fd188, %fd189;
	ld.global.f64 	%fd191, [%rd112+-15360];
	add.f64 	%fd192, %fd190, %fd191;
	ld.global.f64 	%fd193, [%rd112+-10240];
	add.f64 	%fd194, %fd192, %fd193;
	ld.global.f64 	%fd195, [%rd112+-5120];
	add.f64 	%fd196, %fd194, %fd195;
	ld.global.f64 	%fd197, [%rd112];
	add.f64 	%fd198, %fd196, %fd197;
	ld.global.f64 	%fd199, [%rd112+5120];
	add.f64 	%fd200, %fd198, %fd199;
	ld.global.f64 	%fd201, [%rd112+10240];
	add.f64 	%fd202, %fd200, %fd201;
	ld.global.f64 	%fd203, [%rd112+15360];
	add.f64 	%fd204, %fd202, %fd203;
	ld.global.f64 	%fd205, [%rd112+20480];
	add.f64 	%fd206, %fd204, %fd205;
	ld.global.f64 	%fd207, [%rd112+25600];
	add.f64 	%fd208, %fd206, %fd207;
	ld.global.f64 	%fd209, [%rd112+30720];
	add.f64 	%fd210, %fd208, %fd209;
	ld.global.f64 	%fd211, [%rd112+35840];
	add.f64 	%fd367, %fd210, %fd211;
	add.s32 	%r274, %r274, 10240;
	add.s32 	%r272, %r272, 16;
	add.s64 	%rd112, %rd112, 81920;
	setp.ne.s32 	%p27, %r272, 0;
	@%p27 bra 	$L__BB14_9;
$L__BB14_10:
	setp.eq.s32 	%p28, %r5, 0;
	@%p28 bra 	$L__BB14_19;
	and.b32  	%r12, %r4, 7;
	setp.lt.u32 	%p29, %r5, 8;
	@%p29 bra 	$L__BB14_13;
	mul.wide.u32 	%rd87, %r274, 8;
	add.s64 	%rd88, %rd2, %rd87;
	ld.global.f64 	%fd213, [%rd88];
	add.f64 	%fd214, %fd367, %fd213;
	ld.global.f64 	%fd215, [%rd88+5120];
	add.f64 	%fd216, %fd214, %fd215;
	ld.global.f64 	%fd217, [%rd88+10240];
	add.f64 	%fd218, %fd216, %fd217;
	ld.global.f64 	%fd219, [%rd88+15360];
	add.f64 	%fd220, %fd218, %fd219;
	ld.global.f64 	%fd221, [%rd88+20480];
	add.f64 	%fd222, %fd220, %fd221;
	ld.global.f64 	%fd223, [%rd88+25600];
	add.f64 	%fd224, %fd222, %fd223;
	ld.global.f64 	%fd225, [%rd88+30720];
	add.f64 	%fd226, %fd224, %fd225;
	ld.global.f64 	%fd227, [%rd88+35840];
	add.f64 	%fd367, %fd226, %fd227;
	add.s32 	%r274, %r274, 5120;
$L__BB14_13:
	setp.eq.s32 	%p30, %r12, 0;
	@%p30 bra 	$L__BB14_19;
	and.b32  	%r15, %r4, 3;
	setp.lt.u32 	%p31, %r12, 4;
	@%p31 bra 	$L__BB14_16;
	mul.wide.u32 	%rd89, %r274, 8;
	add.s64 	%rd90, %rd2, %rd89;
	ld.global.f64 	%fd229, [%rd90];
	add.f64 	%fd230, %fd367, %fd229;
	ld.global.f64 	%fd231, [%rd90+5120];
	add.f64 	%fd232, %fd230, %fd231;
	ld.global.f64 	%fd233, [%rd90+10240];
	add.f64 	%fd234, %fd232, %fd233;
	ld.global.f64 	%fd235, [%rd90+15360];
	add.f64 	%fd367, %fd234, %fd235;
	add.s32 	%r274, %r274, 2560;
$L__BB14_16:
	setp.eq.s32 	%p32, %r15, 0;
	@%p32 bra 	$L__BB14_19;
	mul.wide.u32 	%rd91, %r274, 8;
	add.s64 	%rd113, %rd2, %rd91;
	neg.s32 	%r277, %r15;
$L__BB14_18:
	.pragma "nounroll";
	ld.global.f64 	%fd236, [%rd113];
	add.f64 	%fd367, %fd367, %fd236;
	add.s64 	%rd113, %rd113, 5120;
	add.s32 	%r277, %r277, 1;
	setp.ne.s32 	%p33, %r277, 0;
	@%p33 bra 	$L__BB14_18;
$L__BB14_19:
	setp.lt.u32 	%p34, %r51, 640;
	@%p34 bra 	$L__BB14_24;
	// begin inline asm
	mov.u32 %r214, %laneid;
	// end inline asm
	mov.b64 	%rd102, %fd367;
	mov.b64 	{%r216, %r221}, %rd102;
	mov.b32 	%r222, 1;
	mov.b32 	%r263, 31;
	mov.b32 	%r264, -1;
	// begin inline asm
	shfl.sync.down.b32 %r215, %r216, %r222, %r263, %r264;
	// end inline asm
	// begin inline asm
	shfl.sync.down.b32 %r220, %r221, %r222, %r263, %r264;
	// end inline asm
	mov.b64 	%rd103, {%r215, %r220};
	mov.b64 	%fd307, %rd103;
	setp.gt.s32 	%p62, %r214, 30;
	add.f64 	%fd308, %fd367, %fd307;
	selp.f64 	%fd309, %fd367, %fd308, %p62;
	mov.b64 	%rd104, %fd309;
	mov.b64 	{%r226, %r231}, %rd104;
	mov.b32 	%r232, 2;
	// begin inline asm
	shfl.sync.down.b32 %r225, %r226, %r232, %r263, %r264;
	// end inline asm
	// begin inline asm
	shfl.sync.down.b32 %r230, %r231, %r232, %r263, %r264;
	// end inline asm
	mov.b64 	%rd105, {%r225, %r230};
	mov.b64 	%fd310, %rd105;
	setp.gt.s32 	%p63, %r214, 29;
	add.f64 	%fd311, %fd309, %fd310;
	selp.f64 	%fd312, %fd309, %fd311, %p63;
	mov.b64 	%rd106, %fd312;
	mov.b64 	{%r236, %r241}, %rd106;
	mov.b32 	%r242, 4;
	// begin inline asm
	shfl.sync.down.b32 %r235, %r236, %r242, %r263, %r264;
	// end inline asm
	// begin inline asm
	shfl.sync.down.b32 %r240, %r241, %r242, %r263, %r264;
	// end inline asm
	mov.b64 	%rd107, {%r235, %r240};
	mov.b64 	%fd313, %rd107;
	setp.gt.s32 	%p64, %r214, 27;
	add.f64 	%fd314, %fd312, %fd313;
	selp.f64 	%fd315, %fd312, %fd314, %p64;
	mov.b64 	%rd108, %fd315;
	mov.b64 	{%r246, %r251}, %rd108;
	mov.b32 	%r252, 8;
	// begin inline asm
	shfl.sync.down.b32 %r245, %r246, %r252, %r263, %r264;
	// end inline asm
	// begin inline asm
	shfl.sync.down.b32 %r250, %r251, %r252, %r263, %r264;
	// end inline asm
	mov.b64 	%rd109, {%r245, %r250};
	mov.b64 	%fd316, %rd109;
	setp.gt.s32 	%p65, %r214, 23;
	add.f64 	%fd317, %fd315, %fd316;
	selp.f64 	%fd318, %fd315, %fd317, %p65;
	mov.b64 	%rd110, %fd318;
	mov.b64 	{%r256, %r261}, %rd110;
	mov.b32 	%r262, 16;
	// begin inline asm
	shfl.sync.down.b32 %r255, %r256, %r262, %r263, %r264;
	// end inline asm
	// begin inline asm
	shfl.sync.down.b32 %r260, %r261, %r262, %r263, %r264;
	// end inline asm
	mov.b64 	%rd111, {%r255, %r260};
	mov.b64 	%fd319, %rd111;
	setp.gt.s32 	%p66, %r214, 15;
	add.f64 	%fd16, %fd318, %fd319;
	selp.f64 	%fd379, %fd318, %fd16, %p66;
	setp.ne.s32 	%p67, %r214, 0;
	@%p67 bra 	$L__BB14_22;
	shr.u32 	%r265, %r1, 2;
	and.b32  	%r266, %r265, 248;
	mov.u32 	%r267, _ZZN3cub18CUB_300001_SM_10006detail6reduce28DeviceReduceSingleTileKernelINS2_10policy_hubIdjN4cuda3std3__44plusIdEEE10Policy1000EN6thrust24THRUST_300001_SM_1000_NS6detail15normal_iteratorINSD_10device_ptrIdEEEEPdjS9_ddNS7_10__identityEEEvT0_T1_T2_T3_T4_T6_E12temp_storage;
	add.s32 	%r268, %r267, %r266;
	st.shared.f64 	[%r268+24], %fd16;
$L__BB14_22:
	bar.sync 	0;
	setp.ne.s32 	%p68, %r1, 0;
	@%p68 bra 	$L__BB14_50;
	ld.shared.f64 	%fd320, [_ZZN3cub18CUB_300001_SM_10006detail6reduce28DeviceReduceSingleTileKernelINS2_10policy_hubIdjN4cuda3std3__44plusIdEEE10Policy1000EN6thrust24THRUST_300001_SM_1000_NS6detail15normal_iteratorINSD_10device_ptrIdEEEEPdjS9_ddNS7_10__identityEEEvT0_T1_T2_T3_T4_T6_E12temp_storage+32];
	add.f64 	%fd321, %fd379, %fd320;
	ld.shared.f64 	%fd322, [_ZZN3cub18CUB_300001_SM_10006detail6reduce28DeviceReduceSingleTileKernelINS2_10policy_hubIdjN4cuda3std3__44plusIdEEE10Policy1000EN6thrust24THRUST_300001_SM_1000_NS6detail15normal_iteratorINSD_10device_ptrIdEEEEPdjS9_ddNS7_10__identityEEEvT0_T1_T2_T3_T4_T6_E12temp_storage+40];
	add.f64 	%fd323, %fd321, %fd322;
	ld.shared.f64 	%fd324, [_ZZN3cub18CUB_300001_SM_10006detail6reduce28DeviceReduceSingleTileKernelINS2_10policy_hubIdjN4cuda3std3__44plusIdEEE10Policy1000EN6thrust24THRUST_300001_SM_1000_NS6detail15normal_iteratorINSD_10device_ptrIdEEEEPdjS9_ddNS7_10__identityEEEvT0_T1_T2_T3_T4_T6_E12temp_storage+48];
	add.f64 	%fd325, %fd323, %fd324;
	ld.shared.f64 	%fd326, [_ZZN3cub18CUB_300001_SM_10006detail6reduce28DeviceReduceSingleTileKernelINS2_10policy_hubIdjN4cuda3std3__44plusIdEEE10Policy1000EN6thrust24THRUST_300001_SM_1000_NS6detail15normal_iteratorINSD_10device_ptrIdEEEEPdjS9_ddNS7_10__identityEEEvT0_T1_T2_T3_T4_T6_E12temp_storage+56];
	add.f64 	%fd327, %fd325, %fd326;
	ld.shared.f64 	%fd328, [_ZZN3cub18CUB_300001_SM_10006detail6reduce28DeviceReduceSingleTileKernelINS2_10policy_hubIdjN4cuda3std3__44plusIdEEE10Policy1000EN6thrust24THRUST_300001_SM_1000_NS6detail15normal_iteratorINSD_10device_ptrIdEEEEPdjS9_ddNS7_10__identityEEEvT0_T1_T2_T3_T4_T6_E12temp_storage+64];
	add.f64 	%fd329, %fd327, %fd328;
	ld.shared.f64 	%fd330, [_ZZN3cub18CUB_300001_SM_10006detail6reduce28DeviceReduceSingleTileKernelINS2_10policy_hubIdjN4cuda3std3__44plusIdEEE10Policy1000EN6thrust24THRUST_300001_SM_1000_NS6detail15normal_iteratorINSD_10device_ptrIdEEEEPdjS9_ddNS7_10__identityEEEvT0_T1_T2_T3_T4_T6_E12temp_storage+72];
	add.f64 	%fd331, %fd329, %fd330;
	ld.shared.f64 	%fd332, [_ZZN3cub18CUB_300001_SM_10006detail6reduce28DeviceReduceSingleTileKernelINS2_10policy_hubIdjN4cuda3std3__44plusIdEEE10Policy1000EN6thrust24THRUST_300001_SM_1000_NS6detail15normal_iteratorINSD_10device_ptrIdEEEEPdjS9_ddNS7_10__identityEEEvT0_T1_T2_T3_T4_T6_E12temp_storage+80];
	add.f64 	%fd333, %fd331, %fd332;
	ld.shared.f64 	%fd334, [_ZZN3cub18CUB_300001_SM_10006detail6reduce28DeviceReduceSingleTileKernelINS2_10policy_hubIdjN4cuda3std3__44plusIdEEE10Policy1000EN6thrust24THRUST_300001_SM_1000_NS6detail15normal_iteratorINSD_10device_ptrIdEEEEPdjS9_ddNS7_10__identityEEEvT0_T1_T2_T3_T4_T6_E12temp_storage+88];
	add.f64 	%fd335, %fd333, %fd334;
	ld.shared.f64 	%fd336, [_ZZN3cub18CUB_300001_SM_10006detail6reduce28DeviceReduceSingleTileKernelINS2_10policy_hubIdjN4cuda3std3__44plusIdEEE10Policy1000EN6thrust24THRUST_300001_SM_1000_NS6detail15normal_iteratorINSD_10device_ptrIdEEEEPdjS9_ddNS7_10__identityEEEvT0_T1_T2_T3_T4_T6_E12temp_storage+96];
	add.f64 	%fd337, %fd335, %fd336;
	ld.shared.f64 	%fd338, [_ZZN3cub18CUB_300001_SM_10006detail6reduce28DeviceReduceSingleTileKernelINS2_10policy_hubIdjN4cuda3std3__44plusIdEEE10Policy1000EN6thrust24THRUST_300001_SM_1000_NS6detail15normal_iteratorINSD_10device_ptrIdEEEEPdjS9_ddNS7_10__identityEEEvT0_T1_T2_T3_T4_T6_E12temp_storage+104];
	add.f64 	%fd339, %fd337, %fd338;
	ld.shared.f64 	%fd340, [_ZZN3cub18CUB_300001_SM_10006detail6reduce28DeviceReduceSingleTileKernelINS2_10policy_hubIdjN4cuda3std3__44plusIdEEE10Policy1000EN6thrust24THRUST_300001_SM_1000_NS6detail15normal_iteratorINSD_10device_ptrIdEEEEPdjS9_ddNS7_10__identityEEEvT0_T1_T2_T3_T4_T6_E12temp_storage+112];
	add.f64 	%fd341, %fd339, %fd340;
	ld.shared.f64 	%fd342, [_ZZN3cub18CUB_300001_SM_10006detail6reduce28DeviceReduceSingleTileKernelINS2_10policy_hubIdjN4cuda3std3__44plusIdEEE10Policy1000EN6thrust24THRUST_300001_SM_1000_NS6detail15normal_iteratorINSD_10device_ptrIdEEEEPdjS9_ddNS7_10__identityEEEvT0_T1_T2_T3_T4_T6_E12temp_storage+120];
	add.f64 	%fd343, %fd341, %fd342;
	ld.shared.f64 	%fd344, [_ZZN3cub18CUB_300001_SM_10006detail6reduce28DeviceReduceSingleTileKernelINS2_10policy_hubIdjN4cuda3std3__44plusIdEEE10Policy1000EN6thrust24THRUST_300001_SM_1000_NS6detail15normal_iteratorINSD_10device_ptrIdEEEEPdjS9_ddNS7_10__identityEEEvT0_T1_T2_T3_T4_T6_E12temp_storage+128];
	add.f64 	%fd345, %fd343, %fd344;
	ld.shared.f64 	%fd346, [_ZZN3cub18CUB_300001_SM_10006detail6reduce28DeviceReduceSingleTileKernelINS2_10policy_hubIdjN4cuda3std3__44plusIdEEE10Policy1000EN6thrust24THRUST_300001_SM_1000_NS6detail15normal_iteratorINSD_10device_ptrIdEEEEPdjS9_ddNS7_10__identityEEEvT0_T1_T2_T3_T4_T6_E12temp_storage+136];
	add.f64 	%fd347, %fd345, %fd346;
	ld.shared.f64 	%fd348, [_ZZN3cub18CUB_300001_SM_10006detail6reduce28DeviceReduceSingleTileKernelINS2_10policy_hubIdjN4cuda3std3__44plusIdEEE10Policy1000EN6thrust24THRUST_300001_SM_1000_NS6detail15normal_iteratorINSD_10device_ptrIdEEEEPdjS9_ddNS7_10__identityEEEvT0_T1_T2_T3_T4_T6_E12temp_storage+144];
	add.f64 	%fd349, %fd347, %fd348;
	ld.shared.f64 	%fd350, [_ZZN3cub18CUB_300001_SM_10006detail6reduce28DeviceReduceSingleTileKernelINS2_10policy_hubIdjN4cuda3std3__44plusIdEEE10Policy1000EN6thrust24THRUST_300001_SM_1000_NS6detail15normal_iteratorINSD_10device_ptrIdEEEEPdjS9_ddNS7_10__identityEEEvT0_T1_T2_T3_T4_T6_E12temp_storage+152];
	add.f64 	%fd351, %fd349, %fd350;
	ld.shared.f64 	%fd352, [_ZZN3cub18CUB_300001_SM_10006detail6reduce28DeviceReduceSingleTileKernelINS2_10policy_hubIdjN4cuda3std3__44plusIdEEE10Policy1000EN6thrust24THRUST_300001_SM_1000_NS6detail15normal_iteratorINSD_10device_ptrIdEEEEPdjS9_ddNS7_10__identityEEEvT0_T1_T2_T3_T4_T6_E12temp_storage+160];
	add.f64 	%fd353, %fd351, %fd352;
	ld.shared.f64 	%fd354, [_ZZN3cub18CUB_300001_SM_10006detail6reduce28DeviceReduceSingleTileKernelINS2_10policy_hubIdjN4cuda3std3__44plusIdEEE10Policy1000EN6thrust24THRUST_300001_SM_1000_NS6detail15normal_iteratorINSD_10device_ptrIdEEEEPdjS9_ddNS7_10__identityEEEvT0_T1_T2_T3_T4_T6_E12temp_storage+168];
	add.f64 	%fd355, %fd353, %fd354;
	ld.shared.f64 	%fd356, [_ZZN3cub18CUB_300001_SM_10006detail6reduce28DeviceReduceSingleTileKernelINS2_10policy_hubIdjN4cuda3std3__44plusIdEEE10Policy1000EN6thrust24THRUST_300001_SM_1000_NS6detail15normal_iteratorINSD_10device_ptrIdEEEEPdjS9_ddNS7_10__identityEEEvT0_T1_T2_T3_T4_T6_E12temp_storage+176];
	add.f64 	%fd379, %fd355, %fd356;
	bra.uni 	$L__BB14_50;
$L__BB14_24:
	// begin inline asm
	mov.u32 %r151, %laneid;
	// end inline asm
	and.b32  	%r202, %r1, 992;
	add.s32 	%r203, %r202, 32;
	setp.gt.u32 	%p35, %r203, %r51;
	not.b32 	%r204, %r202;
	add.s32 	%r205, %r51, %r204;
	selp.b32 	%r200, %r205, 31, %p35;
	mov.b64 	%rd92, %fd367;
	mov.b64 	{%r153, %r158}, %rd92;
	mov.b32 	%r159, 1;
	mov.b32 	%r201, -1;
	// begin inline asm
	shfl.sync.down.b32 %r152, %r153, %r159, %r200, %r201;
	// end inline asm
	// begin inline asm
	shfl.sync.down.b32 %r157, %r158, %r159, %r200, %r201;
	// end inline asm
	mov.b64 	%rd93, {%r152, %r157};
	mov.b64 	%fd237, %rd93;
	setp.lt.s32 	%p36, %r151, %r200;
	add.f64 	%fd238, %fd367, %fd237;
	selp.f64 	%fd239, %fd238, %fd367, %p36;
	mov.b64 	%rd94, %fd239;
	mov.b64 	{%r163, %r168}, %rd94;
	mov.b32 	%r169, 2;
	// begin inline asm
	shfl.sync.down.b32 %r162, %r163, %r169, %r200, %r201;
	// end inline asm
	// begin inline asm
	shfl.sync.down.b32 %r167, %r168, %r169, %r200, %r201;
	// end inline asm
	mov.b64 	%rd95, {%r162, %r167};
	mov.b64 	%fd240, %rd95;
	add.s32 	%r206, %r151, 2;
	setp.gt.s32 	%p37, %r206, %r200;
	add.f64 	%fd241, %fd239, %fd240;
	selp.f64 	%fd242, %fd239, %fd241, %p37;
	mov.b64 	%rd96, %fd242;
	mov.b64 	{%r173, %r178}, %rd96;
	mov.b32 	%r179, 4;
	// begin inline asm
	shfl.sync.down.b32 %r172, %r173, %r179, %r200, %r201;
	// end inline asm
	// begin inline asm
	shfl.sync.down.b32 %r177, %r178, %r179, %r200, %r201;
	// end inline asm
	mov.b64 	%rd97, {%r172, %r177};
	mov.b64 	%fd243, %rd97;
	add.s32 	%r207, %r151, 4;
	setp.gt.s32 	%p38, %r207, %r200;
	add.f64 	%fd244, %fd242, %fd243;
	selp.f64 	%fd245, %fd242, %fd244, %p38;
	mov.b64 	%rd98, %fd245;
	mov.b64 	{%r183, %r188}, %rd98;
	mov.b32 	%r189, 8;
	// begin inline asm
	shfl.sync.down.b32 %r182, %r183, %r189, %r200, %r201;
	// end inline asm
	// begin inline asm
	shfl.sync.down.b32 %r187, %r188, %r189, %r200, %r201;
	// end inline asm
	mov.b64 	%rd99, {%r182, %r187};
	mov.b64 	%fd246, %rd99;
	add.s32 	%r208, %r151, 8;
	setp.gt.s32 	%p39, %r208, %r200;
	add.f64 	%fd247, %fd245, %fd246;
	selp.f64 	%fd248, %fd245, %fd247, %p39;
	mov.b64 	%rd100, %fd248;
	mov.b64 	{%r193, %r198}, %rd100;
	mov.b32 	%r199, 16;
	// begin inline asm
	shfl.sync.down.b32 %r192, %r193, %r199, %r200, %r201;
	// end inline asm
	// begin inline asm
	shfl.sync.down.b32 %r197, %r198, %r199, %r200, %r201;
	// end inline asm
	mov.b64 	%rd101, {%r192, %r197};
	mov.b64 	%fd249, %rd101;
	add.s32 	%r209, %r151, 16;
	setp.gt.s32 	%p40, %r209, %r200;
	add.f64 	%fd250, %fd248, %fd249;
	selp.f64 	%fd379, %fd248, %fd250, %p40;
	setp.ne.s32 	%p41, %r151, 0;
	@%p41 bra 	$L__BB14_26;
	shr.u32 	%r210, %r1, 2;
	and.b32  	%r211, %r210, 248;
	mov.u32 	%r212, _ZZN3cub18CUB_300001_SM_10006detail6reduce28DeviceReduceSingleTileKernelINS2_10policy_hubIdjN4cuda3std3__44plusIdEEE10Policy1000EN6thrust24THRUST_300001_SM_1000_NS6detail15normal_iteratorINSD_10device_ptrIdEEEEPdjS9_ddNS7_10__identityEEEvT0_T1_T2_T3_T4_T6_E12temp_storage;
	add.s32 	%r213, %r212, %r211;
	st.shared.f64 	[%r213+24], %fd379;
$L__BB14_26:
	bar.sync 	0;
	setp.ne.s32 	%p42, %r1, 0;
	@%p42 bra 	$L__BB14_50;
	setp.gt.u32 	%p43, %r51, 32;
	ld.shared.f64 	%fd251, [_ZZN3cub18CUB_300001_SM_10006detail6reduce28DeviceReduceSingleTileKernelINS2_10policy_hubIdjN4cuda3std3__44plusIdEEE10Policy1000EN6thrust24THRUST_300001_SM_1000_NS6detail15normal_iteratorINSD_10device_ptrIdEEEEPdjS9_ddNS7_10__identityEEEvT0_T1_T2_T3_T4_T6_E12temp_storage+32];
	add.f64 	%fd252, %fd379, %fd251;
	selp.f64 	%fd253, %fd252, %fd379, %p43;
	setp.gt.u32 	%p44, %r51, 64;
	ld.shared.f64 	%fd254, [_ZZN3cub18CUB_300001_SM_10006detail6reduce28DeviceReduceSingleTileKernelINS2_10policy_hubIdjN4cuda3std3__44plusIdEEE10Policy1000EN6thrust24THRUST_300001_SM_1000_NS6detail15normal_iteratorINSD_10device_ptrIdEEEEPdjS9_ddNS7_10__identityEEEvT0_T1_T2_T3_T4_T6_E12temp_storage+40];
	add.f64 	%fd255, %fd254, %fd253;
	selp.f64 	%fd256, %fd255, %fd253, %p44;
	setp.gt.u32 	%p45, %r51, 96;
	ld.shared.f64 	%fd257, [_ZZN3cub18CUB_300001_SM_10006detail6reduce28DeviceReduceSingleTileKernelINS2_10policy_hubIdjN4cuda3std3__44plusIdEEE10Policy1000EN6thrust24THRUST_300001_SM_1000_NS6detail15normal_iteratorINSD_10device_ptrIdEEEEPdjS9_ddNS7_10__identityEEEvT0_T1_T2_T3_T4_T6_E12temp_storage+48];
	add.f64 	%fd258, %fd257, %fd256;
	selp.f64 	%fd259, %fd258, %fd256, %p45;
	setp.gt.u32 	%p46, %r51, 128;
	ld.shared.f64 	%fd260, [_ZZN3cub18CUB_300001_SM_10006detail6reduce28DeviceReduceSingleTileKernelINS2_10policy_hubIdjN4cuda3std3__44plusIdEEE10Policy1000EN6thrust24THRUST_300001_SM_1000_NS6detail15normal_iteratorINSD_10device_ptrIdEEEEPdjS9_ddNS7_10__identityEEEvT0_T1_T2_T3_T4_T6_E12temp_storage+56];
	add.f64 	%fd261, %fd260, %fd259;
	selp.f64 	%fd262, %fd261, %fd259, %p46;
	setp.gt.u32 	%p47, %r51, 160;
	ld.shared.f64 	%fd263, [_ZZN3cub18CUB_300001_SM_10006detail6reduce28DeviceReduceSingleTileKernelINS2_10policy_hubIdjN4cuda3std3__44plusIdEEE10Policy1000EN6thrust24THRUST_300001_SM_1000_NS6detail15normal_iteratorINSD_10device_ptrIdEEEEPdjS9_ddNS7_10__identityEEEvT0_T1_T2_T3_T4_T6_E12temp_storage+64];
	add.f64 	%fd264, %fd263, %fd262;
	selp.f64 	%fd265, %fd264, %fd262, %p47;
	setp.gt.u32 	%p48, %r51, 192;
	ld.shared.f64 	%fd266, [_ZZN3cub18CUB_300001_SM_10006detail6reduce28DeviceReduceSingleTileKernelINS2_10policy_hubIdjN4cuda3std3__44plusIdEEE10Policy1000EN6thrust24THRUST_300001_SM_1000_NS6detail15normal_iteratorINSD_10device_ptrIdEEEEPdjS9_ddNS7_10__identityEEEvT0_T1_T2_T3_T4_T6_E12temp_storage+72];
	add.f64 	%fd267, %fd266, %fd265;
	selp.f64 	%fd268, %fd267, %fd265, %p48;
	setp.gt.u32 	%p49, %r51, 224;
	ld.shared.f64 	%fd269, [_ZZN3cub18CUB_300001_SM_10006detail6reduce28DeviceReduceSingleTileKernelINS2_10policy_hubIdjN4cuda3std3__44plusIdEEE10Policy1000EN6thrust24THRUST_300001_SM_1000_NS6detail15normal_iteratorINSD_10device_ptrIdEEEEPdjS9_ddNS7_10__identityEEEvT0_T1_T2_T3_T4_T6_E12temp_storage+80];
	add.f64 	%fd270, %fd269, %fd268;
	selp.f64 	%fd271, %fd270, %fd268, %p49;
	setp.gt.u32 	%p50, %r51, 256;
	ld.shared.f64 	%fd272, [_ZZN3cub18CUB_300001_SM_10006detail6reduce28DeviceReduceSingleTileKernelINS2_10policy_hubIdjN4cuda3std3__44plusIdEEE10Policy1000EN6thrust24THRUST_300001_SM_1000_NS6detail15normal_iteratorINSD_10device_ptrIdEEEEPdjS9_ddNS7_10__identityEEEvT0_T1_T2_T3_T4_T6_E12temp_storage+88];
	add.f64 	%fd273, %fd272, %fd271;
	selp.f64 	%fd274, %fd273, %fd271, %p50;
	setp.gt.u32 	%p51, %r51, 288;
	ld.shared.f64 	%fd275, [_ZZN3cub18CUB_300001_SM_10006detail6reduce28DeviceReduceSingleTileKernelINS2_10policy_hubIdjN4cuda3std3__44plusIdEEE10Policy1000EN6thrust24THRUST_300001_SM_1000_NS6detail15normal_iteratorINSD_10device_ptrIdEEEEPdjS9_ddNS7_10__identityEEEvT0_T1_T2_T3_T4_T6_E12temp_storage+96];
	add.f64 	%fd276, %fd275, %fd274;
	selp.f64 	%fd277, %fd276, %fd274, %p51;
	setp.gt.u32 	%p52, %r51, 320;
	ld.shared.f64 	%fd278, [_ZZN3cub18CUB_300001_SM_10006detail6reduce28DeviceReduceSingleTileKernelINS2_10policy_hubIdjN4cuda3std3__44plusIdEEE10Policy1000EN6thrust24THRUST_300001_SM_1000_NS6detail15normal_iteratorINSD_10device_ptrIdEEEEPdjS9_ddNS7_10__identityEEEvT0_T1_T2_T3_T4_T6_E12temp_storage+104];
	add.f64 	%fd279, %fd278, %fd277;
	selp.f64 	%fd280, %fd279, %fd277, %p52;
	setp.gt.u32 	%p53, %r51, 352;
	ld.shared.f64 	%fd281, [_ZZN3cub18CUB_300001_SM_10006detail6reduce28DeviceReduceSingleTileKernelINS2_10policy_hubIdjN4cuda3std3__44plusIdEEE10Policy1000EN6thrust24THRUST_300001_SM_1000_NS6detail15normal_iteratorINSD_10device_ptrIdEEEEPdjS9_ddNS7_10__identityEEEvT0_T1_T2_T3_T4_T6_E12temp_storage+112];
	add.f64 	%fd282, %fd281, %fd280;
	selp.f64 	%fd283, %fd282, %fd280, %p53;
	setp.gt.u32 	%p54, %r51, 384;
	ld.shared.f64 	%fd284, [_ZZN3cub18CUB_300001_SM_10006detail6reduce28DeviceReduceSingleTileKernelINS2_10policy_hubIdjN4cuda3std3__44plusIdEEE10Policy1000EN6thrust24THRUST_300001_SM_1000_NS6detail15normal_iteratorINSD_10device_ptrIdEEEEPdjS9_ddNS7_10__identityEEEvT0_T1_T2_T3_T4_T6_E12temp_storage+120];
	add.f64 	%fd285, %fd284, %fd283;
	selp.f64 	%fd286, %fd285, %fd283, %p54;
	setp.gt.u32 	%p55, %r51, 416;
	ld.shared.f64 	%fd287, [_ZZN3cub18CUB_300001_SM_10006detail6reduce28DeviceReduceSingleTileKernelINS2_10policy_hubIdjN4cuda3std3__44plusIdEEE10Policy1000EN6thrust24THRUST_300001_SM_1000_NS6detail15normal_iteratorINSD_10device_ptrIdEEEEPdjS9_ddNS7_10__identityEEEvT0_T1_T2_T3_T4_T6_E12temp_storage+128];
	add.f64 	%fd288, %fd287, %fd286;
	selp.f64 	%fd289, %fd288, %fd286, %p55;
	setp.gt.u32 	%p56, %r51, 448;
	ld.shared.f64 	%fd290, [_ZZN3cub18CUB_300001_SM_10006detail6reduce28DeviceReduceSingleTileKernelINS2_10policy_hubIdjN4cuda3std3__44plusIdEEE10Policy1000EN6thrust24THRUST_300001_SM_1000_NS6detail15normal_iteratorINSD_10device_ptrIdEEEEPdjS9_ddNS7_10__identityEEEvT0_T1_T2_T3_T4_T6_E12temp_storage+136];
	add.f64 	%fd291, %fd290, %fd289;
	selp.f64 	%fd292, %fd291, %fd289, %p56;
	setp.gt.u32 	%p57, %r51, 480;
	ld.shared.f64 	%fd293, [_ZZN3cub18CUB_300001_SM_10006detail6reduce28DeviceReduceSingleTileKernelINS2_10policy_hubIdjN4cuda3std3__44plusIdEEE10Policy1000EN6thrust24THRUST_300001_SM_1000_NS6detail15normal_iteratorINSD_10device_ptrIdEEEEPdjS9_ddNS7_10__identityEEEvT0_T1_T2_T3_T4_T6_E12temp_storage+144];
	add.f64 	%fd294, %fd293, %fd292;
	selp.f64 	%fd295, %fd294, %fd292, %p57;
	setp.gt.u32 	%p58, %r51, 512;
	ld.shared.f64 	%fd296, [_ZZN3cub18CUB_300001_SM_10006detail6reduce28DeviceReduceSingleTileKernelINS2_10policy_hubIdjN4cuda3std3__44plusIdEEE10Policy1000EN6thrust24THRUST_300001_SM_1000_NS6detail15normal_iteratorINSD_10device_ptrIdEEEEPdjS9_ddNS7_10__identityEEEvT0_T1_T2_T3_T4_T6_E12temp_storage+152];
	add.f64 	%fd297, %fd296, %fd295;
	selp.f64 	%fd298, %fd297, %fd295, %p58;
	setp.gt.u32 	%p59, %r51, 544;
	ld.shared.f64 	%fd299, [_ZZN3cub18CUB_300001_SM_10006detail6reduce28DeviceReduceSingleTileKernelINS2_10policy_hubIdjN4cuda3std3__44plusIdEEE10Policy1000EN6thrust24THRUST_300001_SM_1000_NS6detail15normal_iteratorINSD_10device_ptrIdEEEEPdjS9_ddNS7_10__identityEEEvT0_T1_T2_T3_T4_T6_E12temp_storage+160];
	add.f64 	%fd300, %fd299, %fd298;
	selp.f64 	%fd301, %fd300, %fd298, %p59;
	setp.gt.u32 	%p60, %r51, 576;
	ld.shared.f64 	%fd302, [_ZZN3cub18CUB_300001_SM_10006detail6reduce28DeviceReduceSingleTileKernelINS2_10policy_hubIdjN4cuda3std3__44plusIdEEE10Policy1000EN6thrust24THRUST_300001_SM_1000_NS6detail15normal_iteratorINSD_10device_ptrIdEEEEPdjS9_ddNS7_10__identityEEEvT0_T1_T2_T3_T4_T6_E12temp_storage+168];
	add.f64 	%fd303, %fd302, %fd301;
	selp.f64 	%fd304, %fd303, %fd301, %p60;
	setp.gt.u32 	%p61, %r51, 608;
	ld.shared.f64 	%fd305, [_ZZN3cub18CUB_300001_SM_10006detail6reduce28DeviceReduceSingleTileKernelINS2_10policy_hubIdjN4cuda3std3__44plusIdEEE10Policy1000EN6thrust24THRUST_300001_SM_1000_NS6detail15normal_iteratorINSD_10device_ptrIdEEEEPdjS9_ddNS7_10__identityEEEvT0_T1_T2_T3_T4_T6_E12temp_storage+176];
	add.f64 	%fd306, %fd305, %fd304;
	selp.f64 	%fd379, %fd306, %fd304, %p61;
	bra.uni 	$L__BB14_50;
$L__BB14_28:
	mov.u32 	%r21, %tid.x;
	mul.wide.u32 	%rd11, %r21, 8;
	add.s64 	%rd12, %rd2, %rd11;
	ld.global.f64 	%fd43, [%rd12];
	ld.global.f64 	%fd44, [%rd12+5120];
	ld.global.f64 	%fd45, [%rd12+10240];
	ld.global.f64 	%fd46, [%rd12+15360];
	ld.global.f64 	%fd47, [%rd12+20480];
	ld.global.f64 	%fd48, [%rd12+25600];
	ld.global.f64 	%fd49, [%rd12+30720];
	ld.global.f64 	%fd50, [%rd12+35840];
	add.f64 	%fd51, %fd43, %fd44;
	add.f64 	%fd52, %fd51, %fd45;
	add.f64 	%fd53, %fd52, %fd46;
	add.f64 	%fd54, %fd53, %fd47;
	add.f64 	%fd55, %fd54, %fd48;
	add.f64 	%fd56, %fd55, %fd49;
	add.f64 	%fd378, %fd56, %fd50;
	add.s32 	%r22, %r51, -5120;
	setp.lt.u32 	%p3, %r22, 5120;
	mov.b32 	%r279, 5120;
	@%p3 bra 	$L__BB14_32;
	mov.b32 	%r279, 5120;
$L__BB14_30:
	add.s32 	%r54, %r21, %r279;
	mul.wide.u32 	%rd13, %r54, 8;
	add.s64 	%rd14, %rd2, %rd13;
	ld.global.f64 	%fd57, [%rd14];
	ld.global.f64 	%fd58, [%rd14+5120];
	ld.global.f64 	%fd59, [%rd14+10240];
	ld.global.f64 	%fd60, [%rd14+15360];
	ld.global.f64 	%fd61, [%rd14+20480];
	ld.global.f64 	%fd62, [%rd14+25600];
	ld.global.f64 	%fd63, [%rd14+30720];
	ld.global.f64 	%fd64, [%rd14+35840];
	add.f64 	%fd65, %fd378, %fd57;
	add.f64 	%fd66, %fd65, %fd58;
	add.f64 	%fd67, %fd66, %fd59;
	add.f64 	%fd68, %fd67, %fd60;
	add.f64 	%fd69, %fd68, %fd61;
	add.f64 	%fd70, %fd69, %fd62;
	add.f64 	%fd71, %fd70, %fd63;
	add.f64 	%fd378, %fd71, %fd64;
	sub.s32 	%r55, %r51, %r279;
	setp.lt.u32 	%p4, %r55, 5120;
	@%p4 bra 	$L__BB14_46;
	add.s32 	%r279, %r279, 5120;
	setp.le.u32 	%p5, %r279, %r22;
	@%p5 bra 	$L__BB14_30;
$L__BB14_32:
	setp.le.u32 	%p6, %r51, %r279;
	sub.s32 	%r56, %r51, %r279;
	setp.ge.s32 	%p7, %r21, %r56;
	or.pred  	%p8, %p6, %p7;
	@%p8 bra 	$L__BB14_46;
	not.b32 	%r58, %r21;
	add.s32 	%r59, %r51, %r58;
	sub.s32 	%r60, %r59, %r279;
	mul.hi.u32 	%r61, %r60, -858993459;
	shr.u32 	%r62, %r61, 9;
	add.s32 	%r26, %r62, 1;
	and.b32  	%r27, %r26, 15;
	setp.lt.u32 	%p9, %r60, 9600;
	mov.u32 	%r284, %r21;
	@%p9 bra 	$L__BB14_37;
	or.b32  	%r282, %r21, 5120;
	add.s32 	%r281, %r21, %r279;
	and.b32  	%r63, %r26, 16777200;
	neg.s32 	%r280, %r63;
$L__BB14_35:
	.pragma "nounroll";
	mul.wide.u32 	%rd15, %r281, 8;
	add.s64 	%rd16, %rd2, %rd15;
	ld.global.f64 	%fd73, [%rd16];
	add.f64 	%fd74, %fd378, %fd73;
	add.s32 	%r64, %r281, 640;
	mul.wide.u32 	%rd17, %r64, 8;
	add.s64 	%rd18, %rd2, %rd17;
	ld.global.f64 	%fd75, [%rd18];
	add.f64 	%fd76, %fd74, %fd75;
	add.s32 	%r65, %r281, 1280;
	mul.wide.u32 	%rd19, %r65, 8;
	add.s64 	%rd20, %rd2, %rd19;
	ld.global.f64 	%fd77, [%rd20];
	add.f64 	%fd78, %fd76, %fd77;
	add.s32 	%r66, %r281, 1920;
	mul.wide.u32 	%rd21, %r66, 8;
	add.s64 	%rd22, %rd2, %rd21;
	ld.global.f64 	%fd79, [%rd22];
	add.f64 	%fd80, %fd78, %fd79;
	add.s32 	%r67, %r281, 2560;
	mul.wide.u32 	%rd23, %r67, 8;
	add.s64 	%rd24, %rd2, %rd23;
	ld.global.f64 	%fd81, [%rd24];
	add.f64 	%fd82, %fd80, %fd81;
	add.s32 	%r68, %r281, 3200;
	mul.wide.u32 	%rd25, %r68, 8;
	add.s64 	%rd26, %rd2, %rd25;
	ld.global.f64 	%fd83, [%rd26];
	add.f64 	%fd84, %fd82, %fd83;
	add.s32 	%r69, %r281, 3840;
	mul.wide.u32 	%rd27, %r69, 8;
	add.s64 	%rd28, %rd2, %rd27;
	ld.global.f64 	%fd85, [%rd28];
	add.f64 	%fd86, %fd84, %fd85;
	add.s32 	%r70, %r281, 4480;
	mul.wide.u32 	%rd29, %r70, 8;
	add.s64 	%rd30, %rd2, %rd29;
	ld.global.f64 	%fd87, [%rd30];
	add.f64 	%fd88, %fd86, %fd87;
	add.s32 	%r71, %r281, 5120;
	mul.wide.u32 	%rd31, %r71, 8;
	add.s64 	%rd32, %rd2, %rd31;
	ld.global.f64 	%fd89, [%rd32];
	add.f64 	%fd90, %fd88, %fd89;
	add.s32 	%r72, %r281, 5760;
	mul.wide.u32 	%rd33, %r72, 8;
	add.s64 	%rd34, %rd2, %rd33;
	ld.global.f64 	%fd91, [%rd34];
	add.f64 	%fd92, %fd90, %fd91;
	add.s32 	%r73, %r281, 6400;
	mul.wide.u32 	%rd35, %r73, 8;
	add.s64 	%rd36, %rd2, %rd35;
	ld.global.f64 	%fd93, [%rd36];
	add.f64 	%fd94, %fd92, %fd93;
	add.s32 	%r74, %r281, 7040;
	mul.wide.u32 	%rd37, %r74, 8;
	add.s64 	%rd38, %rd2, %rd37;
	ld.global.f64 	%fd95, [%rd38];
	add.f64 	%fd96, %fd94, %fd95;
	add.s32 	%r75, %r281, 7680;
	mul.wide.u32 	%rd39, %r75, 8;
	add.s64 	%rd40, %rd2, %rd39;
	ld.global.f64 	%fd97, [%rd40];
	add.f64 	%fd98, %fd96, %fd97;
	add.s32 	%r76, %r281, 8320;
	mul.wide.u32 	%rd41, %r76, 8;
	add.s64 	%rd42, %rd2, %rd41;
	ld.global.f64 	%fd99, [%rd42];
	add.f64 	%fd100, %fd98, %fd99;
	add.s32 	%r77, %r281, 8960;
	mul.wide.u32 	%rd43, %r77, 8;
	add.s64 	%rd44, %rd2, %rd43;
	ld.global.f64 	%fd101, [%rd44];
	add.f64 	%fd102, %fd100, %fd101;
	add.s32 	%r78, %r281, 9600;
	mul.wide.u32 	%rd45, %r78, 8;
	add.s64 	%rd46, %rd2, %rd45;
	ld.global.f64 	%fd103, [%rd46];
	add.f64 	%fd378, %fd102, %fd103;
	add.s32 	%r282, %r282, 10240;
	add.s32 	%r281, %r281, 10240;
	add.s32 	%r280, %r280, 16;
	setp.ne.s32 	%p10, %r280, 0;
	@%p10 bra 	$L__BB14_35;
	add.s32 	%r284, %r282, -5120;
$L__BB14_37:
	setp.eq.s32 	%p11, %r27, 0;
	@%p11 bra 	$L__BB14_46;
	and.b32  	%r39, %r26, 7;
	setp.lt.u32 	%p12, %r27, 8;
	@%p12 bra 	$L__BB14_40;
	add.s32 	%r79, %r284, %r279;
	mul.wide.u32 	%rd47, %r79, 8;
	add.s64 	%rd48, %rd2, %rd47;
	ld.global.f64 	%fd105, [%rd48];
	add.f64 	%fd106, %fd378, %fd105;
	add.s32 	%r80, %r79, 640;
	mul.wide.u32 	%rd49, %r80, 8;
	add.s64 	%rd50, %rd2, %rd49;
	ld.global.f64 	%fd107, [%rd50];
	add.f64 	%fd108, %fd106, %fd107;
	add.s32 	%r81, %r79, 1280;
	mul.wide.u32 	%rd51, %r81, 8;
	add.s64 	%rd52, %rd2, %rd51;
	ld.global.f64 	%fd109, [%rd52];
	add.f64 	%fd110, %fd108, %fd109;
	add.s32 	%r82, %r79, 1920;
	mul.wide.u32 	%rd53, %r82, 8;
	add.s64 	%rd54, %rd2, %rd53;
	ld.global.f64 	%fd111, [%rd54];
	add.f64 	%fd112, %fd110, %fd111;
	add.s32 	%r83, %r79, 2560;
	mul.wide.u32 	%rd55, %r83, 8;
	add.s64 	%rd56, %rd2, %rd55;
	ld.global.f64 	%fd113, [%rd56];
	add.f64 	%fd114, %fd112, %fd113;
	add.s32 	%r84, %r79, 3200;
	mul.wide.u32 	%rd57, %r84, 8;
	add.s64 	%rd58, %rd2, %rd57;
	ld.global.f64 	%fd115, [%rd58];
	add.f64 	%fd116, %fd114, %fd115;
	add.s32 	%r85, %r79, 3840;
	mul.wide.u32 	%rd59, %r85, 8;
	add.s64 	%rd60, %rd2, %rd59;
	ld.global.f64 	%fd117, [%rd60];
	add.f64 	%fd118, %fd116, %fd117;
	add.s32 	%r86, %r79, 4480;
	mul.wide.u32 	%rd61, %r86, 8;
	add.s64 	%rd62, %rd2, %rd61;
	ld.global.f64 	%fd119, [%rd62];
	add.f64 	%fd378, %fd118, %fd119;
	add.s32 	%r284, %r284, 5120;
$L__BB14_40:
	setp.eq.s32 	%p13, %r39, 0;
	@%p13 bra 	$L__BB14_46;
	and.b32  	%r42, %r26, 3;
	setp.lt.u32 	%p14, %r39, 4;
	@%p14 bra 	$L__BB14_43;
	add.s32 	%r87, %r284, %r279;
	mul.wide.u32 	%rd63, %r87, 8;
	add.s64 	%rd64, %rd2, %rd63;
	ld.global.f64 	%fd121, [%rd64];
	add.f64 	%fd122, %fd378, %fd121;
	add.s32 	%r88, %r87, 640;
	mul.wide.u32 	%rd65, %r88, 8;
	add.s64 	%rd66, %rd2, %rd65;
	ld.global.f64 	%fd123, [%rd66];
	add.f64 	%fd124, %fd122, %fd123;
	add.s32 	%r89, %r87, 1280;
	mul.wide.u32 	%rd67, %r89, 8;
	add.s64 	%rd68, %rd2, %rd67;
	ld.global.f64 	%fd125, [%rd68];
	add.f64 	%fd126, %fd124, %fd125;
	add.s32 	%r90, %r87, 1920;
	mul.wide.u32 	%rd69, %r90, 8;
	add.s64 	%rd70, %rd2, %rd69;
	ld.global.f64 	%fd127, [%rd70];
	add.f64 	%fd378, %fd126, %fd127;
	add.s32 	%r284, %r284, 2560;
$L__BB14_43:
	setp.eq.s32 	%p15, %r42, 0;
	@%p15 bra 	$L__BB14_46;
	add.s32 	%r287, %r284, %r279;
	neg.s32 	%r286, %r42;
$L__BB14_45:
	.pragma "nounroll";
	mul.wide.u32 	%rd71, %r287, 8;
	add.s64 	%rd72, %rd2, %rd71;
	ld.global.f64 	%fd128, [%rd72];
	add.f64 	%fd378, %fd378, %fd128;
	add.s32 	%r287, %r287, 640;
	add.s32 	%r286, %r286, 1;
	setp.ne.s32 	%p16, %r286, 0;
	@%p16 bra 	$L__BB14_45;
$L__BB14_46:
	// begin inline asm
	mov.u32 %r91, %laneid;
	// end inline asm
	mov.b64 	%rd73, %fd378;
	mov.b64 	{%r93, %r98}, %rd73;
	mov.b32 	%r99, 1;
	mov.b32 	%r140, 31;
	mov.b32 	%r141, -1;
	// begin inline asm
	shfl.sync.down.b32 %r92, %r93, %r99, %r140, %r141;
	// end inline asm
	// begin inline asm
	shfl.sync.down.b32 %r97, %r98, %r99, %r140, %r141;
	// end inline asm
	mov.b64 	%rd74, {%r92, %r97};
	mov.b64 	%fd129, %rd74;
	setp.gt.s32 	%p17, %r91, 30;
	add.f64 	%fd130, %fd378, %fd129;
	selp.f64 	%fd131, %fd378, %fd130, %p17;
	mov.b64 	%rd75, %fd131;
	mov.b64 	{%r103, %r108}, %rd75;
	mov.b32 	%r109, 2;
	// begin inline asm
	shfl.sync.down.b32 %r102, %r103, %r109, %r140, %r141;
	// end inline asm
	// begin inline asm
	shfl.sync.down.b32 %r107, %r108, %r109, %r140, %r141;
	// end inline asm
	mov.b64 	%rd76, {%r102, %r107};
	mov.b64 	%fd132, %rd76;
	setp.gt.s32 	%p18, %r91, 29;
	add.f64 	%fd133, %fd131, %fd132;
	selp.f64 	%fd134, %fd131, %fd133, %p18;
	mov.b64 	%rd77, %fd134;
	mov.b64 	{%r113, %r118}, %rd77;
	mov.b32 	%r119, 4;
	// begin inline asm
	shfl.sync.down.b32 %r112, %r113, %r119, %r140, %r141;
	// end inline asm
	// begin inline asm
	shfl.sync.down.b32 %r117, %r118, %r119, %r140, %r141;
	// end inline asm
	mov.b64 	%rd78, {%r112, %r117};
	mov.b64 	%fd135, %rd78;
	setp.gt.s32 	%p19, %r91, 27;
	add.f64 	%fd136, %fd134, %fd135;
	selp.f64 	%fd137, %fd134, %fd136, %p19;
	mov.b64 	%rd79, %fd137;
	mov.b64 	{%r123, %r128}, %rd79;
	mov.b32 	%r129, 8;
	// begin inline asm
	shfl.sync.down.b32 %r122, %r123, %r129, %r140, %r141;
	// end inline asm
	// begin inline asm
	shfl.sync.down.b32 %r127, %r128, %r129, %r140, %r141;
	// end inline asm
	mov.b64 	%rd80, {%r122, %r127};
	mov.b64 	%fd138, %rd80;
	setp.gt.s32 	%p20, %r91, 23;
	add.f64 	%fd139, %fd137, %fd138;
	selp.f64 	%fd140, %fd137, %fd139, %p20;
	mov.b64 	%rd81, %fd140;
	mov.b64 	{%r133, %r138}, %rd81;
	mov.b32 	%r139, 16;
	// begin inline asm
	shfl.sync.down.b32 %r132, %r133, %r139, %r140, %r141;
	// end inline asm
	// begin inline asm
	shfl.sync.down.b32 %r137, %r138, %r139, %r140, %r141;
	// end inline asm
	mov.b64 	%rd82, {%r132, %r137};
	mov.b64 	%fd141, %rd82;
	setp.gt.s32 	%p21, %r91, 15;
	add.f64 	%fd38, %fd140, %fd141;
	selp.f64 	%fd379, %fd140, %fd38, %p21;
	setp.ne.s32 	%p22, %r91, 0;
	@%p22 bra 	$L__BB14_48;
	shr.u32 	%r142, %r21, 2;
	and.b32  	%r143, %r142, 248;
	mov.u32 	%r144, _ZZN3cub18CUB_300001_SM_10006detail6reduce28DeviceReduceSingleTileKernelINS2_10policy_hubIdjN4cuda3std3__44plusIdEEE10Policy1000EN6thrust24THRUST_300001_SM_1000_NS6detail15normal_iteratorINSD_10device_ptrIdEEEEPdjS9_ddNS7_10__identityEEEvT0_T1_T2_T3_T4_T6_E12temp_storage;
	add.s32 	%r145, %r144, %r143;
	st.shared.f64 	[%r145+24], %fd38;
$L__BB14_48:
	bar.sync 	0;
	setp.ne.s32 	%p23, %r21, 0;
	@%p23 bra 	$L__BB14_50;
	ld.shared.f64 	%fd142, [_ZZN3cub18CUB_300001_SM_10006detail6reduce28DeviceReduceSingleTileKernelINS2_10policy_hubIdjN4cuda3std3__44plusIdEEE10Policy1000EN6thrust24THRUST_300001_SM_1000_NS6detail15normal_iteratorINSD_10device_ptrIdEEEEPdjS9_ddNS7_10__identityEEEvT0_T1_T2_T3_T4_T6_E12temp_storage+32];
	add.f64 	%fd143, %fd379, %fd142;
	ld.shared.f64 	%fd144, [_ZZN3cub18CUB_300001_SM_10006detail6reduce28DeviceReduceSingleTileKernelINS2_10policy_hubIdjN4cuda3std3__44plusIdEEE10Policy1000EN6thrust24THRUST_300001_SM_1000_NS6detail15normal_iteratorINSD_10device_ptrIdEEEEPdjS9_ddNS7_10__identityEEEvT0_T1_T2_T3_T4_T6_E12temp_storage+40];
	add.f64 	%fd145, %fd143, %fd144;
	ld.shared.f64 	%fd146, [_ZZN3cub18CUB_300001_SM_10006detail6reduce28DeviceReduceSingleTileKernelINS2_10policy_hubIdjN4cuda3std3__44plusIdEEE10Policy1000EN6thrust24THRUST_300001_SM_1000_NS6detail15normal_iteratorINSD_10device_ptrIdEEEEPdjS9_ddNS7_10__identityEEEvT0_T1_T2_T3_T4_T6_E12temp_storage+48];
	add.f64 	%fd147, %fd145, %fd146;
	ld.shared.f64 	%fd148, [_ZZN3cub18CUB_300001_SM_10006detail6reduce28DeviceReduceSingleTileKernelINS2_10policy_hubIdjN4cuda3std3__44plusIdEEE10Policy1000EN6thrust24THRUST_300001_SM_1000_NS6detail15normal_iteratorINSD_10device_ptrIdEEEEPdjS9_ddNS7_10__identityEEEvT0_T1_T2_T3_T4_T6_E12temp_storage+56];
	add.f64 	%fd149, %fd147, %fd148;
	ld.shared.f64 	%fd150, [_ZZN3cub18CUB_300001_SM_10006detail6reduce28DeviceReduceSingleTileKernelINS2_10policy_hubIdjN4cuda3std3__44plusIdEEE10Policy1000EN6thrust24THRUST_300001_SM_1000_NS6detail15normal_iteratorINSD_10device_ptrIdEEEEPdjS9_ddNS7_10__identityEEEvT0_T1_T2_T3_T4_T6_E12temp_storage+64];
	add.f64 	%fd151, %fd149, %fd150;
	ld.shared.f64 	%fd152, [_ZZN3cub18CUB_300001_SM_10006detail6reduce28DeviceReduceSingleTileKernelINS2_10policy_hubIdjN4cuda3std3__44plusIdEEE10Policy1000EN6thrust24THRUST_300001_SM_1000_NS6detail15normal_iteratorINSD_10device_ptrIdEEEEPdjS9_ddNS7_10__identityEEEvT0_T1_T2_T3_T4_T6_E12temp_storage+72];
	add.f64 	%fd153, %fd151, %fd152;
	ld.shared.f64 	%fd154, [_ZZN3cub18CUB_300001_SM_10006detail6reduce28DeviceReduceSingleTileKernelINS2_10policy_hubIdjN4cuda3std3__44plusIdEEE10Policy1000EN6thrust24THRUST_300001_SM_1000_NS6detail15normal_iteratorINSD_10device_ptrIdEEEEPdjS9_ddNS7_10__identityEEEvT0_T1_T2_T3_T4_T6_E12temp_storage+80];
	add.f64 	%fd155, %fd153, %fd154;
	ld.shared.f64 	%fd156, [_ZZN3cub18CUB_300001_SM_10006detail6reduce28DeviceReduceSingleTileKernelINS2_10policy_hubIdjN4cuda3std3__44plusIdEEE10Policy1000EN6thrust24THRUST_300001_SM_1000_NS6detail15normal_iteratorINSD_10device_ptrIdEEEEPdjS9_ddNS7_10__identityEEEvT0_T1_T2_T3_T4_T6_E12temp_storage+88];
	add.f64 	%fd157, %fd155, %fd156;
	ld.shared.f64 	%fd158, [_ZZN3cub18CUB_300001_SM_10006detail6reduce28DeviceReduceSingleTileKernelINS2_10policy_hubIdjN4cuda3std3__44plusIdEEE10Policy1000EN6thrust24THRUST_300001_SM_1000_NS6detail15normal_iteratorINSD_10device_ptrIdEEEEPdjS9_ddNS7_10__identityEEEvT0_T1_T2_T3_T4_T6_E12temp_storage+96];
	add.f64 	%fd159, %fd157, %fd158;
	ld.shared.f64 	%fd160, [_ZZN3cub18CUB_300001_SM_10006detail6reduce28DeviceReduceSingleTileKernelINS2_10policy_hubIdjN4cuda3std3__44plusIdEEE10Policy1000EN6thrust24THRUST_300001_SM_1000_NS6detail15normal_iteratorINSD_10device_ptrIdEEEEPdjS9_ddNS7_10__identityEEEvT0_T1_T2_T3_T4_T6_E12temp_storage+104];
	add.f64 	%fd161, %fd159, %fd160;
	ld.shared.f64 	%fd162, [_ZZN3cub18CUB_300001_SM_10006detail6reduce28DeviceReduceSingleTileKernelINS2_10policy_hubIdjN4cuda3std3__44plusIdEEE10Policy1000EN6thrust24THRUST_300001_SM_1000_NS6detail15normal_iteratorINSD_10device_ptrIdEEEEPdjS9_ddNS7_10__identityEEEvT0_T1_T2_T3_T4_T6_E12temp_storage+112];
	add.f64 	%fd163, %fd161, %fd162;
	ld.shared.f64 	%fd164, [_ZZN3cub18CUB_300001_SM_10006detail6reduce28DeviceReduceSingleTileKernelINS2_10policy_hubIdjN4cuda3std3__44plusIdEEE10Policy1000EN6thrust24THRUST_300001_SM_1000_NS6detail15normal_iteratorINSD_10device_ptrIdEEEEPdjS9_ddNS7_10__identityEEEvT0_T1_T2_T3_T4_T6_E12temp_storage+120];
	add.f64 	%fd165, %fd163, %fd164;
	ld.shared.f64 	%fd166, [_ZZN3cub18CUB_300001_SM_10006detail6reduce28DeviceReduceSingleTileKernelINS2_10policy_hubIdjN4cuda3std3__44plusIdEEE10Policy1000EN6thrust24THRUST_300001_SM_1000_NS6detail15normal_iteratorINSD_10device_ptrIdEEEEPdjS9_ddNS7_10__identityEEEvT0_T1_T2_T3_T4_T6_E12temp_storage+128];
	add.f64 	%fd167, %fd165, %fd166;
	ld.shared.f64 	%fd168, [_ZZN3cub18CUB_300001_SM_10006detail6reduce28DeviceReduceSingleTileKernelINS2_10policy_hubIdjN4cuda3std3__44plusIdEEE10Policy1000EN6thrust24THRUST_300001_SM_1000_NS6detail15normal_iteratorINSD_10device_ptrIdEEEEPdjS9_ddNS7_10__identityEEEvT0_T1_T2_T3_T4_T6_E12temp_storage+136];
	add.f64 	%fd169, %fd167, %fd168;
	ld.shared.f64 	%fd170, [_ZZN3cub18CUB_300001_SM_10006detail6reduce28DeviceReduceSingleTileKernelINS2_10policy_hubIdjN4cuda3std3__44plusIdEEE10Policy1000EN6thrust24THRUST_300001_SM_1000_NS6detail15normal_iteratorINSD_10device_ptrIdEEEEPdjS9_ddNS7_10__identityEEEvT0_T1_T2_T3_T4_T6_E12temp_storage+144];
	add.f64 	%fd171, %fd169, %fd170;
	ld.shared.f64 	%fd172, [_ZZN3cub18CUB_300001_SM_10006detail6reduce28DeviceReduceSingleTileKernelINS2_10policy_hubIdjN4cuda3std3__44plusIdEEE10Policy1000EN6thrust24THRUST_300001_SM_1000_NS6detail15normal_iteratorINSD_10device_ptrIdEEEEPdjS9_ddNS7_10__identityEEEvT0_T1_T2_T3_T4_T6_E12temp_storage+152];
	add.f64 	%fd173, %fd171, %fd172;
	ld.shared.f64 	%fd174, [_ZZN3cub18CUB_300001_SM_10006detail6reduce28DeviceReduceSingleTileKernelINS2_10policy_hubIdjN4cuda3std3__44plusIdEEE10Policy1000EN6thrust24THRUST_300001_SM_1000_NS6detail15normal_iteratorINSD_10device_ptrIdEEEEPdjS9_ddNS7_10__identityEEEvT0_T1_T2_T3_T4_T6_E12temp_storage+160];
	add.f64 	%fd175, %fd173, %fd174;
	ld.shared.f64 	%fd176, [_ZZN3cub18CUB_300001_SM_10006detail6reduce28DeviceReduceSingleTileKernelINS2_10policy_hubIdjN4cuda3std3__44plusIdEEE10Policy1000EN6thrust24THRUST_300001_SM_1000_NS6detail15normal_iteratorINSD_10device_ptrIdEEEEPdjS9_ddNS7_10__identityEEEvT0_T1_T2_T3_T4_T6_E12temp_storage+168];
	add.f64 	%fd177, %fd175, %fd176;
	ld.shared.f64 	%fd178, [_ZZN3cub18CUB_300001_SM_10006detail6reduce28DeviceReduceSingleTileKernelINS2_10policy_hubIdjN4cuda3std3__44plusIdEEE10Policy1000EN6thrust24THRUST_300001_SM_1000_NS6detail15normal_iteratorINSD_10device_ptrIdEEEEPdjS9_ddNS7_10__identityEEEvT0_T1_T2_T3_T4_T6_E12temp_storage+176];
	add.f64 	%fd379, %fd177, %fd178;
$L__BB14_50:
	mov.u32 	%r269, %tid.x;
	setp.ne.s32 	%p69, %r269, 0;
	@%p69 bra 	$L__BB14_52;
	add.f64 	%fd357, %fd42, %fd379;
	st.global.f64 	[%rd1], %fd357;
$L__BB14_52:
	ret;

}
	// .globl	_ZN3cub18CUB_300001_SM_10006detail6reduce18DeviceReduceKernelINS2_10policy_hubIdjN4cuda3std3__44plusIdEEE10Policy1000EN6thrust24THRUST_300001_SM_1000_NS6detail15normal_iteratorINSD_10device_ptrIdEEEEjS9_dNS7_10__identityEEEvT0_PT3_T1_NS0_13GridEvenShareISN_EET2_T4_
.visible .entry _ZN3cub18CUB_300001_SM_10006detail6reduce18DeviceReduceKernelINS2_10policy_hubIdjN4cuda3std3__44plusIdEEE10Policy1000EN6thrust24THRUST_300001_SM_1000_NS6detail15normal_iteratorINSD_10device_ptrIdEEEEjS9_dNS7_10__identityEEEvT0_PT3_T1_NS0_13GridEvenShareISN_EET2_T4_(
	.param .align 8 .b8 _ZN3cub18CUB_300001_SM_10006detail6reduce18DeviceReduceKernelINS2_10policy_hubIdjN4cuda3std3__44plusIdEEE10Policy1000EN6thrust24THRUST_300001_SM_1000_NS6detail15normal_iteratorINSD_10device_ptrIdEEEEjS9_dNS7_10__identityEEEvT0_PT3_T1_NS0_13GridEvenShareISN_EET2_T4__param_0[8],
	.param .u64 .ptr .align 1 _ZN3cub18CUB_300001_SM_10006detail6reduce18DeviceReduceKernelINS2_10policy_hubIdjN4cuda3std3__44plusIdEEE10Policy1000EN6thrust24THRUST_300001_SM_1000_NS6detail15normal_iteratorINSD_10device_ptrIdEEEEjS9_dNS7_10__identityEEEvT0_PT3_T1_NS0_13GridEvenShareISN_EET2_T4__param_1,
	.param .u32 _ZN3cub18CUB_300001_SM_10006detail6reduce18DeviceReduceKernelINS2_10policy_hubIdjN4cuda3std3__44plusIdEEE10Policy1000EN6thrust24THRUST_300001_SM_1000_NS6detail15normal_iteratorINSD_10device_ptrIdEEEEjS9_dNS7_10__identityEEEvT0_PT3_T1_NS0_13GridEvenShareISN_EET2_T4__param_2,
	.param .align 4 .b8 _ZN3cub18CUB_300001_SM_10006detail6reduce18DeviceReduceKernelINS2_10policy_hubIdjN4cuda3std3__44plusIdEEE10Policy1000EN6thrust24THRUST_300001_SM_1000_NS6detail15normal_iteratorINSD_10device_ptrIdEEEEjS9_dNS7_10__identityEEEvT0_PT3_T1_NS0_13GridEvenShareISN_EET2_T4__param_3[40],
	.param .align 1 .b8 _ZN3cub18CUB_300001_SM_10006detail6reduce18DeviceReduceKernelINS2_10policy_hubIdjN4cuda3std3__44plusIdEEE10Policy1000EN6thrust24THRUST_300001_SM_1000_NS6detail15normal_iteratorINSD_10device_ptrIdEEEEjS9_dNS7_10__identityEEEvT0_PT3_T1_NS0_13GridEvenShareISN_EET2_T4__param_4[1],
	.param .align 1 .b8 _ZN3cub18CUB_300001_SM_10006detail6reduce18DeviceReduceKernelINS2_10policy_hubIdjN4cuda3std3__44plusIdEEE10Policy1000EN6thrust24THRUST_300001_SM_1000_NS6detail15normal_iteratorINSD_10device_ptrIdEEEEjS9_dNS7_10__identityEEEvT0_PT3_T1_NS0_13GridEvenShareISN_EET2_T4__param_5[1]
)
.maxntid 640
{
	.reg .pred 	%p<69>;
	.reg .b16 	%rs<4>;
	.reg .b32 	%r<356>;
	.reg .b64 	%rd<160>;
	.reg .b64 	%fd<376>;
	// demoted variable
	.shared .align 8 .b8 _ZZN3cub18CUB_300001_SM_10006detail6reduce18DeviceReduceKernelINS2_10policy_hubIdjN4cuda3std3__44plusIdEEE10Policy1000EN6thrust24THRUST_300001_SM_1000_NS6detail15normal_iteratorINSD_10device_ptrIdEEEEjS9_dNS7_10__identityEEEvT0_PT3_T1_NS0_13GridEvenShareISN_EET2_T4_E12temp_storage[192];
	ld.param.u32 	%r1, [_ZN3cub18CUB_300001_SM_10006detail6reduce18DeviceReduceKernelINS2_10policy_hubIdjN4cuda3std3__44plusIdEEE10Policy1000EN6thrust24THRUST_300001_SM_1000_NS6detail15normal_iteratorINSD_10device_ptrIdEEEEjS9_dNS7_10__identityEEEvT0_PT3_T1_NS0_13GridEvenShareISN_EET2_T4__param_3+20];
	ld.param.u32 	%r2, [_ZN3cub18CUB_300001_SM_10006detail6reduce18DeviceReduceKernelINS2_10policy_hubIdjN4cuda3std3__44plusIdEEE10Policy1000EN6thrust24THRUST_300001_SM_1000_NS6detail15normal_iteratorINSD_10device_ptrIdEEEEjS9_dNS7_10__identityEEEvT0_PT3_T1_NS0_13GridEvenShareISN_EET2_T4__param_3+24];
	ld.param.u64 	%rd3, [_ZN3cub18CUB_300001_SM_10006detail6reduce18DeviceReduceKernelINS2_10policy_hubIdjN4cuda3std3__44plusIdEEE10Policy1000EN6thrust24THRUST_300001_SM_1000_NS6detail15normal_iteratorINSD_10device_ptrIdEEEEjS9_dNS7_10__identityEEEvT0_PT3_T1_NS0_13GridEvenShareISN_EET2_T4__param_0];
	cvta.to.global.u64 	%rd1, %rd3;
	mov.u32 	%r3, %ctaid.x;
	mul.lo.s32 	%r4, %r2, 5120;
	mul.lo.s32 	%r347, %r3, 5120;
	sub.s32 	%r6, %r1, %r347;
	setp.gt.u32 	%p1, %r6, 5119;
	@%p1 bra 	$L__BB15_26;
	mov.u32 	%r7, %tid.x;
	setp.ge.u32 	%p23, %r7, %r6;
	mov.f64 	%fd364, 0d0000000000000000;
	mov.u32 	%r338, %r7;
	@%p23 bra 	$L__BB15_3;
	add.s32 	%r181, %r347, %r7;
	mul.wide.u32 	%rd76, %r181, 8;
	add.s64 	%rd77, %rd1, %rd76;
	ld.global.f64 	%fd364, [%rd77];
	add.s32 	%r338, %r7, 640;
$L__BB15_3:
	setp.ge.u32 	%p24, %r338, %r6;
	@%p24 bra 	$L__BB15_17;
	not.b32 	%r182, %r338;
	add.s32 	%r183, %r1, %r182;
	sub.s32 	%r184, %r183, %r347;
	mul.hi.u32 	%r185, %r184, -858993459;
	shr.u32 	%r186, %r185, 9;
	add.s32 	%r10, %r186, 1;
	and.b32  	%r11, %r10, 15;
	setp.lt.u32 	%p25, %r184, 9600;
	@%p25 bra 	$L__BB15_8;
	add.s32 	%r337, %r338, 5120;
	add.s32 	%r336, %r338, %r347;
	and.b32  	%r187, %r10, 16777200;
	neg.s32 	%r335, %r187;
$L__BB15_6:
	.pragma "nounroll";
	mul.wide.u32 	%rd78, %r336, 8;
	add.s64 	%rd79, %rd1, %rd78;
	ld.global.f64 	%fd179, [%rd79];
	add.f64 	%fd180, %fd364, %fd179;
	add.s32 	%r188, %r336, 640;
	mul.wide.u32 	%rd80, %r188, 8;
	add.s64 	%rd81, %rd1, %rd80;
	ld.global.f64 	%fd181, [%rd81];
	add.f64 	%fd182, %fd180, %fd181;
	add.s32 	%r189, %r336, 1280;
	mul.wide.u32 	%rd82, %r189, 8;
	add.s64 	%rd83, %rd1, %rd82;
	ld.global.f64 	%fd183, [%rd83];
	add.f64 	%fd184, %fd182, %fd183;
	add.s32 	%r190, %r336, 1920;
	mul.wide.u32 	%rd84, %r190, 8;
	add.s64 	%rd85, %rd1, %rd84;
	ld.global.f64 	%fd185, [%rd85];
	add.f64 	%fd186, %fd184, %fd185;
	add.s32 	%r191, %r336, 2560;
	mul.wide.u32 	%rd86, %r191, 8;
	add.s64 	%rd87, %rd1, %rd86;
	ld.global.f64 	%fd187, [%rd87];
	add.f64 	%fd188, %fd186, %fd187;
	add.s32 	%r192, %r336, 3200;
	mul.wide.u32 	%rd88, %r192, 8;
	add.s64 	%rd89, %rd1, %rd88;
	ld.global.f64 	%fd189, [%rd89];
	add.f64 	%fd190, %fd188, %fd189;
	add.s32 	%r193, %r336, 3840;
	mul.wide.u32 	%rd90, %r193, 8;
	add.s64 	%rd91, %rd1, %rd90;
	ld.global.f64 	%fd191, [%rd91];
	add.f64 	%fd192, %fd190, %fd191;
	add.s32 	%r194, %r336, 4480;
	mul.wide.u32 	%rd92, %r194, 8;
	add.s64 	%rd93, %rd1, %rd92;
	ld.global.f64 	%fd193, [%rd93];
	add.f64 	%fd194, %fd192, %fd193;
	add.s32 	%r195, %r336, 5120;
	mul.wide.u32 	%rd94, %r195, 8;
	add.s64 	%rd95, %rd1, %rd94;
	ld.global.f64 	%fd195, [%rd95];
	add.f64 	%fd196, %fd194, %fd195;
	add.s32 	%r196, %r336, 5760;
	mul.wide.u32 	%rd96, %r196, 8;
	add.s64 	%rd97, %rd1, %rd96;
	ld.global.f64 	%fd197, [%rd97];
	add.f64 	%fd198, %fd196, %fd197;
	add.s32 	%r197, %r336, 6400;
	mul.wide.u32 	%rd98, %r197, 8;
	add.s64 	%rd99, %rd1, %rd98;
	ld.global.f64 	%fd199, [%rd99];
	add.f64 	%fd200, %fd198, %fd199;
	add.s32 	%r198, %r336, 7040;
	mul.wide.u32 	%rd100, %r198, 8;
	add.s64 	%rd101, %rd1, %rd100;
	ld.global.f64 	%fd201, [%rd101];
	add.f64 	%fd202, %fd200, %fd201;
	add.s32 	%r199, %r336, 7680;
	mul.wide.u32 	%rd102, %r199, 8;
	add.s64 	%rd103, %rd1, %rd102;
	ld.global.f64 	%fd203, [%rd103];
	add.f64 	%fd204, %fd202, %fd203;
	add.s32 	%r200, %r336, 8320;
	mul.wide.u32 	%rd104, %r200, 8;
	add.s64 	%rd105, %rd1, %rd104;
	ld.global.f64 	%fd205, [%rd105];
	add.f64 	%fd206, %fd204, %fd205;
	add.s32 	%r201, %r336, 8960;
	mul.wide.u32 	%rd106, %r201, 8;
	add.s64 	%rd107, %rd1, %rd106;
	ld.global.f64 	%fd207, [%rd107];
	add.f64 	%fd208, %fd206, %fd207;
	add.s32 	%r202, %r336, 9600;
	mul.wide.u32 	%rd108, %r202, 8;
	add.s64 	%rd109, %rd1, %rd108;
	ld.global.f64 	%fd209, [%rd109];
	add.f64 	%fd364, %fd208, %fd209;
	add.s32 	%r337, %r337, 10240;
	add.s32 	%r336, %r336, 10240;
	add.s32 	%r335, %r335, 16;
	setp.ne.s32 	%p26, %r335, 0;
	@%p26 bra 	$L__BB15_6;
	add.s32 	%r338, %r337, -5120;
$L__BB15_8:
	setp.eq.s32 	%p27, %r11, 0;
	@%p27 bra 	$L__BB15_17;
	and.b32  	%r23, %r10, 7;
	setp.lt.u32 	%p28, %r11, 8;
	@%p28 bra 	$L__BB15_11;
	add.s32 	%r203, %r338, %r347;
	mul.wide.u32 	%rd110, %r203, 8;
	add.s64 	%rd111, %rd1, %rd110;
	ld.global.f64 	%fd211, [%rd111];
	add.f64 	%fd212, %fd364, %fd211;
	add.s32 	%r204, %r203, 640;
	mul.wide.u32 	%rd112, %r204, 8;
	add.s64 	%rd113, %rd1, %rd112;
	ld.global.f64 	%fd213, [%rd113];
	add.f64 	%fd214, %fd212, %fd213;
	add.s32 	%r205, %r203, 1280;
	mul.wide.u32 	%rd114, %r205, 8;
	add.s64 	%rd115, %rd1, %rd114;
	ld.global.f64 	%fd215, [%rd115];
	add.f64 	%fd216, %fd214, %fd215;
	add.s32 	%r206, %r203, 1920;
	mul.wide.u32 	%rd116, %r206, 8;
	add.s64 	%rd117, %rd1, %rd116;
	ld.global.f64 	%fd217, [%rd117];
	add.f64 	%fd218, %fd216, %fd217;
	add.s32 	%r207, %r203, 2560;
	mul.wide.u32 	%rd118, %r207, 8;
	add.s64 	%rd119, %rd1, %rd118;
	ld.global.f64 	%fd219, [%rd119];
	add.f64 	%fd220, %fd218, %fd219;
	add.s32 	%r208, %r203, 3200;
	mul.wide.u32 	%rd120, %r208, 8;
	add.s64 	%rd121, %rd1, %rd120;
	ld.global.f64 	%fd221, [%rd121];
	add.f64 	%fd222, %fd220, %fd221;
	add.s32 	%r209, %r203, 3840;
	mul.wide.u32 	%rd122, %r209, 8;
	add.s64 	%rd123, %rd1, %rd122;
	ld.global.f64 	%fd223, [%rd123];
	add.f64 	%fd224, %fd222, %fd223;
	add.s32 	%r210, %r203, 4480;
	mul.wide.u32 	%rd124, %r210, 8;
	add.s64 	%rd125, %rd1, %rd124;
	ld.global.f64 	%fd225, [%rd125];
	add.f64 	%fd364, %fd224, %fd225;
	add.s32 	%r338, %r338, 5120;
$L__BB15_11:
	setp.eq.s32 	%p29, %r23, 0;
	@%p29 bra 	$L__BB15_17;
	and.b32  	%r26, %r10, 3;
	setp.lt.u32 	%p30, %r23, 4;
	@%p30 bra 	$L__BB15_14;
	add.s32 	%r211, %r338, %r347;
	mul.wide.u32 	%rd126, %r211, 8;
	add.s64 	%rd127, %rd1, %rd126;
	ld.global.f64 	%fd227, [%rd127];
	add.f64 	%fd228, %fd364, %fd227;
	add.s32 	%r212, %r211, 640;
	mul.wide.u32 	%rd128, %r212, 8;
	add.s64 	%rd129, %rd1, %rd128;
	ld.global.f64 	%fd229, [%rd129];
	add.f64 	%fd230, %fd228, %fd229;
	add.s32 	%r213, %r211, 1280;
	mul.wide.u32 	%rd130, %r213, 8;
	add.s64 	%rd131, %rd1, %rd130;
	ld.global.f64 	%fd231, [%rd131];
	add.f64 	%fd232, %fd230, %fd231;
	add.s32 	%r214, %r211, 1920;
	mul.wide.u32 	%rd132, %r214, 8;
	add.s64 	%rd133, %rd1, %rd132;
	ld.global.f64 	%fd233, [%rd133];
	add.f64 	%fd364, %fd232, %fd233;
	add.s32 	%r338, %r338, 2560;
$L__BB15_14:
	setp.eq.s32 	%p31, %r26, 0;
	@%p31 bra 	$L__BB15_17;
	add.s32 	%r342, %r338, %r347;
	neg.s32 	%r341, %r26;
$L__BB15_16:
	.pragma "nounroll";
	mul.wide.u32 	%rd134, %r342, 8;
	add.s64 	%rd135, %rd1, %rd134;
	ld.global.f64 	%fd234, [%rd135];
	add.f64 	%fd364, %fd364, %fd234;
	add.s32 	%r342, %r342, 640;
	add.s32 	%r341, %r341, 1;
	setp.ne.s32 	%p32, %r341, 0;
	@%p32 bra 	$L__BB15_16;
$L__BB15_17:
	setp.lt.u32 	%p33, %r6, 640;
	@%p33 bra 	$L__BB15_22;
	// begin inline asm
	mov.u32 %r278, %laneid;
	// end inline asm
	mov.b64 	%rd146, %fd364;
	mov.b64 	{%r280, %r285}, %rd146;
	mov.b32 	%r286, 1;
	mov.b32 	%r327, 31;
	mov.b32 	%r328, -1;
	// begin inline asm
	shfl.sync.down.b32 %r279, %r280, %r286, %r327, %r328;
	// end inline asm
	// begin inline asm
	shfl.sync.down.b32 %r284, %r285, %r286, %r327, %r328;
	// end inline asm
	mov.b64 	%rd147, {%r279, %r284};
	mov.b64 	%fd305, %rd147;
	setp.gt.s32 	%p61, %r278, 30;
	add.f64 	%fd306, %fd364, %fd305;
	selp.f64 	%fd307, %fd364, %fd306, %p61;
	mov.b64 	%rd148, %fd307;
	mov.b64 	{%r290, %r295}, %rd148;
	mov.b32 	%r296, 2;
	// begin inline asm
	shfl.sync.down.b32 %r289, %r290, %r296, %r327, %r328;
	// end inline asm
	// begin inline asm
	shfl.sync.down.b32 %r294, %r295, %r296, %r327, %r328;
	// end inline asm
	mov.b64 	%rd149, {%r289, %r294};
	mov.b64 	%fd308, %rd149;
	setp.gt.s32 	%p62, %r278, 29;
	add.f64 	%fd309, %fd307, %fd308;
	selp.f64 	%fd310, %fd307, %fd309, %p62;
	mov.b64 	%rd150, %fd310;
	mov.b64 	{%r300, %r305}, %rd150;
	mov.b32 	%r306, 4;
	// begin inline asm
	shfl.sync.down.b32 %r299, %r300, %r306, %r327, %r328;
	// end inline asm
	// begin inline asm
	shfl.sync.down.b32 %r304, %r305, %r306, %r327, %r328;
	// end inline asm
	mov.b64 	%rd151, {%r299, %r304};
	mov.b64 	%fd311, %rd151;
	setp.gt.s32 	%p63, %r278, 27;
	add.f64 	%fd312, %fd310, %fd311;
	selp.f64 	%fd313, %fd310, %fd312, %p63;
	mov.b64 	%rd152, %fd313;
	mov.b64 	{%r310, %r315}, %rd152;
	mov.b32 	%r316, 8;
	// begin inline asm
	shfl.sync.down.b32 %r309, %r310, %r316, %r327, %r328;
	// end inline asm
	// begin inline asm
	shfl.sync.down.b32 %r314, %r315, %r316, %r327, %r328;
	// end inline asm
	mov.b64 	%rd153, {%r309, %r314};
	mov.b64 	%fd314, %rd153;
	setp.gt.s32 	%p64, %r278, 23;
	add.f64 	%fd315, %fd313, %fd314;
	selp.f64 	%fd316, %fd313, %fd315, %p64;
	mov.b64 	%rd154, %fd316;
	mov.b64 	{%r320, %r325}, %rd154;
	mov.b32 	%r326, 16;
	// begin inline asm
	shfl.sync.down.b32 %r319, %r320, %r326, %r327, %r328;
	// end inline asm
	// begin inline asm
	shfl.sync.down.b32 %r324, %r325, %r326, %r327, %r328;
	// end inline asm
	mov.b64 	%rd155, {%r319, %r324};
	mov.b64 	%fd317, %rd155;
	setp.gt.s32 	%p65, %r278, 15;
	add.f64 	%fd16, %fd316, %fd317;
	selp.f64 	%fd375, %fd316, %fd16, %p65;
	setp.ne.s32 	%p66, %r278, 0;
	@%p66 bra 	$L__BB15_20;
	shr.u32 	%r329, %r7, 2;
	and.b32  	%r330, %r329, 248;
	mov.u32 	%r331, _ZZN3cub18CUB_300001_SM_10006detail6reduce18DeviceReduceKernelINS2_10policy_hubIdjN4cuda3std3__44plusIdEEE10Policy1000EN6thrust24THRUST_300001_SM_1000_NS6detail15normal_iteratorINSD_10device_ptrIdEEEEjS9_dNS7_10__identityEEEvT0_PT3_T1_NS0_13GridEvenShareISN_EET2_T4_E12temp_storage;
	add.s32 	%r332, %r331, %r330;
	st.shared.f64 	[%r332+24], %fd16;
$L__BB15_20:
	bar.sync 	0;
	setp.ne.s32 	%p67, %r7, 0;
	@%p67 bra 	$L__BB15_48;
	ld.shared.f64 	%fd318, [_ZZN3cub18CUB_300001_SM_10006detail6reduce18DeviceReduceKernelINS2_10policy_hubIdjN4cuda3std3__44plusIdEEE10Policy1000EN6thrust24THRUST_300001_SM_1000_NS6detail15normal_iteratorINSD_10device_ptrIdEEEEjS9_dNS7_10__identityEEEvT0_PT3_T1_NS0_13GridEvenShareISN_EET2_T4_E12temp_storage+32];
	add.f64 	%fd319, %fd375, %fd318;
	ld.shared.f64 	%fd320, [_ZZN3cub18CUB_300001_SM_10006detail6reduce18DeviceReduceKernelINS2_10policy_hubIdjN4cuda3std3__44plusIdEEE10Policy1000EN6thrust24THRUST_300001_SM_1000_NS6detail15normal_iteratorINSD_10device_ptrIdEEEEjS9_dNS7_10__identityEEEvT0_PT3_T1_NS0_13GridEvenShareISN_EET2_T4_E12temp_storage+40];
	add.f64 	%fd321, %fd319, %fd320;
	ld.shared.f64 	%fd322, [_ZZN3cub18CUB_300001_SM_10006detail6reduce18DeviceReduceKernelINS2_10policy_hubIdjN4cuda3std3__44plusIdEEE10Policy1000EN6thrust24THRUST_300001_SM_1000_NS6detail15normal_iteratorINSD_10device_ptrIdEEEEjS9_dNS7_10__identityEEEvT0_PT3_T1_NS0_13GridEvenShareISN_EET2_T4_E12temp_storage+48];
	add.f64 	%fd323, %fd321, %fd322;
	ld.shared.f64 	%fd324, [_ZZN3cub18CUB_300001_SM_10006detail6reduce18DeviceReduceKernelINS2_10policy_hubIdjN4cuda3std3__44plusIdEEE10Policy1000EN6thrust24THRUST_300001_SM_1000_NS6detail15normal_iteratorINSD_10device_ptrIdEEEEjS9_dNS7_10__identityEEEvT0_PT3_T1_NS0_13GridEvenShareISN_EET2_T4_E12temp_storage+56];
	add.f64 	%fd325, %fd323, %fd324;
	ld.shared.f64 	%fd326, [_ZZN3cub18CUB_300001_SM_10006detail6reduce18DeviceReduceKernelINS2_10policy_hubIdjN4cuda3std3__44plusIdEEE10Policy1000EN6thrust24THRUST_300001_SM_1000_NS6detail15normal_iteratorINSD_10device_ptrIdEEEEjS9_dNS7_10__identityEEEvT0_PT3_T1_NS0_13GridEvenShareISN_EET2_T4_E12temp_storage+64];
	add.f64 	%fd327, %fd325, %fd326;
	ld.shared.f64 	%fd328, [_ZZN3cub18CUB_300001_SM_10006detail6reduce18DeviceReduceKernelINS2_10policy_hubIdjN4cuda3std3__44plusIdEEE10Policy1000EN6thrust24THRUST_300001_SM_1000_NS6detail15normal_iteratorINSD_10device_ptrIdEEEEjS9_dNS7_10__identityEEEvT0_PT3_T1_NS0_13GridEvenShareISN_EET2_T4_E12temp_storage+72];
	add.f64 	%fd329, %fd327, %fd328;
	ld.shared.f64 	%fd330, [_ZZN3cub18CUB_300001_SM_10006detail6reduce18DeviceReduceKernelINS2_10policy_hubIdjN4cuda3std3__44plusIdEEE10Policy1000EN6thrust24THRUST_300001_SM_1000_NS6detail15normal_iteratorINSD_10device_ptrIdEEEEjS9_dNS7_10__identityEEEvT0_PT3_T1_NS0_13GridEvenShareISN_EET2_T4_E12temp_storage+80];
	add.f64 	%fd331, %fd329, %fd330;
	ld.shared.f64 	%fd332, [_ZZN3cub18CUB_300001_SM_10006detail6reduce18DeviceReduceKernelINS2_10policy_hubIdjN4cuda3std3__44plusIdEEE10Policy1000EN6thrust24THRUST_300001_SM_1000_NS6detail15normal_iteratorINSD_10device_ptrIdEEEEjS9_dNS7_10__identityEEEvT0_PT3_T1_NS0_13GridEvenShareISN_EET2_T4_E12temp_storage+88];
	add.f64 	%fd333, %fd331, %fd332;
	ld.shared.f64 	%fd334, [_ZZN3cub18CUB_300001_SM_10006detail6reduce18DeviceReduceKernelINS2_10policy_hubIdjN4cuda3std3__44plusIdEEE10Policy1000EN6thrust24THRUST_300001_SM_1000_NS6detail15normal_iteratorINSD_10device_ptrIdEEEEjS9_dNS7_10__identityEEEvT0_PT3_T1_NS0_13GridEvenShareISN_EET2_T4_E12temp_storage+96];
	add.f64 	%fd335, %fd333, %fd334;
	ld.shared.f64 	%fd336, [_ZZN3cub18CUB_300001_SM_10006detail6reduce18DeviceReduceKernelINS2_10policy_hubIdjN4cuda3std3__44plusIdEEE10Policy1000EN6thrust24THRUST_300001_SM_1000_NS6detail15normal_iteratorINSD_10device_ptrIdEEEEjS9_dNS7_10__identityEEEvT0_PT3_T1_NS0_13GridEvenShareISN_EET2_T4_E12temp_storage+104];
	add.f64 	%fd337, %fd335, %fd336;
	ld.shared.f64 	%fd338, [_ZZN3cub18CUB_300001_SM_10006detail6reduce18DeviceReduceKernelINS2_10policy_hubIdjN4cuda3std3__44plusIdEEE10Policy1000EN6thrust24THRUST_300001_SM_1000_NS6detail15normal_iteratorINSD_10device_ptrIdEEEEjS9_dNS7_10__identityEEEvT0_PT3_T1_NS0_13GridEvenShareISN_EET2_T4_E12temp_storage+112];
	add.f64 	%fd339, %fd337, %fd338;
	ld.shared.f64 	%fd340, [_ZZN3cub18CUB_300001_SM_10006detail6reduce18DeviceReduceKernelINS2_10policy_hubIdjN4cuda3std3__44plusIdEEE10Policy1000EN6thrust24THRUST_300001_SM_1000_NS6detail15normal_iteratorINSD_10device_ptrIdEEEEjS9_dNS7_10__identityEEEvT0_PT3_T1_NS0_13GridEvenShareISN_EET2_T4_E12temp_storage+120];
	add.f64 	%fd341, %fd339, %fd340;
	ld.shared.f64 	%fd342, [_ZZN3cub18CUB_300001_SM_10006detail6reduce18DeviceReduceKernelINS2_10policy_hubIdjN4cuda3std3__44plusIdEEE10Policy1000EN6thrust24THRUST_300001_SM_1000_NS6detail15normal_iteratorINSD_10device_ptrIdEEEEjS9_dNS7_10__identityEEEvT0_PT3_T1_NS0_13GridEvenShareISN_EET2_T4_E12temp_storage+128];
	add.f64 	%fd343, %fd341, %fd342;
	ld.shared.f64 	%fd344, [_ZZN3cub18CUB_300001_SM_10006detail6reduce18DeviceReduceKernelINS2_10policy_hubIdjN4cuda3std3__44plusIdEEE10Policy1000EN6thrust24THRUST_300001_SM_1000_NS6detail15normal_iteratorINSD_10device_ptrIdEEEEjS9_dNS7_10__identityEEEvT0_PT3_T1_NS0_13GridEvenShareISN_EET2_T4_E12temp_storage+136];
	add.f64 	%fd345, %fd343, %fd344;
	ld.shared.f64 	%fd346, [_ZZN3cub18CUB_300001_SM_10006detail6reduce18DeviceReduceKernelINS2_10policy_hubIdjN4cuda3std3__44plusIdEEE10Policy1000EN6thrust24THRUST_300001_SM_1000_NS6detail15normal_iteratorINSD_10device_ptrIdEEEEjS9_dNS7_10__identityEEEvT0_PT3_T1_NS0_13GridEvenShareISN_EET2_T4_E12temp_storage+144];
	add.f64 	%fd347, %fd345, %fd346;
	ld.shared.f64 	%fd348, [_ZZN3cub18CUB_300001_SM_10006detail6reduce18DeviceReduceKernelINS2_10policy_hubIdjN4cuda3std3__44plusIdEEE10Policy1000EN6thrust24THRUST_300001_SM_1000_NS6detail15normal_iteratorINSD_10device_ptrIdEEEEjS9_dNS7_10__identityEEEvT0_PT3_T1_NS0_13GridEvenShareISN_EET2_T4_E12temp_storage+152];
	add.f64 	%fd349, %fd347, %fd348;
	ld.shared.f64 	%fd350, [_ZZN3cub18CUB_300001_SM_10006detail6reduce18DeviceReduceKernelINS2_10policy_hubIdjN4cuda3std3__44plusIdEEE10Policy1000EN6thrust24THRUST_300001_SM_1000_NS6detail15normal_iteratorINSD_10device_ptrIdEEEEjS9_dNS7_10__identityEEEvT0_PT3_T1_NS0_13GridEvenShareISN_EET2_T4_E12temp_storage+160];
	add.f64 	%fd351, %fd349, %fd350;
	ld.shared.f64 	%fd352, [_ZZN3cub18CUB_300001_SM_10006detail6reduce18DeviceReduceKernelINS2_10policy_hubIdjN4cuda3std3__44plusIdEEE10Policy1000EN6thrust24THRUST_300001_SM_1000_NS6detail15normal_iteratorINSD_10device_ptrIdEEEEjS9_dNS7_10__identityEEEvT0_PT3_T1_NS0_13GridEvenShareISN_EET2_T4_E12temp_storage+168];
	add.f64 	%fd353, %fd351, %fd352;
	ld.shared.f64 	%fd354, [_ZZN3cub18CUB_300001_SM_10006detail6reduce18DeviceReduceKernelINS2_10policy_hubIdjN4cuda3std3__44plusIdEEE10Policy1000EN6thrust24THRUST_300001_SM_1000_NS6detail15normal_iteratorINSD_10device_ptrIdEEEEjS9_dNS7_10__identityEEEvT0_PT3_T1_NS0_13GridEvenShareISN_EET2_T4_E12temp_storage+176];
	add.f64 	%fd375, %fd353, %fd354;
	bra.uni 	$L__BB15_48;
$L__BB15_22:
	// begin inline asm
	mov.u32 %r215, %laneid;
	// end inline asm
	and.b32  	%r266, %r7, 992;
	add.s32 	%r267, %r266, 32;
	setp.gt.u32 	%p34, %r267, %r6;
	not.b32 	%r268, %r266;
	add.s32 	%r269, %r6, %r268;
	selp.b32 	%r264, %r269, 31, %p34;
	mov.b64 	%rd136, %fd364;
	mov.b64 	{%r217, %r222}, %rd136;
	mov.b32 	%r223, 1;
	mov.b32 	%r265, -1;
	// begin inline asm
	shfl.sync.down.b32 %r216, %r217, %r223, %r264, %r265;
	// end inline asm
	// begin inline asm
	shfl.sync.down.b32 %r221, %r222, %r223, %r264, %r265;
	// end inline asm
	mov.b64 	%rd137, {%r216, %r221};
	mov.b64 	%fd235, %rd137;
	setp.lt.s32 	%p35, %r215, %r264;
	add.f64 	%fd236, %fd364, %fd235;
	selp.f64 	%fd237, %fd236, %fd364, %p35;
	mov.b64 	%rd138, %fd237;
	mov.b64 	{%r227, %r232}, %rd138;
	mov.b32 	%r233, 2;
	// begin inline asm
	shfl.sync.down.b32 %r226, %r227, %r233, %r264, %r265;
	// end inline asm
	// begin inline asm
	shfl.sync.down.b32 %r231, %r232, %r233, %r264, %r265;
	// end inline asm
	mov.b64 	%rd139, {%r226, %r231};
	mov.b64 	%fd238, %rd139;
	add.s32 	%r270, %r215, 2;
	setp.gt.s32 	%p36, %r270, %r264;
	add.f64 	%fd239, %fd237, %fd238;
	selp.f64 	%fd240, %fd237, %fd239, %p36;
	mov.b64 	%rd140, %fd240;
	mov.b64 	{%r237, %r242}, %rd140;
	mov.b32 	%r243, 4;
	// begin inline asm
	shfl.sync.down.b32 %r236, %r237, %r243, %r264, %r265;
	// end inline asm
	// begin inline asm
	shfl.sync.down.b32 %r241, %r242, %r243, %r264, %r265;
	// end inline asm
	mov.b64 	%rd141, {%r236, %r241};
	mov.b64 	%fd241, %rd141;
	add.s32 	%r271, %r215, 4;
	setp.gt.s32 	%p37, %r271, %r264;
	add.f64 	%fd242, %fd240, %fd241;
	selp.f64 	%fd243, %fd240, %fd242, %p37;
	mov.b64 	%rd142, %fd243;
	mov.b64 	{%r247, %r252}, %rd142;
	mov.b32 	%r253, 8;
	// begin inline asm
	shfl.sync.down.b32 %r246, %r247, %r253, %r264, %r265;
	// end inline asm
	// begin inline asm
	shfl.sync.down.b32 %r251, %r252, %r253, %r264, %r265;
	// end inline asm
	mov.b64 	%rd143, {%r246, %r251};
	mov.b64 	%fd244, %rd143;
	add.s32 	%r272, %r215, 8;
	setp.gt.s32 	%p38, %r272, %r264;
	add.f64 	%fd245, %fd243, %fd244;
	selp.f64 	%fd246, %fd243, %fd245, %p38;
	mov.b64 	%rd144, %fd246;
	mov.b64 	{%r257, %r262}, %rd144;
	mov.b32 	%r263, 16;
	// begin inline asm
	shfl.sync.down.b32 %r256, %r257, %r263, %r264, %r265;
	// end inline asm
	// begin inline asm
	shfl.sync.down.b32 %r261, %r262, %r263, %r264, %r265;
	// end inline asm
	mov.b64 	%rd145, {%r256, %r261};
	mov.b64 	%fd247, %rd145;
	add.s32 	%r273, %r215, 16;
	setp.gt.s32 	%p39, %r273, %r264;
	add.f64 	%fd248, %fd246, %fd247;
	selp.f64 	%fd375, %fd246, %fd248, %p39;
	setp.ne.s32 	%p40, %r215, 0;
	@%p40 bra 	$L__BB15_24;
	shr.u32 	%r274, %r7, 2;
	and.b32  	%r275, %r274, 248;
	mov.u32 	%r276, _ZZN3cub18CUB_300001_SM_10006detail6reduce18DeviceReduceKernelINS2_10policy_hubIdjN4cuda3std3__44plusIdEEE10Policy1000EN6thrust24THRUST_300001_SM_1000_NS6detail15normal_iteratorINSD_10device_ptrIdEEEEjS9_dNS7_10__identityEEEvT0_PT3_T1_NS0_13GridEvenShareISN_EET2_T4_E12temp_storage;
	add.s32 	%r277, %r276, %r275;
	st.shared.f64 	[%r277+24], %fd375;
$L__BB15_24:
	bar.sync 	0;
	setp.ne.s32 	%p41, %r7, 0;
	@%p41 bra 	$L__BB15_48;
	setp.gt.u32 	%p42, %r6, 32;
	ld.shared.f64 	%fd249, [_ZZN3cub18CUB_300001_SM_10006detail6reduce18DeviceReduceKernelINS2_10policy_hubIdjN4cuda3std3__44plusIdEEE10Policy1000EN6thrust24THRUST_300001_SM_1000_NS6detail15normal_iteratorINSD_10device_ptrIdEEEEjS9_dNS7_10__identityEEEvT0_PT3_T1_NS0_13GridEvenShareISN_EET2_T4_E12temp_storage+32];
	add.f64 	%fd250, %fd375, %fd249;
	selp.f64 	%fd251, %fd250, %fd375, %p42;
	setp.gt.u32 	%p43, %r6, 64;
	ld.shared.f64 	%fd252, [_ZZN3cub18CUB_300001_SM_10006detail6reduce18DeviceReduceKernelINS2_10policy_hubIdjN4cuda3std3__44plusIdEEE10Policy1000EN6thrust24THRUST_300001_SM_1000_NS6detail15normal_iteratorINSD_10device_ptrIdEEEEjS9_dNS7_10__identityEEEvT0_PT3_T1_NS0_13GridEvenShareISN_EET2_T4_E12temp_storage+40];
	add.f64 	%fd253, %fd252, %fd251;
	selp.f64 	%fd254, %fd253, %fd251, %p43;
	setp.gt.u32 	%p44, %r6, 96;
	ld.shared.f64 	%fd255, [_ZZN3cub18CUB_300001_SM_10006detail6reduce18DeviceReduceKernelINS2_10policy_hubIdjN4cuda3std3__44plusIdEEE10Policy1000EN6thrust24THRUST_300001_SM_1000_NS6detail15normal_iteratorINSD_10device_ptrIdEEEEjS9_dNS7_10__identityEEEvT0_PT3_T1_NS0_13GridEvenShareISN_EET2_T4_E12temp_storage+48];
	add.f64 	%fd256, %fd255, %fd254;
	selp.f64 	%fd257, %fd256, %fd254, %p44;
	setp.gt.u32 	%p45, %r6, 128;
	ld.shared.f64 	%fd258, [_ZZN3cub18CUB_300001_SM_10006detail6reduce18DeviceReduceKernelINS2_10policy_hubIdjN4cuda3std3__44plusIdEEE10Policy1000EN6thrust24THRUST_300001_SM_1000_NS6detail15normal_iteratorINSD_10device_ptrIdEEEEjS9_dNS7_10__identityEEEvT0_PT3_T1_NS0_13GridEvenShareISN_EET2_T4_E12temp_storage+56];
	add.f64 	%fd259, %fd258, %fd257;
	selp.f64 	%fd260, %fd259, %fd257, %p45;
	setp.gt.u32 	%p46, %r6, 160;
	ld.shared.f64 	%fd261, [_ZZN3cub18CUB_300001_SM_10006detail6reduce18DeviceReduceKernelINS2_10policy_hubIdjN4cuda3std3__44plusIdEEE10Policy1000EN6thrust24THRUST_300001_SM_1000_NS6detail15normal_iteratorINSD_10device_ptrIdEEEEjS9_dNS7_10__identityEEEvT0_PT3_T1_NS0_13GridEvenShareISN_EET2_T4_E12temp_storage+64];
	add.f64 	%fd262, %fd261, %fd260;
	selp.f64 	%fd263, %fd262, %fd260, %p46;
	setp.gt.u32 	%p47, %r6, 192;
	ld.shared.f64 	%fd264, [_ZZN3cub18CUB_300001_SM_10006detail6reduce18DeviceReduceKernelINS2_10policy_hubIdjN4cuda3std3__44plusIdEEE10Policy1000EN6thrust24THRUST_300001_SM_1000_NS6detail15normal_iteratorINSD_10device_ptrIdEEEEjS9_dNS7_10__identityEEEvT0_PT3_T1_NS0_13GridEvenShareISN_EET2_T4_E12temp_storage+72];
	add.f64 	%fd265, %fd264, %fd263;
	selp.f64 	%fd266, %fd265, %fd263, %p47;
	setp.gt.u32 	%p48, %r6, 224;
	ld.shared.f64 	%fd267, [_ZZN3cub18CUB_300001_SM_10006detail6reduce18DeviceReduceKernelINS2_10policy_hubIdjN4cuda3std3__44plusIdEEE10Policy1000EN6thrust24THRUST_300001_SM_1000_NS6detail15normal_iteratorINSD_10device_ptrIdEEEEjS9_dNS7_10__identityEEEvT0_PT3_T1_NS0_13GridEvenShareISN_EET2_T4_E12temp_storage+80];
	add.f64 	%fd268, %fd267, %fd266;
	selp.f64 	%fd269, %fd268, %fd266, %p48;
	setp.gt.u32 	%p49, %r6, 256;
	ld.shared.f64 	%fd270, [_ZZN3cub18CUB_300001_SM_10006detail6reduce18DeviceReduceKernelINS2_10policy_hubIdjN4cuda3std3__44plusIdEEE10Policy1000EN6thrust24THRUST_300001_SM_1000_NS6detail15normal_iteratorINSD_10device_ptrIdEEEEjS9_dNS7_10__identityEEEvT0_PT3_T1_NS0_13GridEvenShareISN_EET2_T4_E12temp_storage+88];
	add.f64 	%fd271, %fd270, %fd269;
	selp.f64 	%fd272, %fd271, %fd269, %p49;
	setp.gt.u32 	%p50, %r6, 288;
	ld.shared.f64 	%fd273, [_ZZN3cub18CUB_300001_SM_10006detail6reduce18DeviceReduceKernelINS2_10policy_hubIdjN4cuda3std3__44plusIdEEE10Policy1000EN6thrust24THRUST_300001_SM_1000_NS6detail15normal_iteratorINSD_10device_ptrIdEEEEjS9_dNS7_10__identityEEEvT0_PT3_T1_NS0_13GridEvenShareISN_EET2_T4_E12temp_storage+96];
	add.f64 	%fd274, %fd273, %fd272;
	selp.f64 	%fd275, %fd274, %fd272, %p50;
	setp.gt.u32 	%p51, %r6, 320;
	ld.shared.f64 	%fd276, [_ZZN3cub18CUB_300001_SM_10006detail6reduce18DeviceReduceKernelINS2_10policy_hubIdjN4cuda3std3__44plusIdEEE10Policy1000EN6thrust24THRUST_300001_SM_1000_NS6detail15normal_iteratorINSD_10device_ptrIdEEEEjS9_dNS7_10__identityEEEvT0_PT3_T1_NS0_13GridEvenShareISN_EET2_T4_E12temp_storage+104];
	add.f64 	%fd277, %fd276, %fd275;
	selp.f64 	%fd278, %fd277, %fd275, %p51;
	setp.gt.u32 	%p52, %r6, 352;
	ld.shared.f64 	%fd279, [_ZZN3cub18CUB_300001_SM_10006detail6reduce18DeviceReduceKernelINS2_10policy_hubIdjN4cuda3std3__44plusIdEEE10Policy1000EN6thrust24THRUST_300001_SM_1000_NS6detail15normal_iteratorINSD_10device_ptrIdEEEEjS9_dNS7_10__identityEEEvT0_PT3_T1_NS0_13GridEvenShareISN_EET2_T4_E12temp_storage+112];
	add.f64 	%fd280, %fd279, %fd278;
	selp.f64 	%fd281, %fd280, %fd278, %p52;
	setp.gt.u32 	%p53, %r6, 384;
	ld.shared.f64 	%fd282, [_ZZN3cub18CUB_300001_SM_10006detail6reduce18DeviceReduceKernelINS2_10policy_hubIdjN4cuda3std3__44plusIdEEE10Policy1000EN6thrust24THRUST_300001_SM_1000_NS6detail15normal_iteratorINSD_10device_ptrIdEEEEjS9_dNS7_10__identityEEEvT0_PT3_T1_NS0_13GridEvenShareISN_EET2_T4_E12temp_storage+120];
	add.f64 	%fd283, %fd282, %fd281;
	selp.f64 	%fd284, %fd283, %fd281, %p53;
	setp.gt.u32 	%p54, %r6, 416;
	ld.shared.f64 	%fd285, [_ZZN3cub18CUB_300001_SM_10006detail6reduce18DeviceReduceKernelINS2_10policy_hubIdjN4cuda3std3__44plusIdEEE10Policy1000EN6thrust24THRUST_300001_SM_1000_NS6detail15normal_iteratorINSD_10device_ptrIdEEEEjS9_dNS7_10__identityEEEvT0_PT3_T1_NS0_13GridEvenShareISN_EET2_T4_E12temp_storage+128];
	add.f64 	%fd286, %fd285, %fd284;
	selp.f64 	%fd287, %fd286, %fd284, %p54;
	setp.gt.u32 	%p55, %r6, 448;
	ld.shared.f64 	%fd288, [_ZZN3cub18CUB_300001_SM_10006detail6reduce18DeviceReduceKernelINS2_10policy_hubIdjN4cuda3std3__44plusIdEEE10Policy1000EN6thrust24THRUST_300001_SM_1000_NS6detail15normal_iteratorINSD_10device_ptrIdEEEEjS9_dNS7_10__identityEEEvT0_PT3_T1_NS0_13GridEvenShareISN_EET2_T4_E12temp_storage+136];
	add.f64 	%fd289, %fd288, %fd287;
	selp.f64 	%fd290, %fd289, %fd287, %p55;
	setp.gt.u32 	%p56, %r6, 480;
	ld.shared.f64 	%fd291, [_ZZN3cub18CUB_300001_SM_10006detail6reduce18DeviceReduceKernelINS2_10policy_hubIdjN4cuda3std3__44plusIdEEE10Policy1000EN6thrust24THRUST_300001_SM_1000_NS6detail15normal_iteratorINSD_10device_ptrIdEEEEjS9_dNS7_10__identityEEEvT0_PT3_T1_NS0_13GridEvenShareISN_EET2_T4_E12temp_storage+144];
	add.f64 	%fd292, %fd291, %fd290;
	selp.f64 	%fd293, %fd292, %fd290, %p56;
	setp.gt.u32 	%p57, %r6, 512;
	ld.shared.f64 	%fd294, [_ZZN3cub18CUB_300001_SM_10006detail6reduce18DeviceReduceKernelINS2_10policy_hubIdjN4cuda3std3__44plusIdEEE10Policy1000EN6thrust24THRUST_300001_SM_1000_NS6detail15normal_iteratorINSD_10device_ptrIdEEEEjS9_dNS7_10__identityEEEvT0_PT3_T1_NS0_13GridEvenShareISN_EET2_T4_E12temp_storage+152];
	add.f64 	%fd295, %fd294, %fd293;
	selp.f64 	%fd296, %fd295, %fd293, %p57;
	setp.gt.u32 	%p58, %r6, 544;
	ld.shared.f64 	%fd297, [_ZZN3cub18CUB_300001_SM_10006detail6reduce18DeviceReduceKernelINS2_10policy_hubIdjN4cuda3std3__44plusIdEEE10Policy1000EN6thrust24THRUST_300001_SM_1000_NS6detail15normal_iteratorINSD_10device_ptrIdEEEEjS9_dNS7_10__identityEEEvT0_PT3_T1_NS0_13GridEvenShareISN_EET2_T4_E12temp_storage+160];
	add.f64 	%fd298, %fd297, %fd296;
	selp.f64 	%fd299, %fd298, %fd296, %p58;
	setp.gt.u32 	%p59, %r6, 576;
	ld.shared.f64 	%fd300, [_ZZN3cub18CUB_300001_SM_10006detail6reduce18DeviceReduceKernelINS2_10policy_hubIdjN4cuda3std3__44plusIdEEE10Policy1000EN6thrust24THRUST_300001_SM_1000_NS6detail15normal_iteratorINSD_10device_ptrIdEEEEjS9_dNS7_10__identityEEEvT0_PT3_T1_NS0_13GridEvenShareISN_EET2_T4_E12temp_storage+168];
	add.f64 	%fd301, %fd300, %fd299;
	selp.f64 	%fd302, %fd301, %fd299, %p59;
	setp.gt.u32 	%p60, %r6, 608;
	ld.shared.f64 	%fd303, [_ZZN3cub18CUB_300001_SM_10006detail6reduce18DeviceReduceKernelINS2_10policy_hubIdjN4cuda3std3__44plusIdEEE10Policy1000EN6thrust24THRUST_300001_SM_1000_NS6detail15normal_iteratorINSD_10device_ptrIdEEEEjS9_dNS7_10__identityEEEvT0_PT3_T1_NS0_13GridEvenShareISN_EET2_T4_E12temp_storage+176];
	add.f64 	%fd304, %fd303, %fd302;
	selp.f64 	%fd375, %fd304, %fd302, %p60;
	bra.uni 	$L__BB15_48;
$L__BB15_26:
	mov.u32 	%r35, %tid.x;
	add.s32 	%r72, %r347, %r35;
	mul.wide.u32 	%rd4, %r72, 8;
	add.s64 	%rd5, %rd1, %rd4;
	ld.global.f64 	%fd41, [%rd5];
	ld.global.f64 	%fd42, [%rd5+5120];
	ld.global.f64 	%fd43, [%rd5+10240];
	ld.global.f64 	%fd44, [%rd5+15360];
	ld.global.f64 	%fd45, [%rd5+20480];
	ld.global.f64 	%fd46, [%rd5+25600];
	ld.global.f64 	%fd47, [%rd5+30720];
	ld.global.f64 	%fd48, [%rd5+35840];
	add.f64 	%fd49, %fd41, %fd42;
	add.f64 	%fd50, %fd49, %fd43;
	add.f64 	%fd51, %fd50, %fd44;
	add.f64 	%fd52, %fd51, %fd45;
	add.f64 	%fd53, %fd52, %fd46;
	add.f64 	%fd54, %fd53, %fd47;
	add.f64 	%fd374, %fd54, %fd48;
	setp.lt.u32 	%p2, %r6, %r4;
	@%p2 bra 	$L__BB15_44;
	add.s32 	%r36, %r4, %r347;
	not.b32 	%r74, %r35;
	add.s32 	%r75, %r74, %r1;
	sub.s32 	%r76, %r75, %r4;
	sub.s32 	%r344, %r76, %r347;
	add.s32 	%r77, %r36, %r35;
	add.s32 	%r343, %r77, 5120;
	mov.b32 	%r346, 0;
	mov.u32 	%r345, %r36;
$L__BB15_28:
	mad.lo.s32 	%r347, %r2, 5120, %r347;
	add.s32 	%r78, %r1, -5120;
	setp.gt.u32 	%p3, %r347, %r78;
	@%p3 bra 	$L__BB15_30;
	add.s32 	%r79, %r35, %r347;
	mul.wide.u32 	%rd6, %r79, 8;
	add.s64 	%rd7, %rd1, %rd6;
	ld.global.f64 	%fd55, [%rd7];
	ld.global.f64 	%fd56, [%rd7+5120];
	ld.global.f64 	%fd57, [%rd7+10240];
	ld.global.f64 	%fd58, [%rd7+15360];
	ld.global.f64 	%fd59, [%rd7+20480];
	ld.global.f64 	%fd60, [%rd7+25600];
	ld.global.f64 	%fd61, [%rd7+30720];
	ld.global.f64 	%fd62, [%rd7+35840];
	add.f64 	%fd63, %fd374, %fd55;
	add.f64 	%fd64, %fd63, %fd56;
	add.f64 	%fd65, %fd64, %fd57;
	add.f64 	%fd66, %fd65, %fd58;
	add.f64 	%fd67, %fd66, %fd59;
	add.f64 	%fd68, %fd67, %fd60;
	add.f64 	%fd69, %fd68, %fd61;
	add.f64 	%fd374, %fd69, %fd62;
	sub.s32 	%r80, %r1, %r347;
	mul.lo.s32 	%r81, %r2, 5120;
	setp.lt.u32 	%p4, %r80, %r81;
	add.s32 	%r346, %r346, 1;
	add.s32 	%r345, %r345, %r81;
	sub.s32 	%r344, %r344, %r81;
	add.s32 	%r343, %r343, %r81;
	@%p4 bra 	$L__BB15_44;
	bra.uni 	$L__BB15_28;
$L__BB15_30:
	setp.le.u32 	%p5, %r1, %r347;
	sub.s32 	%r82, %r1, %r347;
	setp.ge.s32 	%p6, %r35, %r82;
	or.pred  	%p7, %p5, %p6;
	@%p7 bra 	$L__BB15_44;
	not.b32 	%r84, %r35;
	add.s32 	%r85, %r1, %r84;
	sub.s32 	%r86, %r85, %r36;
	mul.lo.s32 	%r87, %r2, %r346;
	mad.lo.s32 	%r88, %r87, -5120, %r86;
	mul.hi.u32 	%r89, %r88, -858993459;
	shr.u32 	%r90, %r89, 9;
	add.s32 	%r49, %r90, 1;
	and.b32  	%r50, %r49, 15;
	setp.lt.u32 	%p8, %r88, 9600;
	mov.u32 	%r352, %r35;
	@%p8 bra 	$L__BB15_35;
	or.b32  	%r350, %r35, 5120;
	mul.hi.u32 	%r91, %r344, -858993459;
	shr.u32 	%r92, %r91, 9;
	add.s32 	%r93, %r92, 1;
	and.b32  	%r94, %r93, 16777200;
	neg.s32 	%r348, %r94;
$L__BB15_33:
	.pragma "nounroll";
	add.s32 	%r95, %r343, -5120;
	mul.wide.u32 	%rd8, %r95, 8;
	add.s64 	%rd9, %rd1, %rd8;
	ld.global.f64 	%fd71, [%rd9];
	add.f64 	%fd72, %fd374, %fd71;
	add.s32 	%r96, %r343, -4480;
	mul.wide.u32 	%rd10, %r96, 8;
	add.s64 	%rd11, %rd1, %rd10;
	ld.global.f64 	%fd73, [%rd11];
	add.f64 	%fd74, %fd72, %fd73;
	add.s32 	%r97, %r343, -3840;
	mul.wide.u32 	%rd12, %r97, 8;
	add.s64 	%rd13, %rd1, %rd12;
	ld.global.f64 	%fd75, [%rd13];
	add.f64 	%fd76, %fd74, %fd75;
	add.s32 	%r98, %r343, -3200;
	mul.wide.u32 	%rd14, %r98, 8;
	add.s64 	%rd15, %rd1, %rd14;
	ld.global.f64 	%fd77, [%rd15];
	add.f64 	%fd78, %fd76, %fd77;
	add.s32 	%r99, %r343, -2560;
	mul.wide.u32 	%rd16, %r99, 8;
	add.s64 	%rd17, %rd1, %rd16;
	ld.global.f64 	%fd79, [%rd17];
	add.f64 	%fd80, %fd78, %fd79;
	add.s32 	%r100, %r343, -1920;
	mul.wide.u32 	%rd18, %r100, 8;
	add.s64 	%rd19, %rd1, %rd18;
	ld.global.f64 	%fd81, [%rd19];
	add.f64 	%fd82, %fd80, %fd81;
	add.s32 	%r101, %r343, -1280;
	mul.wide.u32 	%rd20, %r101, 8;
	add.s64 	%rd21, %rd1, %rd20;
	ld.global.f64 	%fd83, [%rd21];
	add.f64 	%fd84, %fd82, %fd83;
	add.s32 	%r102, %r343, 4480;
	add.s32 	%r103, %r343, -640;
	mul.wide.u32 	%rd22, %r103, 8;
	add.s64 	%rd23, %rd1, %rd22;
	ld.global.f64 	%fd85, [%rd23];
	add.f64 	%fd86, %fd84, %fd85;
	mul.wide.u32 	%rd24, %r343, 8;
	add.s64 	%rd25, %rd1, %rd24;
	ld.global.f64 	%fd87, [%rd25];
	add.f64 	%fd88, %fd86, %fd87;
	add.s32 	%r104, %r343, 640;
	mul.wide.u32 	%rd26, %r104, 8;
	add.s64 	%rd27, %rd1, %rd26;
	ld.global.f64 	%fd89, [%rd27];
	add.f64 	%fd90, %fd88, %fd89;
	add.s32 	%r105, %r343, 1280;
	mul.wide.u32 	%rd28, %r105, 8;
	add.s64 	%rd29, %rd1, %rd28;
	ld.global.f64 	%fd91, [%rd29];
	add.f64 	%fd92, %fd90, %fd91;
	add.s32 	%r106, %r343, 1920;
	mul.wide.u32 	%rd30, %r106, 8;
	add.s64 	%rd31, %rd1, %rd30;
	ld.global.f64 	%fd93, [%rd31];
	add.f64 	%fd94, %fd92, %fd93;
	add.s32 	%r107, %r343, 2560;
	mul.wide.u32 	%rd32, %r107, 8;
	add.s64 	%rd33, %rd1, %rd32;
	ld.global.f64 	%fd95, [%rd33];
	add.f64 	%fd96, %fd94, %fd95;
	add.s32 	%r108, %r343, 3200;
	mul.wide.u32 	%rd34, %r108, 8;
	add.s64 	%rd35, %rd1, %rd34;
	ld.global.f64 	%fd97, [%rd35];
	add.f64 	%fd98, %fd96, %fd97;
	add.s32 	%r109, %r343, 3840;
	mul.wide.u32 	%rd36, %r109, 8;
	add.s64 	%rd37, %rd1, %rd36;
	ld.global.f64 	%fd99, [%rd37];
	add.f64 	%fd100, %fd98, %fd99;
	mul.wide.u32 	%rd38, %r102, 8;
	add.s64 	%rd39, %rd1, %rd38;
	ld.global.f64 	%fd101, [%rd39];
	add.f64 	%fd374, %fd100, %fd101;
	add.s32 	%r350, %r350, 10240;
	add.s32 	%r343, %r343, 10240;
	add.s32 	%r348, %r348, 16;
	setp.ne.s32 	%p9, %r348, 0;
	@%p9 bra 	$L__BB15_33;
	add.s32 	%r352, %r350, -5120;
$L__BB15_35:
	setp.eq.s32 	%p10, %r50, 0;
	@%p10 bra 	$L__BB15_44;
	and.b32  	%r61, %r49, 7;
	setp.lt.u32 	%p11, %r50, 8;
	@%p11 bra 	$L__BB15_38;
	add.s32 	%r110, %r352, %r347;
	mul.wide.u32 	%rd40, %r110, 8;
	add.s64 	%rd41, %rd1, %rd40;
	ld.global.f64 	%fd103, [%rd41];
	add.f64 	%fd104, %fd374, %fd103;
	add.s32 	%r111, %r110, 640;
	mul.wide.u32 	%rd42, %r111, 8;
	add.s64 	%rd43, %rd1, %rd42;
	ld.global.f64 	%fd105, [%rd43];
	add.f64 	%fd106, %fd104, %fd105;
	add.s32 	%r112, %r110, 1280;
	mul.wide.u32 	%rd44, %r112, 8;
	add.s64 	%rd45, %rd1, %rd44;
	ld.global.f64 	%fd107, [%rd45];
	add.f64 	%fd108, %fd106, %fd107;
	add.s32 	%r113, %r110, 1920;
	mul.wide.u32 	%rd46, %r113, 8;
	add.s64 	%rd47, %rd1, %rd46;
	ld.global.f64 	%fd109, [%rd47];
	add.f64 	%fd110, %fd108, %fd109;
	add.s32 	%r114, %r110, 2560;
	mul.wide.u32 	%rd48, %r114, 8;
	add.s64 	%rd49, %rd1, %rd48;
	ld.global.f64 	%fd111, [%rd49];
	add.f64 	%fd112, %fd110, %fd111;
	add.s32 	%r115, %r110, 3200;
	mul.wide.u32 	%rd50, %r115, 8;
	add.s64 	%rd51, %rd1, %rd50;
	ld.global.f64 	%fd113, [%rd51];
	add.f64 	%fd114, %fd112, %fd113;
	add.s32 	%r116, %r110, 3840;
	mul.wide.u32 	%rd52, %r116, 8;
	add.s64 	%rd53, %rd1, %rd52;
	ld.global.f64 	%fd115, [%rd53];
	add.f64 	%fd116, %fd114, %fd115;
	add.s32 	%r117, %r110, 4480;
	mul.wide.u32 	%rd54, %r117, 8;
	add.s64 	%rd55, %rd1, %rd54;
	ld.global.f64 	%fd117, [%rd55];
	add.f64 	%fd374, %fd116, %fd117;
	add.s32 	%r352, %r352, 5120;
$L__BB15_38:
	setp.eq.s32 	%p12, %r61, 0;
	@%p12 bra 	$L__BB15_44;
	setp.lt.u32 	%p13, %r61, 4;
	@%p13 bra 	$L__BB15_41;
	add.s32 	%r118, %r352, %r347;
	mul.wide.u32 	%rd56, %r118, 8;
	add.s64 	%rd57, %rd1, %rd56;
	ld.global.f64 	%fd119, [%rd57];
	add.f64 	%fd120, %fd374, %fd119;
	add.s32 	%r119, %r118, 640;
	mul.wide.u32 	%rd58, %r119, 8;
	add.s64 	%rd59, %rd1, %rd58;
	ld.global.f64 	%fd121, [%rd59];
	add.f64 	%fd122, %fd120, %fd121;
	add.s32 	%r120, %r118, 1280;
	mul.wide.u32 	%rd60, %r120, 8;
	add.s64 	%rd61, %rd1, %rd60;
	ld.global.f64 	%fd123, [%rd61];
	add.f64 	%fd124, %fd122, %fd123;
	add.s32 	%r121, %r118, 1920;
	mul.wide.u32 	%rd62, %r121, 8;
	add.s64 	%rd63, %rd1, %rd62;
	ld.global.f64 	%fd125, [%rd63];
	add.f64 	%fd374, %fd124, %fd125;
	add.s32 	%r352, %r352, 2560;
$L__BB15_41:
	and.b32  	%r122, %r49, 3;
	setp.eq.s32 	%p14, %r122, 0;
	@%p14 bra 	$L__BB15_44;
	add.s32 	%r355, %r352, %r345;
	mul.hi.u32 	%r123, %r344, -858993459;
	cvt.u16.u32 	%rs1, %r123;
	shr.u16 	%rs2, %rs1, 9;
	add.s16 	%rs3, %rs2, 1;
	cvt.u32.u16 	%r124, %rs3;
	and.b32  	%r125, %r124, 3;
	neg.s32 	%r354, %r125;
$L__BB15_43:
	.pragma "nounroll";
	mul.wide.u32 	%rd64, %r355, 8;
	add.s64 	%rd65, %rd1, %rd64;
	ld.global.f64 	%fd126, [%rd65];
	add.f64 	%fd374, %fd374, %fd126;
	add.s32 	%r355, %r355, 640;
	add.s32 	%r354, %r354, 1;
	setp.ne.s32 	%p15, %r354, 0;
	@%p15 bra 	$L__BB15_43;
$L__BB15_44:
	// begin inline asm
	mov.u32 %r126, %laneid;
	// end inline asm
	mov.b64 	%rd66, %fd374;
	mov.b64 	{%r128, %r133}, %rd66;
	mov.b32 	%r134, 1;
	mov.b32 	%r175, 31;
	mov.b32 	%r176, -1;
	// begin inline asm
	shfl.sync.down.b32 %r127, %r128, %r134, %r175, %r176;
	// end inline asm
	// begin inline asm
	shfl.sync.down.b32 %r132, %r133, %r134, %r175, %r176;
	// end inline asm
	mov.b64 	%rd67, {%r127, %r132};
	mov.b64 	%fd127, %rd67;
	setp.gt.s32 	%p16, %r126, 30;
	add.f64 	%fd128, %fd374, %fd127;
	selp.f64 	%fd129, %fd374, %fd128, %p16;
	mov.b64 	%rd68, %fd129;
	mov.b64 	{%r138, %r143}, %rd68;
	mov.b32 	%r144, 2;
	// begin inline asm
	shfl.sync.down.b32 %r137, %r138, %r144, %r175, %r176;
	// end inline asm
	// begin inline asm
	shfl.sync.down.b32 %r142, %r143, %r144, %r175, %r176;
	// end inline asm
	mov.b64 	%rd69, {%r137, %r142};
	mov.b64 	%fd130, %rd69;
	setp.gt.s32 	%p17, %r126, 29;
	add.f64 	%fd131, %fd129, %fd130;
	selp.f64 	%fd132, %fd129, %fd131, %p17;
	mov.b64 	%rd70, %fd132;
	mov.b64 	{%r148, %r153}, %rd70;
	mov.b32 	%r154, 4;
	// begin inline asm
	shfl.sync.down.b32 %r147, %r148, %r154, %r175, %r176;
	// end inline asm
	// begin inline asm
	shfl.sync.down.b32 %r152, %r153, %r154, %r175, %r176;
	// end inline asm
	mov.b64 	%rd71, {%r147, %r152};
	mov.b64 	%fd133, %rd71;
	setp.gt.s32 	%p18, %r126, 27;
	add.f64 	%fd134, %fd132, %fd133;
	selp.f64 	%fd135, %fd132, %fd134, %p18;
	mov.b64 	%rd72, %fd135;
	mov.b64 	{%r158, %r163}, %rd72;
	mov.b32 	%r164, 8;
	// begin inline asm
	shfl.sync.down.b32 %r157, %r158, %r164, %r175, %r176;
	// end inline asm
	// begin inline asm
	shfl.sync.down.b32 %r162, %r163, %r164, %r175, %r176;
	// end inline asm
	mov.b64 	%rd73, {%r157, %r162};
	mov.b64 	%fd136, %rd73;
	setp.gt.s32 	%p19, %r126, 23;
	add.f64 	%fd137, %fd135, %fd136;
	selp.f64 	%fd138, %fd135, %fd137, %p19;
	mov.b64 	%rd74, %fd138;
	mov.b64 	{%r168, %r173}, %rd74;
	mov.b32 	%r174, 16;
	// begin inline asm
	shfl.sync.down.b32 %r167, %r168, %r174, %r175, %r176;
	// end inline asm
	// begin inline asm
	shfl.sync.down.b32 %r172, %r173, %r174, %r175, %r176;
	// end inline asm
	mov.b64 	%rd75, {%r167, %r172};
	mov.b64 	%fd139, %rd75;
	setp.gt.s32 	%p20, %r126, 15;
	add.f64 	%fd37, %fd138, %fd139;
	selp.f64 	%fd375, %fd138, %fd37, %p20;
	setp.ne.s32 	%p21, %r126, 0;
	@%p21 bra 	$L__BB15_46;
	shr.u32 	%r177, %r35, 2;
	and.b32  	%r178, %r177, 248;
	mov.u32 	%r179, _ZZN3cub18CUB_300001_SM_10006detail6reduce18DeviceReduceKernelINS2_10policy_hubIdjN4cuda3std3__44plusIdEEE10Policy1000EN6thrust24THRUST_300001_SM_1000_NS6detail15normal_iteratorINSD_10device_ptrIdEEEEjS9_dNS7_10__identityEEEvT0_PT3_T1_NS0_13GridEvenShareISN_EET2_T4_E12temp_storage;
	add.s32 	%r180, %r179, %r178;
	st.shared.f64 	[%r180+24], %fd37;
$L__BB15_46:
	bar.sync 	0;
	setp.ne.s32 	%p22, %r35, 0;
	@%p22 bra 	$L__BB15_48;
	ld.shared.f64 	%fd140, [_ZZN3cub18CUB_300001_SM_10006detail6reduce18DeviceReduceKernelINS2_10policy_hubIdjN4cuda3std3__44plusIdEEE10Policy1000EN6thrust24THRUST_300001_SM_1000_NS6detail15normal_iteratorINSD_10device_ptrIdEEEEjS9_dNS7_10__identityEEEvT0_PT3_T1_NS0_13GridEvenShareISN_EET2_T4_E12temp_storage+32];
	add.f64 	%fd141, %fd375, %fd140;
	ld.shared.f64 	%fd142, [_ZZN3cub18CUB_300001_SM_10006detail6reduce18DeviceReduceKernelINS2_10policy_hubIdjN4cuda3std3__44plusIdEEE10Policy1000EN6thrust24THRUST_300001_SM_1000_NS6detail15normal_iteratorINSD_10device_ptrIdEEEEjS9_dNS7_10__identityEEEvT0_PT3_T1_NS0_13GridEvenShareISN_EET2_T4_E12temp_storage+40];
	add.f64 	%fd143, %fd141, %fd142;
	ld.shared.f64 	%fd144, [_ZZN3cub18CUB_300001_SM_10006detail6reduce18DeviceReduceKernelINS2_10policy_hubIdjN4cuda3std3__44plusIdEEE10Policy1000EN6thrust24THRUST_300001_SM_1000_NS6detail15normal_iteratorINSD_10device_ptrIdEEEEjS9_dNS7_10__identityEEEvT0_PT3_T1_NS0_13GridEvenShareISN_EET2_T4_E12temp_storage+48];
	add.f64 	%fd145, %fd143, %fd144;
	ld.shared.f64 	%fd146, [_ZZN3cub18CUB_300001_SM_10006detail6reduce18DeviceReduceKernelINS2_10policy_hubIdjN4cuda3std3__44plusIdEEE10Policy1000EN6thrust24THRUST_300001_SM_1000_NS6detail15normal_iteratorINSD_10device_ptrIdEEEEjS9_dNS7_10__identityEEEvT0_PT3_T1_NS0_13GridEvenShareISN_EET2_T4_E12temp_storage+56];
	add.f64 	%fd147, %fd145, %fd146;
	ld.shared.f64 	%fd148, [_ZZN3cub18CUB_300001_SM_10006detail6reduce18DeviceReduceKernelINS2_10policy_hubIdjN4cuda3std3__44plusIdEEE10Policy1000EN6thrust24THRUST_300001_SM_1000_NS6detail15normal_iteratorINSD_10device_ptrIdEEEEjS9_dNS7_10__identityEEEvT0_PT3_T1_NS0_13GridEvenShareISN_EET2_T4_E12temp_storage+64];
	add.f64 	%fd149, %fd147, %fd148;
	ld.shared.f64 	%fd150, [_ZZN3cub18CUB_300001_SM_10006detail6reduce18DeviceReduceKernelINS2_10policy_hubIdjN4cuda3std3__44plusIdEEE10Policy1000EN6thrust24THRUST_300001_SM_1000_NS6detail15normal_iteratorINSD_10device_ptrIdEEEEjS9_dNS7_10__identityEEEvT0_PT3_T1_NS0_13GridEvenShareISN_EET2_T4_E12temp_storage+72];
	add.f64 	%fd151, %fd149, %fd150;
	ld.shared.f64 	%fd152, [_ZZN3cub18CUB_300001_SM_10006detail6reduce18DeviceReduceKernelINS2_10policy_hubIdjN4cuda3std3__44plusIdEEE10Policy1000EN6thrust24THRUST_300001_SM_1000_NS6detail15normal_iteratorINSD_10device_ptrIdEEEEjS9_dNS7_10__identityEEEvT0_PT3_T1_NS0_13GridEvenShareISN_EET2_T4_E12temp_storage+80];
	add.f64 	%fd153, %fd151, %fd152;
	ld.shared.f64 	%fd154, [_ZZN3cub18CUB_300001_SM_10006detail6reduce18DeviceReduceKernelINS2_10policy_hubIdjN4cuda3std3__44plusIdEEE10Policy1000EN6thrust24THRUST_300001_SM_1000_NS6detail15normal_iteratorINSD_10device_ptrIdEEEEjS9_dNS7_10__identityEEEvT0_PT3_T1_NS0_13GridEvenShareISN_EET2_T4_E12temp_storage+88];
	add.f64 	%fd155, %fd153, %fd154;
	ld.shared.f64 	%fd156, [_ZZN3cub18CUB_300001_SM_10006detail6reduce18DeviceReduceKernelINS2_10policy_hubIdjN4cuda3std3__44plusIdEEE10Policy1000EN6thrust24THRUST_300001_SM_1000_NS6detail15normal_iteratorINSD_10device_ptrIdEEEEjS9_dNS7_10__identityEEEvT0_PT3_T1_NS0_13GridEvenShareISN_EET2_T4_E12temp_storage+96];
	add.f64 	%fd157, %fd155, %fd156;
	ld.shared.f64 	%fd158, [_ZZN3cub18CUB_300001_SM_10006detail6reduce18DeviceReduceKernelINS2_10policy_hubIdjN4cuda3std3__44plusIdEEE10Policy1000EN6thrust24THRUST_300001_SM_1000_NS6detail15normal_iteratorINSD_10device_ptrIdEEEEjS9_dNS7_10__identityEEEvT0_PT3_T1_NS0_13GridEvenShareISN_EET2_T4_E12temp_storage+104];
	add.f64 	%fd159, %fd157, %fd158;
	ld.shared.f64 	%fd160, [_ZZN3cub18CUB_300001_SM_10006detail6reduce18DeviceReduceKernelINS2_10policy_hubIdjN4cuda3std3__44plusIdEEE10Policy1000EN6thrust24THRUST_300001_SM_1000_NS6detail15normal_iteratorINSD_10device_ptrIdEEEEjS9_dNS7_10__identityEEEvT0_PT3_T1_NS0_13GridEvenShareISN_EET2_T4_E12temp_storage+112];
	add.f64 	%fd161, %fd159, %fd160;
	ld.shared.f64 	%fd162, [_ZZN3cub18CUB_300001_SM_10006detail6reduce18DeviceReduceKernelINS2_10policy_hubIdjN4cuda3std3__44plusIdEEE10Policy1000EN6thrust24THRUST_300001_SM_1000_NS6detail15normal_iteratorINSD_10device_ptrIdEEEEjS9_dNS7_10__identityEEEvT0_PT3_T1_NS0_13GridEvenShareISN_EET2_T4_E12temp_storage+120];
	add.f64 	%fd163, %fd161, %fd162;
	ld.shared.f64 	%fd164, [_ZZN3cub18CUB_300001_SM_10006detail6reduce18DeviceReduceKernelINS2_10policy_hubIdjN4cuda3std3__44plusIdEEE10Policy1000EN6thrust24THRUST_300001_SM_1000_NS6detail15normal_iteratorINSD_10device_ptrIdEEEEjS9_dNS7_10__identityEEEvT0_PT3_T1_NS0_13GridEvenShareISN_EET2_T4_E12temp_storage+128];
	add.f64 	%fd165, %fd163, %fd164;
	ld.shared.f64 	%fd166, [_ZZN3cub18CUB_300001_SM_10006detail6reduce18DeviceReduceKernelINS2_10policy_hubIdjN4cuda3std3__44plusIdEEE10Policy1000EN6thrust24THRUST_300001_SM_1000_NS6detail15normal_iteratorINSD_10device_ptrIdEEEEjS9_dNS7_10__identityEEEvT0_PT3_T1_NS0_13GridEvenShareISN_EET2_T4_E12temp_storage+136];
	add.f64 	%fd167, %fd165, %fd166;
	ld.shared.f64 	%fd168, [_ZZN3cub18CUB_300001_SM_10006detail6reduce18DeviceReduceKernelINS2_10policy_hubIdjN4cuda3std3__44plusIdEEE10Policy1000EN6thrust24THRUST_300001_SM_1000_NS6detail15normal_iteratorINSD_10device_ptrIdEEEEjS9_dNS7_10__identityEEEvT0_PT3_T1_NS0_13GridEvenShareISN_EET2_T4_E12temp_storage+144];
	add.f64 	%fd169, %fd167, %fd168;
	ld.shared.f64 	%fd170, [_ZZN3cub18CUB_300001_SM_10006detail6reduce18DeviceReduceKernelINS2_10policy_hubIdjN4cuda3std3__44plusIdEEE10Policy1000EN6thrust24THRUST_300001_SM_1000_NS6detail15normal_iteratorINSD_10device_ptrIdEEEEjS9_dNS7_10__identityEEEvT0_PT3_T1_NS0_13GridEvenShareISN_EET2_T4_E12temp_storage+152];
	add.f64 	%fd171, %fd169, %fd170;
	ld.shared.f64 	%fd172, [_ZZN3cub18CUB_300001_SM_10006detail6reduce18DeviceReduceKernelINS2_10policy_hubIdjN4cuda3std3__44plusIdEEE10Policy1000EN6thrust24THRUST_300001_SM_1000_NS6detail15normal_iteratorINSD_10device_ptrIdEEEEjS9_dNS7_10__identityEEEvT0_PT3_T1_NS0_13GridEvenShareISN_EET2_T4_E12temp_storage+160];
	add.f64 	%fd173, %fd171, %fd172;
	ld.shared.f64 	%fd174, [_ZZN3cub18CUB_300001_SM_10006detail6reduce18DeviceReduceKernelINS2_10policy_hubIdjN4cuda3std3__44plusIdEEE10Policy1000EN6thrust24THRUST_300001_SM_1000_NS6detail15normal_iteratorINSD_10device_ptrIdEEEEjS9_dNS7_10__identityEEEvT0_PT3_T1_NS0_13GridEvenShareISN_EET2_T4_E12temp_storage+168];
	add.f64 	%fd175, %fd173, %fd174;
	ld.shared.f64 	%fd176, [_ZZN3cub18CUB_300001_SM_10006detail6reduce18DeviceReduceKernelINS2_10policy_hubIdjN4cuda3std3__44plusIdEEE10Policy1000EN6thrust24THRUST_300001_SM_1000_NS6detail15normal_iteratorINSD_10device_ptrIdEEEEjS9_dNS7_10__identityEEEvT0_PT3_T1_NS0_13GridEvenShareISN_EET2_T4_E12temp_storage+176];
	add.f64 	%fd375, %fd175, %fd176;
$L__BB15_48:
	mov.u32 	%r333, %tid.x;
	setp.ne.s32 	%p68, %r333, 0;
	@%p68 bra 	$L__BB15_50;
	ld.param.u64 	%rd159, [_ZN3cub18CUB_300001_SM_10006detail6reduce18DeviceReduceKernelINS2_10policy_hubIdjN4cuda3std3__44plusIdEEE10Policy1000EN6thrust24THRUST_300001_SM_1000_NS6detail15normal_iteratorINSD_10device_ptrIdEEEEjS9_dNS7_10__identityEEEvT0_PT3_T1_NS0_13GridEvenShareISN_EET2_T4__param_1];
	cvta.to.global.u64 	%rd156, %rd159;
	mul.wide.u32 	%rd157, %r3, 8;
	add.s64 	%rd158, %rd156, %rd157;
	st.global.f64 	[%rd158], %fd375;
$L__BB15_50:
	ret;

}
	// .globl	_ZN3cub18CUB_300001_SM_10006detail6reduce28DeviceReduceSingleTileKernelINS2_10policy_hubIdjN4cuda3std3__44plusIdEEE10Policy1000EPdSC_iS9_ddNS7_10__identityEEEvT0_T1_T2_T3_T4_T6_
.visible .entry _ZN3cub18CUB_300001_SM_10006detail6reduce28DeviceReduceSingleTileKernelINS2_10policy_hubIdjN4cuda3std3__44plusIdEEE10Policy1000EPdSC_iS9_ddNS7_10__identityEEEvT0_T1_T2_T3_T4_T6_(
	.param .u64 .ptr .align 1 _ZN3cub18CUB_300001_SM_10006detail6reduce28DeviceReduceSingleTileKernelINS2_10policy_hubIdjN4cuda3std3__44plusIdEEE10Policy1000EPdSC_iS9_ddNS7_10__identityEEEvT0_T1_T2_T3_T4_T6__param_0,
	.param .u64 .ptr .align 1 _ZN3cub18CUB_300001_SM_10006detail6reduce28DeviceReduceSingleTileKernelINS2_10policy_hubIdjN4cuda3std3__44plusIdEEE10Policy1000EPdSC_iS9_ddNS7_10__identityEEEvT0_T1_T2_T3_T4_T6__param_1,
	.param .u32 _ZN3cub18CUB_300001_SM_10006detail6reduce28DeviceReduceSingleTileKernelINS2_10policy_hubIdjN4cuda3std3__44plusIdEEE10Policy1000EPdSC_iS9_ddNS7_10__identityEEEvT0_T1_T2_T3_T4_T6__param_2,
	.param .align 1 .b8 _ZN3cub18CUB_300001_SM_10006detail6reduce28DeviceReduceSingleTileKernelINS2_10policy_hubIdjN4cuda3std3__44plusIdEEE10Policy1000EPdSC_iS9_ddNS7_10__identityEEEvT0_T1_T2_T3_T4_T6__param_3[1],
	.param .f64 _ZN3cub18CUB_300001_SM_10006detail6reduce28DeviceReduceSingleTileKernelINS2_10policy_hubIdjN4cuda3std3__44plusIdEEE10Policy1000EPdSC_iS9_ddNS7_10__identityEEEvT0_T1_T2_T3_T4_T6__param_4,
	.param .align 1 .b8 _ZN3cub18CUB_300001_SM_10006detail6reduce28DeviceReduceSingleTileKernelINS2_10policy_hubIdjN4cuda3std3__44plusIdEEE10Policy1000EPdSC_iS9_ddNS7_10__identityEEEvT0_T1_T2_T3_T4_T6__param_5[1]
)
.maxntid 640
.minnctapersm 1
{
	.reg .pred 	%p<62>;
	.reg .b32 	%r<239>;
	.reg .b64 	%rd<109>;
	.reg .b64 	%fd<264>;
	// demoted variable
	.shared .align 8 .b8 _ZZN3cub18CUB_300001_SM_10006detail6reduce28DeviceReduceSingleTileKernelINS2_10policy_hubIdjN4cuda3std3__44plusIdEEE10Policy1000EPdSC_iS9_ddNS7_10__identityEEEvT0_T1_T2_T3_T4_T6_E12temp_storage[192];
	ld.param.u64 	%rd9, [_ZN3cub18CUB_300001_SM_10006detail6reduce28DeviceReduceSingleTileKernelINS2_10policy_hubIdjN4cuda3std3__44plusIdEEE10Policy1000EPdSC_iS9_ddNS7_10__identityEEEvT0_T1_T2_T3_T4_T6__param_0];
	ld.param.u64 	%rd10, [_ZN3cub18CUB_300001_SM_10006detail6reduce28DeviceReduceSingleTileKernelINS2_10policy_hubIdjN4cuda3std3__44plusIdEEE10Policy1000EPdSC_iS9_ddNS7_10__identityEEEvT0_T1_T2_T3_T4_T6__param_1];
	ld.param.u32 	%r36, [_ZN3cub18CUB_300001_SM_10006detail6reduce28DeviceReduceSingleTileKernelINS2_10policy_hubIdjN4cuda3std3__44plusIdEEE10Policy1000EPdSC_iS9_ddNS7_10__identityEEEvT0_T1_T2_T3_T4_T6__param_2];
	ld.param.f64 	%fd30, [_ZN3cub18CUB_300001_SM_10006detail6reduce28DeviceReduceSingleTileKernelINS2_10policy_hubIdjN4cuda3std3__44plusIdEEE10Policy1000EPdSC_iS9_ddNS7_10__identityEEEvT0_T1_T2_T3_T4_T6__param_4];
	cvta.to.global.u64 	%rd1, %rd10;
	setp.ne.s32 	%p1, %r36, 0;
	@%p1 bra 	$L__BB16_3;
	mov.u32 	%r225, %tid.x;
	setp.ne.s32 	%p61, %r225, 0;
	@%p61 bra 	$L__BB16_39;
	st.global.f64 	[%rd1], %fd30;
	bra.uni 	$L__BB16_39;
$L__BB16_3:
	setp.gt.s32 	%p2, %r36, 5119;
	@%p2 bra 	$L__BB16_21;
	mov.u32 	%r1, %tid.x;
	setp.ge.s32 	%p19, %r1, %r36;
	mov.f64 	%fd255, 0d0000000000000000;
	mov.u32 	%r229, %r1;
	@%p19 bra 	$L__BB16_6;
	mul.wide.u32 	%rd74, %r1, 8;
	add.s64 	%rd73, %rd9, %rd74;
	// begin inline asm
	ld.global.nc.u64 %rd72, [%rd73];
	// end inline asm
	mov.b64 	%fd255, %rd72;
	add.s32 	%r229, %r1, 640;
$L__BB16_6:
	setp.ge.s32 	%p20, %r229, %r36;
	@%p20 bra 	$L__BB16_12;
	not.b32 	%r101, %r229;
	add.s32 	%r4, %r36, %r101;
	mul.hi.u32 	%r102, %r4, -858993459;
	shr.u32 	%r103, %r102, 9;
	add.s32 	%r5, %r103, 1;
	and.b32  	%r104, %r103, 3;
	setp.eq.s32 	%p21, %r104, 3;
	@%p21 bra 	$L__BB16_10;
	mul.wide.u32 	%rd75, %r229, 8;
	add.s64 	%rd107, %rd9, %rd75;
	and.b32  	%r105, %r5, 3;
	neg.s32 	%r227, %r105;
$L__BB16_9:
	.pragma "nounroll";
	// begin inline asm
	ld.global.nc.u64 %rd76, [%rd107];
	// end inline asm
	mov.b64 	%fd121, %rd76;
	add.f64 	%fd255, %fd255, %fd121;
	add.s32 	%r229, %r229, 640;
	add.s64 	%rd107, %rd107, 5120;
	add.s32 	%r227, %r227, 1;
	setp.ne.s32 	%p22, %r227, 0;
	@%p22 bra 	$L__BB16_9;
$L__BB16_10:
	setp.lt.u32 	%p23, %r4, 1920;
	@%p23 bra 	$L__BB16_12;
$L__BB16_11:
	mul.wide.s32 	%rd86, %r229, 8;
	add.s64 	%rd79, %rd9, %rd86;
	// begin inline asm
	ld.global.nc.u64 %rd78, [%rd79];
	// end inline asm
	mov.b64 	%fd122, %rd78;
	add.f64 	%fd123, %fd255, %fd122;
	add.s64 	%rd81, %rd79, 5120;
	// begin inline asm
	ld.global.nc.u64 %rd80, [%rd81];
	// end inline asm
	mov.b64 	%fd124, %rd80;
	add.f64 	%fd125, %fd123, %fd124;
	add.s64 	%rd83, %rd79, 10240;
	// begin inline asm
	ld.global.nc.u64 %rd82, [%rd83];
	// end inline asm
	mov.b64 	%fd126, %rd82;
	add.f64 	%fd127, %fd125, %fd126;
	add.s64 	%rd85, %rd79, 15360;
	// begin inline asm
	ld.global.nc.u64 %rd84, [%rd85];
	// end inline asm
	mov.b64 	%fd128, %rd84;
	add.f64 	%fd255, %fd127, %fd128;
	add.s32 	%r229, %r229, 2560;
	setp.lt.s32 	%p24, %r229, %r36;
	@%p24 bra 	$L__BB16_11;
$L__BB16_12:
	setp.lt.s32 	%p25, %r36, 640;
	@%p25 bra 	$L__BB16_17;
	// begin inline asm
	mov.u32 %r169, %laneid;
	// end inline asm
	mov.b64 	%rd97, %fd255;
	mov.b64 	{%r171, %r176}, %rd97;
	mov.b32 	%r177, 1;
	mov.b32 	%r218, 31;
	mov.b32 	%r219, -1;
	// begin inline asm
	shfl.sync.down.b32 %r170, %r171, %r177, %r218, %r219;
	// end inline asm
	// begin inline asm
	shfl.sync.down.b32 %r175, %r176, %r177, %r218, %r219;
	// end inline asm
	mov.b64 	%rd98, {%r170, %r175};
	mov.b64 	%fd199, %rd98;
	setp.gt.s32 	%p53, %r169, 30;
	add.f64 	%fd200, %fd255, %fd199;
	selp.f64 	%fd201, %fd255, %fd200, %p53;
	mov.b64 	%rd99, %fd201;
	mov.b64 	{%r181, %r186}, %rd99;
	mov.b32 	%r187, 2;
	// begin inline asm
	shfl.sync.down.b32 %r180, %r181, %r187, %r218, %r219;
	// end inline asm
	// begin inline asm
	shfl.sync.down.b32 %r185, %r186, %r187, %r218, %r219;
	// end inline asm
	mov.b64 	%rd100, {%r180, %r185};
	mov.b64 	%fd202, %rd100;
	setp.gt.s32 	%p54, %r169, 29;
	add.f64 	%fd203, %fd201, %fd202;
	selp.f64 	%fd204, %fd201, %fd203, %p54;
	mov.b64 	%rd101, %fd204;
	mov.b64 	{%r191, %r196}, %rd101;
	mov.b32 	%r197, 4;
	// begin inline asm
	shfl.sync.down.b32 %r190, %r191, %r197, %r218, %r219;
	// end inline asm
	// begin inline asm
	shfl.sync.down.b32 %r195, %r196, %r197, %r218, %r219;
	// end inline asm
	mov.b64 	%rd102, {%r190, %r195};
	mov.b64 	%fd205, %rd102;
	setp.gt.s32 	%p55, %r169, 27;
	add.f64 	%fd206, %fd204, %fd205;
	selp.f64 	%fd207, %fd204, %fd206, %p55;
	mov.b64 	%rd103, %fd207;
	mov.b64 	{%r201, %r206}, %rd103;
	mov.b32 	%r207, 8;
	// begin inline asm
	shfl.sync.down.b32 %r200, %r201, %r207, %r218, %r219;
	// end inline asm
	// begin inline asm
	shfl.sync.down.b32 %r205, %r206, %r207, %r218, %r219;
	// end inline asm
	mov.b64 	%rd104, {%r200, %r205};
	mov.b64 	%fd208, %rd104;
	setp.gt.s32 	%p56, %r169, 23;
	add.f64 	%fd209, %fd207, %fd208;
	selp.f64 	%fd210, %fd207, %fd209, %p56;
	mov.b64 	%rd105, %fd210;
	mov.b64 	{%r211, %r216}, %rd105;
	mov.b32 	%r217, 16;
	// begin inline asm
	shfl.sync.down.b32 %r210, %r211, %r217, %r218, %r219;
	// end inline asm
	// begin inline asm
	shfl.sync.down.b32 %r215, %r216, %r217, %r218, %r219;
	// end inline asm
	mov.b64 	%rd106, {%r210, %r215};
	mov.b64 	%fd211, %rd106;
	setp.gt.s32 	%p57, %r169, 15;
	add.f64 	%fd10, %fd210, %fd211;
	selp.f64 	%fd263, %fd210, %fd10, %p57;
	setp.ne.s32 	%p58, %r169, 0;
	@%p58 bra 	$L__BB16_15;
	shr.u32 	%r220, %r1, 2;
	and.b32  	%r221, %r220, 248;
	mov.u32 	%r222, _ZZN3cub18CUB_300001_SM_10006detail6reduce28DeviceReduceSingleTileKernelINS2_10policy_hubIdjN4cuda3std3__44plusIdEEE10Policy1000EPdSC_iS9_ddNS7_10__identityEEEvT0_T1_T2_T3_T4_T6_E12temp_storage;
	add.s32 	%r223, %r222, %r221;
	st.shared.f64 	[%r223+24], %fd10;
$L__BB16_15:
	bar.sync 	0;
	setp.ne.s32 	%p59, %r1, 0;
	@%p59 bra 	$L__BB16_37;
	ld.shared.f64 	%fd212, [_ZZN3cub18CUB_300001_SM_10006detail6reduce28DeviceReduceSingleTileKernelINS2_10policy_hubIdjN4cuda3std3__44plusIdEEE10Policy1000EPdSC_iS9_ddNS7_10__identityEEEvT0_T1_T2_T3_T4_T6_E12temp_storage+32];
	add.f64 	%fd213, %fd263, %fd212;
	ld.shared.f64 	%fd214, [_ZZN3cub18CUB_300001_SM_10006detail6reduce28DeviceReduceSingleTileKernelINS2_10policy_hubIdjN4cuda3std3__44plusIdEEE10Policy1000EPdSC_iS9_ddNS7_10__identityEEEvT0_T1_T2_T3_T4_T6_E12temp_storage+40];
	add.f64 	%fd215, %fd213, %fd214;
	ld.shared.f64 	%fd216, [_ZZN3cub18CUB_300001_SM_10006detail6reduce28DeviceReduceSingleTileKernelINS2_10policy_hubIdjN4cuda3std3__44plusIdEEE10Policy1000EPdSC_iS9_ddNS7_10__identityEEEvT0_T1_T2_T3_T4_T6_E12temp_storage+48];
	add.f64 	%fd217, %fd215, %fd216;
	ld.shared.f64 	%fd218, [_ZZN3cub18CUB_300001_SM_10006detail6reduce28DeviceReduceSingleTileKernelINS2_10policy_hubIdjN4cuda3std3__44plusIdEEE10Policy1000EPdSC_iS9_ddNS7_10__identityEEEvT0_T1_T2_T3_T4_T6_E12temp_storage+56];
	add.f64 	%fd219, %fd217, %fd218;
	ld.shared.f64 	%fd220, [_ZZN3cub18CUB_300001_SM_10006detail6reduce28DeviceReduceSingleTileKernelINS2_10policy_hubIdjN4cuda3std3__44plusIdEEE10Policy1000EPdSC_iS9_ddNS7_10__identityEEEvT0_T1_T2_T3_T4_T6_E12temp_storage+64];
	add.f64 	%fd221, %fd219, %fd220;
	ld.shared.f64 	%fd222, [_ZZN3cub18CUB_300001_SM_10006detail6reduce28DeviceReduceSingleTileKernelINS2_10policy_hubIdjN4cuda3std3__44plusIdEEE10Policy1000EPdSC_iS9_ddNS7_10__identityEEEvT0_T1_T2_T3_T4_T6_E12temp_storage+72];
	add.f64 	%fd223, %fd221, %fd222;
	ld.shared.f64 	%fd224, [_ZZN3cub18CUB_300001_SM_10006detail6reduce28DeviceReduceSingleTileKernelINS2_10policy_hubIdjN4cuda3std3__44plusIdEEE10Policy1000EPdSC_iS9_ddNS7_10__identityEEEvT0_T1_T2_T3_T4_T6_E12temp_storage+80];
	add.f64 	%fd225, %fd223, %fd224;
	ld.shared.f64 	%fd226, [_ZZN3cub18CUB_300001_SM_10006detail6reduce28DeviceReduceSingleTileKernelINS2_10policy_hubIdjN4cuda3std3__44plusIdEEE10Policy1000EPdSC_iS9_ddNS7_10__identityEEEvT0_T1_T2_T3_T4_T6_E12temp_storage+88];
	add.f64 	%fd227, %fd225, %fd226;
	ld.shared.f64 	%fd228, [_ZZN3cub18CUB_300001_SM_10006detail6reduce28DeviceReduceSingleTileKernelINS2_10policy_hubIdjN4cuda3std3__44plusIdEEE10Policy1000EPdSC_iS9_ddNS7_10__identityEEEvT0_T1_T2_T3_T4_T6_E12temp_storage+96];
	add.f64 	%fd229, %fd227, %fd228;
	ld.shared.f64 	%fd230, [_ZZN3cub18CUB_300001_SM_10006detail6reduce28DeviceReduceSingleTileKernelINS2_10policy_hubIdjN4cuda3std3__44plusIdEEE10Policy1000EPdSC_iS9_ddNS7_10__identityEEEvT0_T1_T2_T3_T4_T6_E12temp_storage+104];
	add.f64 	%fd231, %fd229, %fd230;
	ld.shared.f64 	%fd232, [_ZZN3cub18CUB_300001_SM_10006detail6reduce28DeviceReduceSingleTileKernelINS2_10policy_hubIdjN4cuda3std3__44plusIdEEE10Policy1000EPdSC_iS9_ddNS7_10__identityEEEvT0_T1_T2_T3_T4_T6_E12temp_storage+112];
	add.f64 	%fd233, %fd231, %fd232;
	ld.shared.f64 	%fd234, [_ZZN3cub18CUB_300001_SM_10006detail6reduce28DeviceReduceSingleTileKernelINS2_10policy_hubIdjN4cuda3std3__44plusIdEEE10Policy1000EPdSC_iS9_ddNS7_10__identityEEEvT0_T1_T2_T3_T4_T6_E12temp_storage+120];
	add.f64 	%fd235, %fd233, %fd234;
	ld.shared.f64 	%fd236, [_ZZN3cub18CUB_300001_SM_10006detail6reduce28DeviceReduceSingleTileKernelINS2_10policy_hubIdjN4cuda3std3__44plusIdEEE10Policy1000EPdSC_iS9_ddNS7_10__identityEEEvT0_T1_T2_T3_T4_T6_E12temp_storage+128];
	add.f64 	%fd237, %fd235, %fd236;
	ld.shared.f64 	%fd238, [_ZZN3cub18CUB_300001_SM_10006detail6reduce28DeviceReduceSingleTileKernelINS2_10policy_hubIdjN4cuda3std3__44plusIdEEE10Policy1000EPdSC_iS9_ddNS7_10__identityEEEvT0_T1_T2_T3_T4_T6_E12temp_storage+136];
	add.f64 	%fd239, %fd237, %fd238;
	ld.shared.f64 	%fd240, [_ZZN3cub18CUB_300001_SM_10006detail6reduce28DeviceReduceSingleTileKernelINS2_10policy_hubIdjN4cuda3std3__44plusIdEEE10Policy1000EPdSC_iS9_ddNS7_10__identityEEEvT0_T1_T2_T3_T4_T6_E12temp_storage+144];
	add.f64 	%fd241, %fd239, %fd240;
	ld.shared.f64 	%fd242, [_ZZN3cub18CUB_300001_SM_10006detail6reduce28DeviceReduceSingleTileKernelINS2_10policy_hubIdjN4cuda3std3__44plusIdEEE10Policy1000EPdSC_iS9_ddNS7_10__identityEEEvT0_T1_T2_T3_T4_T6_E12temp_storage+152];
	add.f64 	%fd243, %fd241, %fd242;
	ld.shared.f64 	%fd244, [_ZZN3cub18CUB_300001_SM_10006detail6reduce28DeviceReduceSingleTileKernelINS2_10policy_hubIdjN4cuda3std3__44plusIdEEE10Policy1000EPdSC_iS9_ddNS7_10__identityEEEvT0_T1_T2_T3_T4_T6_E12temp_storage+160];
	add.f64 	%fd245, %fd243, %fd244;
	ld.shared.f64 	%fd246, [_ZZN3cub18CUB_300001_SM_10006detail6reduce28DeviceReduceSingleTileKernelINS2_10policy_hubIdjN4cuda3std3__44plusIdEEE10Policy1000EPdSC_iS9_ddNS7_10__identityEEEvT0_T1_T2_T3_T4_T6_E12temp_storage+168];
	add.f64 	%fd247, %fd245, %fd246;
	ld.shared.f64 	%fd248, [_ZZN3cub18CUB_300001_SM_10006detail6reduce28DeviceReduceSingleTileKernelINS2_10policy_hubIdjN4cuda3std3__44plusIdEEE10Policy1000EPdSC_iS9_ddNS7_10__identityEEEvT0_T1_T2_T3_T4_T6_E12temp_storage+176];
	add.f64 	%fd263, %fd247, %fd248;
	bra.uni 	$L__BB16_37;
$L__BB16_17:
	// begin inline asm
	mov.u32 %r106, %laneid;
	// end inline asm
	and.b32  	%r157, %r1, 992;
	add.s32 	%r158, %r157, 32;
	setp.gt.s32 	%p26, %r158, %r36;
	not.b32 	%r159, %r157;
	add.s32 	%r160, %r36, %r159;
	selp.b32 	%r155, %r160, 31, %p26;
	mov.b64 	%rd87, %fd255;
	mov.b64 	{%r108, %r113}, %rd87;
	mov.b32 	%r114, 1;
	mov.b32 	%r156, -1;
	// begin inline asm
	shfl.sync.down.b32 %r107, %r108, %r114, %r155, %r156;
	// end inline asm
	// begin inline asm
	shfl.sync.down.b32 %r112, %r113, %r114, %r155, %r156;
	// end inline asm
	mov.b64 	%rd88, {%r107, %r112};
	mov.b64 	%fd129, %rd88;
	setp.lt.s32 	%p27, %r106, %r155;
	add.f64 	%fd130, %fd255, %fd129;
	selp.f64 	%fd131, %fd130, %fd255, %p27;
	mov.b64 	%rd89, %fd131;
	mov.b64 	{%r118, %r123}, %rd89;
	mov.b32 	%r124, 2;
	// begin inline asm
	shfl.sync.down.b32 %r117, %r118, %r124, %r155, %r156;
	// end inline asm
	// begin inline asm
	shfl.sync.down.b32 %r122, %r123, %r124, %r155, %r156;
	// end inline asm
	mov.b64 	%rd90, {%r117, %r122};
	mov.b64 	%fd132, %rd90;
	add.s32 	%r161, %r106, 2;
	setp.gt.s32 	%p28, %r161, %r155;
	add.f64 	%fd133, %fd131, %fd132;
	selp.f64 	%fd134, %fd131, %fd133, %p28;
	mov.b64 	%rd91, %fd134;
	mov.b64 	{%r128, %r133}, %rd91;
	mov.b32 	%r134, 4;
	// begin inline asm
	shfl.sync.down.b32 %r127, %r128, %r134, %r155, %r156;
	// end inline asm
	// begin inline asm
	shfl.sync.down.b32 %r132, %r133, %r134, %r155, %r156;
	// end inline asm
	mov.b64 	%rd92, {%r127, %r132};
	mov.b64 	%fd135, %rd92;
	add.s32 	%r162, %r106, 4;
	setp.gt.s32 	%p29, %r162, %r155;
	add.f64 	%fd136, %fd134, %fd135;
	selp.f64 	%fd137, %fd134, %fd136, %p29;
	mov.b64 	%rd93, %fd137;
	mov.b64 	{%r138, %r143}, %rd93;
	mov.b32 	%r144, 8;
	// begin inline asm
	shfl.sync.down.b32 %r137, %r138, %r144, %r155, %r156;
	// end inline asm
	// begin inline asm
	shfl.sync.down.b32 %r142, %r143, %r144, %r155, %r156;
	// end inline asm
	mov.b64 	%rd94, {%r137, %r142};
	mov.b64 	%fd138, %rd94;
	add.s32 	%r163, %r106, 8;
	setp.gt.s32 	%p30, %r163, %r155;
	add.f64 	%fd139, %fd137, %fd138;
	selp.f64 	%fd140, %fd137, %fd139, %p30;
	mov.b64 	%rd95, %fd140;
	mov.b64 	{%r148, %r153}, %rd95;
	mov.b32 	%r154, 16;
	// begin inline asm
	shfl.sync.down.b32 %r147, %r148, %r154, %r155, %r156;
	// end inline asm
	// begin inline asm
	shfl.sync.down.b32 %r152, %r153, %r154, %r155, %r156;
	// end inline asm
	mov.b64 	%rd96, {%r147, %r152};
	mov.b64 	%fd141, %rd96;
	add.s32 	%r164, %r106, 16;
	setp.gt.s32 	%p31, %r164, %r155;
	add.f64 	%fd142, %fd140, %fd141;
	selp.f64 	%fd263, %fd140, %fd142, %p31;
	setp.ne.s32 	%p32, %r106, 0;
	@%p32 bra 	$L__BB16_19;
	shr.u32 	%r165, %r1, 2;
	and.b32  	%r166, %r165, 248;
	mov.u32 	%r167, _ZZN3cub18CUB_300001_SM_10006detail6reduce28DeviceReduceSingleTileKernelINS2_10policy_hubIdjN4cuda3std3__44plusIdEEE10Policy1000EPdSC_iS9_ddNS7_10__identityEEEvT0_T1_T2_T3_T4_T6_E12temp_storage;
	add.s32 	%r168, %r167, %r166;
	st.shared.f64 	[%r168+24], %fd263;
$L__BB16_19:
	bar.sync 	0;
	setp.ne.s32 	%p33, %r1, 0;
	@%p33 bra 	$L__BB16_37;
	setp.gt.s32 	%p34, %r36, 32;
	ld.shared.f64 	%fd143, [_ZZN3cub18CUB_300001_SM_10006detail6reduce28DeviceReduceSingleTileKernelINS2_10policy_hubIdjN4cuda3std3__44plusIdEEE10Policy1000EPdSC_iS9_ddNS7_10__identityEEEvT0_T1_T2_T3_T4_T6_E12temp_storage+32];
	add.f64 	%fd144, %fd263, %fd143;
	selp.f64 	%fd145, %fd144, %fd263, %p34;
	setp.gt.s32 	%p35, %r36, 64;
	ld.shared.f64 	%fd146, [_ZZN3cub18CUB_300001_SM_10006detail6reduce28DeviceReduceSingleTileKernelINS2_10policy_hubIdjN4cuda3std3__44plusIdEEE10Policy1000EPdSC_iS9_ddNS7_10__identityEEEvT0_T1_T2_T3_T4_T6_E12temp_storage+40];
	add.f64 	%fd147, %fd146, %fd145;
	selp.f64 	%fd148, %fd147, %fd145, %p35;
	setp.gt.s32 	%p36, %r36, 96;
	ld.shared.f64 	%fd149, [_ZZN3cub18CUB_300001_SM_10006detail6reduce28DeviceReduceSingleTileKernelINS2_10policy_hubIdjN4cuda3std3__44plusIdEEE10Policy1000EPdSC_iS9_ddNS7_10__identityEEEvT0_T1_T2_T3_T4_T6_E12temp_storage+48];
	add.f64 	%fd150, %fd149, %fd148;
	selp.f64 	%fd151, %fd150, %fd148, %p36;
	setp.gt.s32 	%p37, %r36, 128;
	ld.shared.f64 	%fd152, [_ZZN3cub18CUB_300001_SM_10006detail6reduce28DeviceReduceSingleTileKernelINS2_10policy_hubIdjN4cuda3std3__44plusIdEEE10Policy1000EPdSC_iS9_ddNS7_10__identityEEEvT0_T1_T2_T3_T4_T6_E12temp_storage+56];
	add.f64 	%fd153, %fd152, %fd151;
	selp.f64 	%fd154, %fd153, %fd151, %p37;
	setp.gt.s32 	%p38, %r36, 160;
	ld.shared.f64 	%fd155, [_ZZN3cub18CUB_300001_SM_10006detail6reduce28DeviceReduceSingleTileKernelINS2_10policy_hubIdjN4cuda3std3__44plusIdEEE10Policy1000EPdSC_iS9_ddNS7_10__identityEEEvT0_T1_T2_T3_T4_T6_E12temp_storage+64];
	add.f64 	%fd156, %fd155, %fd154;
	selp.f64 	%fd157, %fd156, %fd154, %p38;
	setp.gt.s32 	%p39, %r36, 192;
	ld.shared.f64 	%fd158, [_ZZN3cub18CUB_300001_SM_10006detail6reduce28DeviceReduceSingleTileKernelINS2_10policy_hubIdjN4cuda3std3__44plusIdEEE10Policy1000EPdSC_iS9_ddNS7_10__identityEEEvT0_T1_T2_T3_T4_T6_E12temp_storage+72];
	add.f64 	%fd159, %fd158, %fd157;
	selp.f64 	%fd160, %fd159, %fd157, %p39;
	setp.gt.s32 	%p40, %r36, 224;
	ld.shared.f64 	%fd161, [_ZZN3cub18CUB_300001_SM_10006detail6reduce28DeviceReduceSingleTileKernelINS2_10policy_hubIdjN4cuda3std3__44plusIdEEE10Policy1000EPdSC_iS9_ddNS7_10__identityEEEvT0_T1_T2_T3_T4_T6_E12temp_storage+80];
	add.f64 	%fd162, %fd161, %fd160;
	selp.f64 	%fd163, %fd162, %fd160, %p40;
	setp.gt.s32 	%p41, %r36, 256;
	ld.shared.f64 	%fd164, [_ZZN3cub18CUB_300001_SM_10006detail6reduce28DeviceReduceSingleTileKernelINS2_10policy_hubIdjN4cuda3std3__44plusIdEEE10Policy1000EPdSC_iS9_ddNS7_10__identityEEEvT0_T1_T2_T3_T4_T6_E12temp_storage+88];
	add.f64 	%fd165, %fd164, %fd163;
	selp.f64 	%fd166, %fd165, %fd163, %p41;
	setp.gt.s32 	%p42, %r36, 288;
	ld.shared.f64 	%fd167, [_ZZN3cub18CUB_300001_SM_10006detail6reduce28DeviceReduceSingleTileKernelINS2_10policy_hubIdjN4cuda3std3__44plusIdEEE10Policy1000EPdSC_iS9_ddNS7_10__identityEEEvT0_T1_T2_T3_T4_T6_E12temp_storage+96];
	add.f64 	%fd168, %fd167, %fd166;
	selp.f64 	%fd169, %fd168, %fd166, %p42;
	setp.gt.s32 	%p43, %r36, 320;
	ld.shared.f64 	%fd170, [_ZZN3cub18CUB_300001_SM_10006detail6reduce28DeviceReduceSingleTileKernelINS2_10policy_hubIdjN4cuda3std3__44plusIdEEE10Policy1000EPdSC_iS9_ddNS7_10__identityEEEvT0_T1_T2_T3_T4_T6_E12temp_storage+104];
	add.f64 	%fd171, %fd170, %fd169;
	selp.f64 	%fd172, %fd171, %fd169, %p43;
	setp.gt.s32 	%p44, %r36, 352;
	ld.shared.f64 	%fd173, [_ZZN3cub18CUB_300001_SM_10006detail6reduce28DeviceReduceSingleTileKernelINS2_10policy_hubIdjN4cuda3std3__44plusIdEEE10Policy1000EPdSC_iS9_ddNS7_10__identityEEEvT0_T1_T2_T3_T4_T6_E12temp_storage+112];
	add.f64 	%fd174, %fd173, %fd172;
	selp.f64 	%fd175, %fd174, %fd172, %p44;
	setp.gt.s32 	%p45, %r36, 384;
	ld.shared.f64 	%fd176, [_ZZN3cub18CUB_300001_SM_10006detail6reduce28DeviceReduceSingleTileKernelINS2_10policy_hubIdjN4cuda3std3__44plusIdEEE10Policy1000EPdSC_iS9_ddNS7_10__identityEEEvT0_T1_T2_T3_T4_T6_E12temp_storage+120];
	add.f64 	%fd177, %fd176, %fd175;
	selp.f64 	%fd178, %fd177, %fd175, %p45;
	setp.gt.s32 	%p46, %r36, 416;
	ld.shared.f64 	%fd179, [_ZZN3cub18CUB_300001_SM_10006detail6reduce28DeviceReduceSingleTileKernelINS2_10policy_hubIdjN4cuda3std3__44plusIdEEE10Policy1000EPdSC_iS9_ddNS7_10__identityEEEvT0_T1_T2_T3_T4_T6_E12temp_storage+128];
	add.f64 	%fd180, %fd179, %fd178;
	selp.f64 	%fd181, %fd180, %fd178, %p46;
	setp.gt.s32 	%p47, %r36, 448;
	ld.shared.f64 	%fd182, [_ZZN3cub18CUB_300001_SM_10006detail6reduce28DeviceReduceSingleTileKernelINS2_10policy_hubIdjN4cuda3std3__44plusIdEEE10Policy1000EPdSC_iS9_ddNS7_10__identityEEEvT0_T1_T2_T3_T4_T6_E12temp_storage+136];
	add.f64 	%fd183, %fd182, %fd181;
	selp.f64 	%fd184, %fd183, %fd181, %p47;
	setp.gt.s32 	%p48, %r36, 480;
	ld.shared.f64 	%fd185, [_ZZN3cub18CUB_300001_SM_10006detail6reduce28DeviceReduceSingleTileKernelINS2_10policy_hubIdjN4cuda3std3__44plusIdEEE10Policy1000EPdSC_iS9_ddNS7_10__identityEEEvT0_T1_T2_T3_T4_T6_E12temp_storage+144];
	add.f64 	%fd186, %fd185, %fd184;
	selp.f64 	%fd187, %fd186, %fd184, %p48;
	setp.gt.s32 	%p49, %r36, 512;
	ld.shared.f64 	%fd188, [_ZZN3cub18CUB_300001_SM_10006detail6reduce28DeviceReduceSingleTileKernelINS2_10policy_hubIdjN4cuda3std3__44plusIdEEE10Policy1000EPdSC_iS9_ddNS7_10__identityEEEvT0_T1_T2_T3_T4_T6_E12temp_storage+152];
	add.f64 	%fd189, %fd188, %fd187;
	selp.f64 	%fd190, %fd189, %fd187, %p49;
	setp.gt.s32 	%p50, %r36, 544;
	ld.shared.f64 	%fd191, [_ZZN3cub18CUB_300001_SM_10006detail6reduce28DeviceReduceSingleTileKernelINS2_10policy_hubIdjN4cuda3std3__44plusIdEEE10Policy1000EPdSC_iS9_ddNS7_10__identityEEEvT0_T1_T2_T3_T4_T6_E12temp_storage+160];
	add.f64 	%fd192, %fd191, %fd190;
	selp.f64 	%fd193, %fd192, %fd190, %p50;
	setp.gt.s32 	%p51, %r36, 576;
	ld.shared.f64 	%fd194, [_ZZN3cub18CUB_300001_SM_10006detail6reduce28DeviceReduceSingleTileKernelINS2_10policy_hubIdjN4cuda3std3__44plusIdEEE10Policy1000EPdSC_iS9_ddNS7_10__identityEEEvT0_T1_T2_T3_T4_T6_E12temp_storage+168];
	add.f64 	%fd195, %fd194, %fd193;
	selp.f64 	%fd196, %fd195, %fd193, %p51;
	setp.gt.s32 	%p52, %r36, 608;
	ld.shared.f64 	%fd197, [_ZZN3cub18CUB_300001_SM_10006detail6reduce28DeviceReduceSingleTileKernelINS2_10policy_hubIdjN4cuda3std3__44plusIdEEE10Policy1000EPdSC_iS9_ddNS7_10__identityEEEvT0_T1_T2_T3_T4_T6_E12temp_storage+176];
	add.f64 	%fd198, %fd197, %fd196;
	selp.f64 	%fd263, %fd198, %fd196, %p52;
	bra.uni 	$L__BB16_37;
$L__BB16_21:
	mov.u32 	%r14, %tid.x;
	mul.wide.u32 	%rd27, %r14, 8;
	add.s64 	%rd12, %rd9, %rd27;
	// begin inline asm
	ld.global.nc.u64 %rd11, [%rd12];
	// end inline asm
	mov.b64 	%fd31, %rd11;
	add.s64 	%rd14, %rd12, 5120;
	// begin inline asm
	ld.global.nc.u64 %rd13, [%rd14];
	// end inline asm
	mov.b64 	%fd32, %rd13;
	add.s64 	%rd16, %rd12, 10240;
	// begin inline asm
	ld.global.nc.u64 %rd15, [%rd16];
	// end inline asm
	mov.b64 	%fd33, %rd15;
	add.s64 	%rd18, %rd12, 15360;
	// begin inline asm
	ld.global.nc.u64 %rd17, [%rd18];
	// end inline asm
	mov.b64 	%fd34, %rd17;
	add.s64 	%rd20, %rd12, 20480;
	// begin inline asm
	ld.global.nc.u64 %rd19, [%rd20];
	// end inline asm
	mov.b64 	%fd35, %rd19;
	add.s64 	%rd22, %rd12, 25600;
	// begin inline asm
	ld.global.nc.u64 %rd21, [%rd22];
	// end inline asm
	mov.b64 	%fd36, %rd21;
	add.s64 	%rd24, %rd12, 30720;
	// begin inline asm
	ld.global.nc.u64 %rd23, [%rd24];
	// end inline asm
	mov.b64 	%fd37, %rd23;
	add.s64 	%rd26, %rd12, 35840;
	// begin inline asm
	ld.global.nc.u64 %rd25, [%rd26];
	// end inline asm
	mov.b64 	%fd38, %rd25;
	add.f64 	%fd39, %fd31, %fd32;
	add.f64 	%fd40, %fd39, %fd33;
	add.f64 	%fd41, %fd40, %fd34;
	add.f64 	%fd42, %fd41, %fd35;
	add.f64 	%fd43, %fd42, %fd36;
	add.f64 	%fd44, %fd43, %fd37;
	add.f64 	%fd262, %fd44, %fd38;
	setp.lt.u32 	%p3, %r36, 10240;
	mov.b32 	%r232, 5120;
	@%p3 bra 	$L__BB16_25;
	add.s32 	%r15, %r36, -5120;
	mov.b32 	%r232, 5120;
$L__BB16_23:
	mul.wide.s32 	%rd44, %r232, 8;
	add.s64 	%rd29, %rd12, %rd44;
	// begin inline asm
	ld.global.nc.u64 %rd28, [%rd29];
	// end inline asm
	mov.b64 	%fd45, %rd28;
	add.s64 	%rd31, %rd29, 5120;
	// begin inline asm
	ld.global.nc.u64 %rd30, [%rd31];
	// end inline asm
	mov.b64 	%fd46, %rd30;
	add.s64 	%rd33, %rd29, 10240;
	// begin inline asm
	ld.global.nc.u64 %rd32, [%rd33];
	// end inline asm
	mov.b64 	%fd47, %rd32;
	add.s64 	%rd35, %rd29, 15360;
	// begin inline asm
	ld.global.nc.u64 %rd34, [%rd35];
	// end inline asm
	mov.b64 	%fd48, %rd34;
	add.s64 	%rd37, %rd29, 20480;
	// begin inline asm
	ld.global.nc.u64 %rd36, [%rd37];
	// end inline asm
	mov.b64 	%fd49, %rd36;
	add.s64 	%rd39, %rd29, 25600;
	// begin inline asm
	ld.global.nc.u64 %rd38, [%rd39];
	// end inline asm
	mov.b64 	%fd50, %rd38;
	add.s64 	%rd41, %rd29, 30720;
	// begin inline asm
	ld.global.nc.u64 %rd40, [%rd41];
	// end inline asm
	mov.b64 	%fd51, %rd40;
	add.s64 	%rd43, %rd29, 35840;
	// begin inline asm
	ld.global.nc.u64 %rd42, [%rd43];
	// end inline asm
	mov.b64 	%fd52, %rd42;
	add.f64 	%fd53, %fd262, %fd45;
	add.f64 	%fd54, %fd53, %fd46;
	add.f64 	%fd55, %fd54, %fd47;
	add.f64 	%fd56, %fd55, %fd48;
	add.f64 	%fd57, %fd56, %fd49;
	add.f64 	%fd58, %fd57, %fd50;
	add.f64 	%fd59, %fd58, %fd51;
	add.f64 	%fd262, %fd59, %fd52;
	sub.s32 	%r39, %r36, %r232;
	setp.lt.s32 	%p4, %r39, 5120;
	@%p4 bra 	$L__BB16_33;
	add.s32 	%r232, %r232, 5120;
	setp.le.s32 	%p5, %r232, %r15;
	@%p5 bra 	$L__BB16_23;
$L__BB16_25:
	setp.le.s32 	%p6, %r36, %r232;
	@%p6 bra 	$L__BB16_33;
	sub.s32 	%r19, %r36, %r232;
	setp.ge.s32 	%p7, %r14, %r19;
	@%p7 bra 	$L__BB16_33;
	not.b32 	%r40, %r14;
	add.s32 	%r41, %r36, %r40;
	sub.s32 	%r20, %r41, %r232;
	mul.hi.u32 	%r42, %r20, -858993459;
	shr.u32 	%r43, %r42, 9;
	add.s32 	%r21, %r43, 1;
	and.b32  	%r44, %r43, 3;
	setp.eq.s32 	%p8, %r44, 3;
	mov.u32 	%r236, %r14;
	@%p8 bra 	$L__BB16_30;
	add.s32 	%r234, %r14, %r232;
	and.b32  	%r45, %r21, 3;
	neg.s32 	%r233, %r45;
	mov.u32 	%r236, %r14;
$L__BB16_29:
	.pragma "nounroll";
	mul.wide.u32 	%rd47, %r234, 8;
	add.s64 	%rd46, %rd9, %rd47;
	// begin inline asm
	ld.global.nc.u64 %rd45, [%rd46];
	// end inline asm
	mov.b64 	%fd61, %rd45;
	add.f64 	%fd262, %fd262, %fd61;
	add.s32 	%r236, %r236, 640;
	add.s32 	%r234, %r234, 640;
	add.s32 	%r233, %r233, 1;
	setp.ne.s32 	%p9, %r233, 0;
	@%p9 bra 	$L__BB16_29;
$L__BB16_30:
	setp.lt.u32 	%p10, %r20, 1920;
	@%p10 bra 	$L__BB16_33;
	cvt.u64.u32 	%rd48, %r236;
	cvt.u64.u32 	%rd49, %r232;
	add.s64 	%rd50, %rd48, %rd49;
	shl.b64 	%rd51, %rd50, 3;
	add.s64 	%rd52, %rd51, %rd9;
	add.s64 	%rd108, %rd52, 10240;
	add.s32 	%r237, %r236, %r232;
$L__BB16_32:
	mul.wide.u32 	%rd61, %r237, 8;
	add.s64 	%rd54, %rd9, %rd61;
	// begin inline asm
	ld.global.nc.u64 %rd53, [%rd54];
	// end inline asm
	mov.b64 	%fd62, %rd53;
	add.f64 	%fd63, %fd262, %fd62;
	add.s64 	%rd56, %rd108, -5120;
	// begin inline asm
	ld.global.nc.u64 %rd55, [%rd56];
	// end inline asm
	mov.b64 	%fd64, %rd55;
	add.f64 	%fd65, %fd63, %fd64;
	// begin inline asm
	ld.global.nc.u64 %rd57, [%rd108];
	// end inline asm
	mov.b64 	%fd66, %rd57;
	add.f64 	%fd67, %fd65, %fd66;
	add.s64 	%rd60, %rd108, 5120;
	// begin inline asm
	ld.global.nc.u64 %rd59, [%rd60];
	// end inline asm
	mov.b64 	%fd68, %rd59;
	add.f64 	%fd262, %fd67, %fd68;
	add.s32 	%r236, %r236, 2560;
	add.s64 	%rd108, %rd108, 20480;
	add.s32 	%r237, %r237, 2560;
	setp.lt.s32 	%p11, %r236, %r19;
	@%p11 bra 	$L__BB16_32;
$L__BB16_33:
	// begin inline asm
	mov.u32 %r46, %laneid;
	// end inline asm
	mov.b64 	%rd62, %fd262;
	mov.b64 	{%r48, %r53}, %rd62;
	mov.b32 	%r54, 1;
	mov.b32 	%r95, 31;
	mov.b32 	%r96, -1;
	// begin inline asm
	shfl.sync.down.b32 %r47, %r48, %r54, %r95, %r96;
	// end inline asm
	// begin inline asm
	shfl.sync.down.b32 %r52, %r53, %r54, %r95, %r96;
	// end inline asm
	mov.b64 	%rd63, {%r47, %r52};
	mov.b64 	%fd69, %rd63;
	setp.gt.s32 	%p12, %r46, 30;
	add.f64 	%fd70, %fd262, %fd69;
	selp.f64 	%fd71, %fd262, %fd70, %p12;
	mov.b64 	%rd64, %fd71;
	mov.b64 	{%r58, %r63}, %rd64;
	mov.b32 	%r64, 2;
	// begin inline asm
	shfl.sync.down.b32 %r57, %r58, %r64, %r95, %r96;
	// end inline asm
	// begin inline asm
	shfl.sync.down.b32 %r62, %r63, %r64, %r95, %r96;
	// end inline asm
	mov.b64 	%rd65, {%r57, %r62};
	mov.b64 	%fd72, %rd65;
	setp.gt.s32 	%p13, %r46, 29;
	add.f64 	%fd73, %fd71, %fd72;
	selp.f64 	%fd74, %fd71, %fd73, %p13;
	mov.b64 	%rd66, %fd74;
	mov.b64 	{%r68, %r73}, %rd66;
	mov.b32 	%r74, 4;
	// begin inline asm
	shfl.sync.down.b32 %r67, %r68, %r74, %r95, %r96;
	// end inline asm
	// begin inline asm
	shfl.sync.down.b32 %r72, %r73, %r74, %r95, %r96;
	// end inline asm
	mov.b64 	%rd67, {%r67, %r72};
	mov.b64 	%fd75, %rd67;
	setp.gt.s32 	%p14, %r46, 27;
	add.f64 	%fd76, %fd74, %fd75;
	selp.f64 	%fd77, %fd74, %fd76, %p14;
	mov.b64 	%rd68, %fd77;
	mov.b64 	{%r78, %r83}, %rd68;
	mov.b32 	%r84, 8;
	// begin inline asm
	shfl.sync.down.b32 %r77, %r78, %r84, %r95, %r96;
	// end inline asm
	// begin inline asm
	shfl.sync.down.b32 %r82, %r83, %r84, %r95, %r96;
	// end inline asm
	mov.b64 	%rd69, {%r77, %r82};
	mov.b64 	%fd78, %rd69;
	setp.gt.s32 	%p15, %r46, 23;
	add.f64 	%fd79, %fd77, %fd78;
	selp.f64 	%fd80, %fd77, %fd79, %p15;
	mov.b64 	%rd70, %fd80;
	mov.b64 	{%r88, %r93}, %rd70;
	mov.b32 	%r94, 16;
	// begin inline asm
	shfl.sync.down.b32 %r87, %r88, %r94, %r95, %r96;
	// end inline asm
	// begin inline asm
	shfl.sync.down.b32 %r92, %r93, %r94, %r95, %r96;
	// end inline asm
	mov.b64 	%rd71, {%r87, %r92};
	mov.b64 	%fd81, %rd71;
	setp.gt.s32 	%p16, %r46, 15;
	add.f64 	%fd26, %fd80, %fd81;
	selp.f64 	%fd263, %fd80, %fd26, %p16;
	setp.ne.s32 	%p17, %r46, 0;
	@%p17 bra 	$L__BB16_35;
	shr.u32 	%r97, %r14, 2;
	and.b32  	%r98, %r97, 248;
	mov.u32 	%r99, _ZZN3cub18CUB_300001_SM_10006detail6reduce28DeviceReduceSingleTileKernelINS2_10policy_hubIdjN4cuda3std3__44plusIdEEE10Policy1000EPdSC_iS9_ddNS7_10__identityEEEvT0_T1_T2_T3_T4_T6_E12temp_storage;
	add.s32 	%r100, %r99, %r98;
	st.shared.f64 	[%r100+24], %fd26;
$L__BB16_35:
	bar.sync 	0;
	setp.ne.s32 	%p18, %r14, 0;
	@%p18 bra 	$L__BB16_37;
	ld.shared.f64 	%fd82, [_ZZN3cub18CUB_300001_SM_10006detail6reduce28DeviceReduceSingleTileKernelINS2_10policy_hubIdjN4cuda3std3__44plusIdEEE10Policy1000EPdSC_iS9_ddNS7_10__identityEEEvT0_T1_T2_T3_T4_T6_E12temp_storage+32];
	add.f64 	%fd83, %fd263, %fd82;
	ld.shared.f64 	%fd84, [_ZZN3cub18CUB_300001_SM_10006detail6reduce28DeviceReduceSingleTileKernelINS2_10policy_hubIdjN4cuda3std3__44plusIdEEE10Policy1000EPdSC_iS9_ddNS7_10__identityEEEvT0_T1_T2_T3_T4_T6_E12temp_storage+40];
	add.f64 	%fd85, %fd83, %fd84;
	ld.shared.f64 	%fd86, [_ZZN3cub18CUB_300001_SM_10006detail6reduce28DeviceReduceSingleTileKernelINS2_10policy_hubIdjN4cuda3std3__44plusIdEEE10Policy1000EPdSC_iS9_ddNS7_10__identityEEEvT0_T1_T2_T3_T4_T6_E12temp_storage+48];
	add.f64 	%fd87, %fd85, %fd86;
	ld.shared.f64 	%fd88, [_ZZN3cub18CUB_300001_SM_10006detail6reduce28DeviceReduceSingleTileKernelINS2_10policy_hubIdjN4cuda3std3__44plusIdEEE10Policy1000EPdSC_iS9_ddNS7_10__identityEEEvT0_T1_T2_T3_T4_T6_E12temp_storage+56];
	add.f64 	%fd89, %fd87, %fd88;
	ld.shared.f64 	%fd90, [_ZZN3cub18CUB_300001_SM_10006detail6reduce28DeviceReduceSingleTileKernelINS2_10policy_hubIdjN4cuda3std3__44plusIdEEE10Policy1000EPdSC_iS9_ddNS7_10__identityEEEvT0_T1_T2_T3_T4_T6_E12temp_storage+64];
	add.f64 	%fd91, %fd89, %fd90;
	ld.shared.f64 	%fd92, [_ZZN3cub18CUB_300001_SM_10006detail6reduce28DeviceReduceSingleTileKernelINS2_10policy_hubIdjN4cuda3std3__44plusIdEEE10Policy1000EPdSC_iS9_ddNS7_10__identityEEEvT0_T1_T2_T3_T4_T6_E12temp_storage+72];
	add.f64 	%fd93, %fd91, %fd92;
	ld.shared.f64 	%fd94, [_ZZN3cub18CUB_300001_SM_10006detail6reduce28DeviceReduceSingleTileKernelINS2_10policy_hubIdjN4cuda3std3__44plusIdEEE10Policy1000EPdSC_iS9_ddNS7_10__identityEEEvT0_T1_T2_T3_T4_T6_E12temp_storage+80];
	add.f64 	%fd95, %fd93, %fd94;
	ld.shared.f64 	%fd96, [_ZZN3cub18CUB_300001_SM_10006detail6reduce28DeviceReduceSingleTileKernelINS2_10policy_hubIdjN4cuda3std3__44plusIdEEE10Policy1000EPdSC_iS9_ddNS7_10__identityEEEvT0_T1_T2_T3_T4_T6_E12temp_storage+88];
	add.f64 	%fd97, %fd95, %fd96;
	ld.shared.f64 	%fd98, [_ZZN3cub18CUB_300001_SM_10006detail6reduce28DeviceReduceSingleTileKernelINS2_10policy_hubIdjN4cuda3std3__44plusIdEEE10Policy1000EPdSC_iS9_ddNS7_10__identityEEEvT0_T1_T2_T3_T4_T6_E12temp_storage+96];
	add.f64 	%fd99, %fd97, %fd98;
	ld.shared.f64 	%fd100, [_ZZN3cub18CUB_300001_SM_10006detail6reduce28DeviceReduceSingleTileKernelINS2_10policy_hubIdjN4cuda3std3__44plusIdEEE10Policy1000EPdSC_iS9_ddNS7_10__identityEEEvT0_T1_T2_T3_T4_T6_E12temp_storage+104];
	add.f64 	%fd101, %fd99, %fd100;
	ld.shared.f64 	%fd102, [_ZZN3cub18CUB_300001_SM_10006detail6reduce28DeviceReduceSingleTileKernelINS2_10policy_hubIdjN4cuda3std3__44plusIdEEE10Policy1000EPdSC_iS9_ddNS7_10__identityEEEvT0_T1_T2_T3_T4_T6_E12temp_storage+112];
	add.f64 	%fd103, %fd101, %fd102;
	ld.shared.f64 	%fd104, [_ZZN3cub18CUB_300001_SM_10006detail6reduce28DeviceReduceSingleTileKernelINS2_10policy_hubIdjN4cuda3std3__44plusIdEEE10Policy1000EPdSC_iS9_ddNS7_10__identityEEEvT0_T1_T2_T3_T4_T6_E12temp_storage+120];
	add.f64 	%fd105, %fd103, %fd104;
	ld.shared.f64 	%fd106, [_ZZN3cub18CUB_300001_SM_10006detail6reduce28DeviceReduceSingleTileKernelINS2_10policy_hubIdjN4cuda3std3__44plusIdEEE10Policy1000EPdSC_iS9_ddNS7_10__identityEEEvT0_T1_T2_T3_T4_T6_E12temp_storage+128];
	add.f64 	%fd107, %fd105, %fd106;
	ld.shared.f64 	%fd108, [_ZZN3cub18CUB_300001_SM_10006detail6reduce28DeviceReduceSingleTileKernelINS2_10policy_hubIdjN4cuda3std3__44plusIdEEE10Policy1000EPdSC_iS9_ddNS7_10__identityEEEvT0_T1_T2_T3_T4_T6_E12temp_storage+136];
	add.f64 	%fd109, %fd107, %fd108;
	ld.shared.f64 	%fd110, [_ZZN3cub18CUB_300001_SM_10006detail6reduce28DeviceReduceSingleTileKernelINS2_10policy_hubIdjN4cuda3std3__44plusIdEEE10Policy1000EPdSC_iS9_ddNS7_10__identityEEEvT0_T1_T2_T3_T4_T6_E12temp_storage+144];
	add.f64 	%fd111, %fd109, %fd110;
	ld.shared.f64 	%fd112, [_ZZN3cub18CUB_300001_SM_10006detail6reduce28DeviceReduceSingleTileKernelINS2_10policy_hubIdjN4cuda3std3__44plusIdEEE10Policy1000EPdSC_iS9_ddNS7_10__identityEEEvT0_T1_T2_T3_T4_T6_E12temp_storage+152];
	add.f64 	%fd113, %fd111, %fd112;
	ld.shared.f64 	%fd114, [_ZZN3cub18CUB_300001_SM_10006detail6reduce28DeviceReduceSingleTileKernelINS2_10policy_hubIdjN4cuda3std3__44plusIdEEE10Policy1000EPdSC_iS9_ddNS7_10__identityEEEvT0_T1_T2_T3_T4_T6_E12temp_storage+160];
	add.f64 	%fd115, %fd113, %fd114;
	ld.shared.f64 	%fd116, [_ZZN3cub18CUB_300001_SM_10006detail6reduce28DeviceReduceSingleTileKernelINS2_10policy_hubIdjN4cuda3std3__44plusIdEEE10Policy1000EPdSC_iS9_ddNS7_10__identityEEEvT0_T1_T2_T3_T4_T6_E12temp_storage+168];
	add.f64 	%fd117, %fd115, %fd116;
	ld.shared.f64 	%fd118, [_ZZN3cub18CUB_300001_SM_10006detail6reduce28DeviceReduceSingleTileKernelINS2_10policy_hubIdjN4cuda3std3__44plusIdEEE10Policy1000EPdSC_iS9_ddNS7_10__identityEEEvT0_T1_T2_T3_T4_T6_E12temp_storage+176];
	add.f64 	%fd263, %fd117, %fd118;
$L__BB16_37:
	mov.u32 	%r224, %tid.x;
	setp.ne.s32 	%p60, %r224, 0;
	@%p60 bra 	$L__BB16_39;
	add.f64 	%fd249, %fd30, %fd263;
	st.global.f64 	[%rd1], %fd249;
$L__BB16_39:
	ret;

}
	// .globl	_ZN3cub18CUB_300001_SM_10006detail6reduce28DeviceReduceSingleTileKernelINS2_10policy_hubIdyN4cuda3std3__44plusIdEEE10Policy1000EN6thrust24THRUST_300001_SM_1000_NS6detail15normal_iteratorINSD_10device_ptrIdEEEEPdyS9_ddNS7_10__identityEEEvT0_T1_T2_T3_T4_T6_
.visible .entry _ZN3cub18CUB_300001_SM_10006detail6reduce28DeviceReduceSingleTileKernelINS2_10policy_hubIdyN4cuda3std3__44plusIdEEE10Policy1000EN6thrust24THRUST_300001_SM_1000_NS6detail15normal_iteratorINSD_10device_ptrIdEEEEPdyS9_ddNS7_10__identityEEEvT0_T1_T2_T3_T4_T6_(
	.param .align 8 .b8 _ZN3cub18CUB_300001_SM_10006detail6reduce28DeviceReduceSingleTileKernelINS2_10policy_hubIdyN4cuda3std3__44plusIdEEE10Policy1000EN6thrust24THRUST_300001_SM_1000_NS6detail15normal_iteratorINSD_10device_ptrIdEEEEPdyS9_ddNS7_10__identityEEEvT0_T1_T2_T3_T4_T6__param_0[8],
	.param .u64 .ptr .align 1 _ZN3cub18CUB_300001_SM_10006detail6reduce28DeviceReduceSingleTileKernelINS2_10policy_hubIdyN4cuda3std3__44plusIdEEE10Policy1000EN6thrust24THRUST_300001_SM_1000_NS6detail15normal_iteratorINSD_10device_ptrIdEEEEPdyS9_ddNS7_10__identityEEEvT0_T1_T2_T3_T4_T6__param_1,
	.param .u64 _ZN3cub18CUB_300001_SM_10006detail6reduce28DeviceReduceSingleTileKernelINS2_10policy_hubIdyN4cuda3std3__44plusIdEEE10Policy1000EN6thrust24THRUST_300001_SM_1000_NS6detail15normal_iteratorINSD_10device_ptrIdEEEEPdyS9_ddNS7_10__identityEEEvT0_T1_T2_T3_T4_T6__param_2,
	.param .align 1 .b8 _ZN3cub18CUB_300001_SM_10006detail6reduce28DeviceReduceSingleTileKernelINS2_10policy_hubIdyN4cuda3std3__44plusIdEEE10Policy1000EN6thrust24THRUST_300001_SM_1000_NS6detail15normal_iteratorINSD_10device_ptrIdEEEEPdyS9_ddNS7_10__identityEEEvT0_T1_T2_T3_T4_T6__param_3[1],
	.param .f64 _ZN3cub18CUB_300001_SM_10006detail6reduce28DeviceReduceSingleTileKernelINS2_10policy_hubIdyN4cuda3std3__44plusIdEEE10Policy1000EN6thrust24THRUST_300001_SM_1000_NS6detail15normal_iteratorINSD_10device_ptrIdEEEEPdyS9_ddNS7_10__identityEEEvT0_T1_T2_T3_T4_T6__param_4,
	.param .align 1 .b8 _ZN3cub18CUB_300001_SM_10006detail6reduce28DeviceReduceSingleTileKernelINS2_10policy_hubIdyN4cuda3std3__44plusIdEEE10Policy1000EN6thrust24THRUST_300001_SM_1000_NS6detail15normal_iteratorINSD_10device_ptrIdEEEEPdyS9_ddNS7_10__identityEEEvT0_T1_T2_T3_T4_T6__param_5[1]
)
.maxntid 512
.minnctapersm 1
{
	.reg .pred 	%p<67>;
	.reg .b32 	%r<246>;
	.reg .b64 	%rd<86>;
	.reg .b64 	%fd<348>;
	// demoted variable
	.shared .align 8 .b8 _ZZN3cub18CUB_300001_SM_10006detail6reduce28DeviceReduceSingleTileKernelINS2_10policy_hubIdyN4cuda3std3__44plusIdEEE10Policy1000EN6thrust24THRUST_300001_SM_1000_NS6detail15normal_iteratorINSD_10device_ptrIdEEEEPdyS9_ddNS7_10__identityEEEvT0_T1_T2_T3_T4_T6_E12temp_storage[152];
	ld.param.u64 	%rd18, [_ZN3cub18CUB_300001_SM_10006detail6reduce28DeviceReduceSingleTileKernelINS2_10policy_hubIdyN4cuda3std3__44plusIdEEE10Policy1000EN6thrust24THRUST_300001_SM_1000_NS6detail15normal_iteratorINSD_10device_ptrIdEEEEPdyS9_ddNS7_10__identityEEEvT0_T1_T2_T3_T4_T6__param_0];
	ld.param.u64 	%rd20, [_ZN3cub18CUB_300001_SM_10006detail6reduce28DeviceReduceSingleTileKernelINS2_10policy_hubIdyN4cuda3std3__44plusIdEEE10Policy1000EN6thrust24THRUST_300001_SM_1000_NS6detail15normal_iteratorINSD_10device_ptrIdEEEEPdyS9_ddNS7_10__identityEEEvT0_T1_T2_T3_T4_T6__param_1];
	ld.param.u64 	%rd19, [_ZN3cub18CUB_300001_SM_10006detail6reduce28DeviceReduceSingleTileKernelINS2_10policy_hubIdyN4cuda3std3__44plusIdEEE10Policy1000EN6thrust24THRUST_300001_SM_1000_NS6detail15normal_iteratorINSD_10device_ptrIdEEEEPdyS9_ddNS7_10__identityEEEvT0_T1_T2_T3_T4_T6__param_2];
	ld.param.f64 	%fd42, [_ZN3cub18CUB_300001_SM_10006detail6reduce28DeviceReduceSingleTileKernelINS2_10policy_hubIdyN4cuda3std3__44plusIdEEE10Policy1000EN6thrust24THRUST_300001_SM_1000_NS6detail15normal_iteratorINSD_10device_ptrIdEEEEPdyS9_ddNS7_10__identityEEEvT0_T1_T2_T3_T4_T6__param_4];
	cvta.to.global.u64 	%rd1, %rd20;
	setp.ne.s64 	%p1, %rd19, 0;
	@%p1 bra 	$L__BB17_3;
	mov.u32 	%r231, %tid.x;
	setp.ne.s32 	%p66, %r231, 0;
	@%p66 bra 	$L__BB17_51;
	st.global.f64 	[%rd1], %fd42;
	bra.uni 	$L__BB17_51;
$L__BB17_3:
	cvta.to.global.u64 	%rd2, %rd18;
	setp.gt.u64 	%p2, %rd19, 3583;
	@%p2 bra 	$L__BB17_28;
	cvt.u32.u64 	%r1, %rd19;
	mov.u32 	%r2, %tid.x;
	setp.ge.u32 	%p24, %r2, %r1;
	mov.f64 	%fd335, 0d0000000000000000;
	mov.u32 	%r235, %r2;
	@%p24 bra 	$L__BB17_6;
	mul.wide.u32 	%rd51, %r2, 8;
	add.s64 	%rd52, %rd2, %rd51;
	ld.global.f64 	%fd335, [%rd52];
	add.s32 	%r235, %r2, 512;
$L__BB17_6:
	setp.ge.u32 	%p25, %r235, %r1;
	@%p25 bra 	$L__BB17_19;
	not.b32 	%r108, %r235;
	add.s32 	%r109, %r108, %r1;
	shr.u32 	%r110, %r109, 9;
	add.s32 	%r5, %r110, 1;
	and.b32  	%r6, %r5, 15;
	setp.lt.u32 	%p26, %r109, 7680;
	@%p26 bra 	$L__BB17_10;
	and.b32  	%r111, %r5, 16777200;
	neg.s32 	%r233, %r111;
	mul.wide.u32 	%rd53, %r235, 8;
	add.s64 	%rd54, %rd53, %rd2;
	add.s64 	%rd81, %rd54, 32768;
$L__BB17_9:
	.pragma "nounroll";
	ld.global.f64 	%fd169, [%rd81+-32768];
	add.f64 	%fd170, %fd335, %fd169;
	ld.global.f64 	%fd171, [%rd81+-28672];
	add.f64 	%fd172, %fd170, %fd171;
	ld.global.f64 	%fd173, [%rd81+-24576];
	add.f64 	%fd174, %fd172, %fd173;
	ld.global.f64 	%fd175, [%rd81+-20480];
	add.f64 	%fd176, %fd174, %fd175;
	ld.global.f64 	%fd177, [%rd81+-16384];
	add.f64 	%fd178, %fd176, %fd177;
	ld.global.f64 	%fd179, [%rd81+-12288];
	add.f64 	%fd180, %fd178, %fd179;
	ld.global.f64 	%fd181, [%rd81+-8192];
	add.f64 	%fd182, %fd180, %fd181;
	ld.global.f64 	%fd183, [%rd81+-4096];
	add.f64 	%fd184, %fd182, %fd183;
	ld.global.f64 	%fd185, [%rd81];
	add.f64 	%fd186, %fd184, %fd185;
	ld.global.f64 	%fd187, [%rd81+4096];
	add.f64 	%fd188, %fd186, %fd187;
	ld.global.f64 	%fd189, [%rd81+8192];
	add.f64 	%fd190, %fd188, %fd189;
	ld.global.f64 	%fd191, [%rd81+12288];
	add.f64 	%fd192, %fd190, %fd191;
	ld.global.f64 	%fd193, [%rd81+16384];
	add.f64 	%fd194, %fd192, %fd193;
	ld.global.f64 	%fd195, [%rd81+20480];
	add.f64 	%fd196, %fd194, %fd195;
	ld.global.f64 	%fd197, [%rd81+24576];
	add.f64 	%fd198, %fd196, %fd197;
	ld.global.f64 	%fd199, [%rd81+28672];
	add.f64 	%fd335, %fd198, %fd199;
	add.s32 	%r235, %r235, 8192;
	add.s32 	%r233, %r233, 16;
	add.s64 	%rd81, %rd81, 65536;
	setp.ne.s32 	%p27, %r233, 0;
	@%p27 bra 	$L__BB17_9;
$L__BB17_10:
	setp.eq.s32 	%p28, %r6, 0;
	@%p28 bra 	$L__BB17_19;
	and.b32  	%r13, %r5, 7;
	setp.lt.u32 	%p29, %r6, 8;
	@%p29 bra 	$L__BB17_13;
	mul.wide.s32 	%rd55, %r235, 8;
	add.s64 	%rd56, %rd2, %rd55;
	ld.global.f64 	%fd201, [%rd56];
	add.f64 	%fd202, %fd335, %fd201;
	ld.global.f64 	%fd203, [%rd56+4096];
	add.f64 	%fd204, %fd202, %fd203;
	ld.global.f64 	%fd205, [%rd56+8192];
	add.f64 	%fd206, %fd204, %fd205;
	ld.global.f64 	%fd207, [%rd56+12288];
	add.f64 	%fd208, %fd206, %fd207;
	ld.global.f64 	%fd209, [%rd56+16384];
	add.f64 	%fd210, %fd208, %fd209;
	ld.global.f64 	%fd211, [%rd56+20480];
	add.f64 	%fd212, %fd210, %fd211;
	ld.global.f64 	%fd213, [%rd56+24576];
	add.f64 	%fd214, %fd212, %fd213;
	ld.global.f64 	%fd215, [%rd56+28672];
	add.f64 	%fd335, %fd214, %fd215;
	add.s32 	%r235, %r235, 4096;
$L__BB17_13:
	setp.eq.s32 	%p30, %r13, 0;
	@%p30 bra 	$L__BB17_19;
	and.b32  	%r16, %r5, 3;
	setp.lt.u32 	%p31, %r13, 4;
	@%p31 bra 	$L__BB17_16;
	mul.wide.s32 	%rd57, %r235, 8;
	add.s64 	%rd58, %rd2, %rd57;
	ld.global.f64 	%fd217, [%rd58];
	add.f64 	%fd218, %fd335, %fd217;
	ld.global.f64 	%fd219, [%rd58+4096];
	add.f64 	%fd220, %fd218, %fd219;
	ld.global.f64 	%fd221, [%rd58+8192];
	add.f64 	%fd222, %fd220, %fd221;
	ld.global.f64 	%fd223, [%rd58+12288];
	add.f64 	%fd335, %fd222, %fd223;
	add.s32 	%r235, %r235, 2048;
$L__BB17_16:
	setp.eq.s32 	%p32, %r16, 0;
	@%p32 bra 	$L__BB17_19;
	neg.s32 	%r238, %r16;
$L__BB17_18:
	.pragma "nounroll";
	mul.wide.s32 	%rd59, %r235, 8;
	add.s64 	%rd60, %rd2, %rd59;
	ld.global.f64 	%fd224, [%rd60];
	add.f64 	%fd335, %fd335, %fd224;
	add.s32 	%r235, %r235, 512;
	add.s32 	%r238, %r238, 1;
	setp.ne.s32 	%p33, %r238, 0;
	@%p33 bra 	$L__BB17_18;
$L__BB17_19:
	setp.lt.u64 	%p34, %rd19, 512;
	@%p34 bra 	$L__BB17_24;
	// begin inline asm
	mov.u32 %r175, %laneid;
	// end inline asm
	mov.b64 	%rd71, %fd335;
	mov.b64 	{%r177, %r182}, %rd71;
	mov.b32 	%r183, 1;
	mov.b32 	%r224, 31;
	mov.b32 	%r225, -1;
	// begin inline asm
	shfl.sync.down.b32 %r176, %r177, %r183, %r224, %r225;
	// end inline asm
	// begin inline asm
	shfl.sync.down.b32 %r181, %r182, %r183, %r224, %r225;
	// end inline asm
	mov.b64 	%rd72, {%r176, %r181};
	mov.b64 	%fd283, %rd72;
	setp.gt.s32 	%p58, %r175, 30;
	add.f64 	%fd284, %fd335, %fd283;
	selp.f64 	%fd285, %fd335, %fd284, %p58;
	mov.b64 	%rd73, %fd285;
	mov.b64 	{%r187, %r192}, %rd73;
	mov.b32 	%r193, 2;
	// begin inline asm
	shfl.sync.down.b32 %r186, %r187, %r193, %r224, %r225;
	// end inline asm
	// begin inline asm
	shfl.sync.down.b32 %r191, %r192, %r193, %r224, %r225;
	// end inline asm
	mov.b64 	%rd74, {%r186, %r191};
	mov.b64 	%fd286, %rd74;
	setp.gt.s32 	%p59, %r175, 29;
	add.f64 	%fd287, %fd285, %fd286;
	selp.f64 	%fd288, %fd285, %fd287, %p59;
	mov.b64 	%rd75, %fd288;
	mov.b64 	{%r197, %r202}, %rd75;
	mov.b32 	%r203, 4;
	// begin inline asm
	shfl.sync.down.b32 %r196, %r197, %r203, %r224, %r225;
	// end inline asm
	// begin inline asm
	shfl.sync.down.b32 %r201, %r202, %r203, %r224, %r225;
	// end inline asm
	mov.b64 	%rd76, {%r196, %r201};
	mov.b64 	%fd289, %rd76;
	setp.gt.s32 	%p60, %r175, 27;
	add.f64 	%fd290, %fd288, %fd289;
	selp.f64 	%fd291, %fd288, %fd290, %p60;
	mov.b64 	%rd77, %fd291;
	mov.b64 	{%r207, %r212}, %rd77;
	mov.b32 	%r213, 8;
	// begin inline asm
	shfl.sync.down.b32 %r206, %r207, %r213, %r224, %r225;
	// end inline asm
	// begin inline asm
	shfl.sync.down.b32 %r211, %r212, %r213, %r224, %r225;
	// end inline asm
	mov.b64 	%rd78, {%r206, %r211};
	mov.b64 	%fd292, %rd78;
	setp.gt.s32 	%p61, %r175, 23;
	add.f64 	%fd293, %fd291, %fd292;
	selp.f64 	%fd294, %fd291, %fd293, %p61;
	mov.b64 	%rd79, %fd294;
	mov.b64 	{%r217, %r222}, %rd79;
	mov.b32 	%r223, 16;
	// begin inline asm
	shfl.sync.down.b32 %r216, %r217, %r223, %r224, %r225;
	// end inline asm
	// begin inline asm
	shfl.sync.down.b32 %r221, %r222, %r223, %r224, %r225;
	// end inline asm
	mov.b64 	%rd80, {%r216, %r221};
	mov.b64 	%fd295, %rd80;
	setp.gt.s32 	%p62, %r175, 15;
	add.f64 	%fd16, %fd294, %fd295;
	selp.f64 	%fd347, %fd294, %fd16, %p62;
	setp.ne.s32 	%p63, %r175, 0;
	@%p63 bra 	$L__BB17_22;
	shr.u32 	%r226, %r2, 2;
	and.b32  	%r227, %r226, 248;
	mov.u32 	%r228, _ZZN3cub18CUB_300001_SM_10006detail6reduce28DeviceReduceSingleTileKernelINS2_10policy_hubIdyN4cuda3std3__44plusIdEEE10Policy1000EN6thrust24THRUST_300001_SM_1000_NS6detail15normal_iteratorINSD_10device_ptrIdEEEEPdyS9_ddNS7_10__identityEEEvT0_T1_T2_T3_T4_T6_E12temp_storage;
	add.s32 	%r229, %r228, %r227;
	st.shared.f64 	[%r229+16], %fd16;
$L__BB17_22:
	bar.sync 	0;
	setp.ne.s32 	%p64, %r2, 0;
	@%p64 bra 	$L__BB17_49;
	ld.shared.f64 	%fd296, [_ZZN3cub18CUB_300001_SM_10006detail6reduce28DeviceReduceSingleTileKernelINS2_10policy_hubIdyN4cuda3std3__44plusIdEEE10Policy1000EN6thrust24THRUST_300001_SM_1000_NS6detail15normal_iteratorINSD_10device_ptrIdEEEEPdyS9_ddNS7_10__identityEEEvT0_T1_T2_T3_T4_T6_E12temp_storage+24];
	add.f64 	%fd297, %fd347, %fd296;
	ld.shared.f64 	%fd298, [_ZZN3cub18CUB_300001_SM_10006detail6reduce28DeviceReduceSingleTileKernelINS2_10policy_hubIdyN4cuda3std3__44plusIdEEE10Policy1000EN6thrust24THRUST_300001_SM_1000_NS6detail15normal_iteratorINSD_10device_ptrIdEEEEPdyS9_ddNS7_10__identityEEEvT0_T1_T2_T3_T4_T6_E12temp_storage+32];
	add.f64 	%fd299, %fd297, %fd298;
	ld.shared.f64 	%fd300, [_ZZN3cub18CUB_300001_SM_10006detail6reduce28DeviceReduceSingleTileKernelINS2_10policy_hubIdyN4cuda3std3__44plusIdEEE10Policy1000EN6thrust24THRUST_300001_SM_1000_NS6detail15normal_iteratorINSD_10device_ptrIdEEEEPdyS9_ddNS7_10__identityEEEvT0_T1_T2_T3_T4_T6_E12temp_storage+40];
	add.f64 	%fd301, %fd299, %fd300;
	ld.shared.f64 	%fd302, [_ZZN3cub18CUB_300001_SM_10006detail6reduce28DeviceReduceSingleTileKernelINS2_10policy_hubIdyN4cuda3std3__44plusIdEEE10Policy1000EN6thrust24THRUST_300001_SM_1000_NS6detail15normal_iteratorINSD_10device_ptrIdEEEEPdyS9_ddNS7_10__identityEEEvT0_T1_T2_T3_T4_T6_E12temp_storage+48];
	add.f64 	%fd303, %fd301, %fd302;
	ld.shared.f64 	%fd304, [_ZZN3cub18CUB_300001_SM_10006detail6reduce28DeviceReduceSingleTileKernelINS2_10policy_hubIdyN4cuda3std3__44plusIdEEE10Policy1000EN6thrust24THRUST_300001_SM_1000_NS6detail15normal_iteratorINSD_10device_ptrIdEEEEPdyS9_ddNS7_10__identityEEEvT0_T1_T2_T3_T4_T6_E12temp_storage+56];
	add.f64 	%fd305, %fd303, %fd304;
	ld.shared.f64 	%fd306, [_ZZN3cub18CUB_300001_SM_10006detail6reduce28DeviceReduceSingleTileKernelINS2_10policy_hubIdyN4cuda3std3__44plusIdEEE10Policy1000EN6thrust24THRUST_300001_SM_1000_NS6detail15normal_iteratorINSD_10device_ptrIdEEEEPdyS9_ddNS7_10__identityEEEvT0_T1_T2_T3_T4_T6_E12temp_storage+64];
	add.f64 	%fd307, %fd305, %fd306;
	ld.shared.f64 	%fd308, [_ZZN3cub18CUB_300001_SM_10006detail6reduce28DeviceReduceSingleTileKernelINS2_10policy_hubIdyN4cuda3std3__44plusIdEEE10Policy1000EN6thrust24THRUST_300001_SM_1000_NS6detail15normal_iteratorINSD_10device_ptrIdEEEEPdyS9_ddNS7_10__identityEEEvT0_T1_T2_T3_T4_T6_E12temp_storage+72];
	add.f64 	%fd309, %fd307, %fd308;
	ld.shared.f64 	%fd310, [_ZZN3cub18CUB_300001_SM_10006detail6reduce28DeviceReduceSingleTileKernelINS2_10policy_hubIdyN4cuda3std3__44plusIdEEE10Policy1000EN6thrust24THRUST_300001_SM_1000_NS6detail15normal_iteratorINSD_10device_ptrIdEEEEPdyS9_ddNS7_10__identityEEEvT0_T1_T2_T3_T4_T6_E12temp_storage+80];
	add.f64 	%fd311, %fd309, %fd310;
	ld.shared.f64 	%fd312, [_ZZN3cub18CUB_300001_SM_10006detail6reduce28DeviceReduceSingleTileKernelINS2_10policy_hubIdyN4cuda3std3__44plusIdEEE10Policy1000EN6thrust24THRUST_300001_SM_1000_NS6detail15normal_iteratorINSD_10device_ptrIdEEEEPdyS9_ddNS7_10__identityEEEvT0_T1_T2_T3_T4_T6_E12temp_storage+88];
	add.f64 	%fd313, %fd311, %fd312;
	ld.shared.f64 	%fd314, [_ZZN3cub18CUB_300001_SM_10006detail6reduce28DeviceReduceSingleTileKernelINS2_10policy_hubIdyN4cuda3std3__44plusIdEEE10Policy1000EN6thrust24THRUST_300001_SM_1000_NS6detail15normal_iteratorINSD_10device_ptrIdEEEEPdyS9_ddNS7_10__identityEEEvT0_T1_T2_T3_T4_T6_E12temp_storage+96];
	add.f64 	%fd315, %fd313, %fd314;
	ld.shared.f64 	%fd316, [_ZZN3cub18CUB_300001_SM_10006detail6reduce28DeviceReduceSingleTileKernelINS2_10policy_hubIdyN4cuda3std3__44plusIdEEE10Policy1000EN6thrust24THRUST_300001_SM_1000_NS6detail15normal_iteratorINSD_10device_ptrIdEEEEPdyS9_ddNS7_10__identityEEEvT0_T1_T2_T3_T4_T6_E12temp_storage+104];
	add.f64 	%fd317, %fd315, %fd316;
	ld.shared.f64 	%fd318, [_ZZN3cub18CUB_300001_SM_10006detail6reduce28DeviceReduceSingleTileKernelINS2_10policy_hubIdyN4cuda3std3__44plusIdEEE10Policy1000EN6thrust24THRUST_300001_SM_1000_NS6detail15normal_iteratorINSD_10device_ptrIdEEEEPdyS9_ddNS7_10__identityEEEvT0_T1_T2_T3_T4_T6_E12temp_storage+112];
	add.f64 	%fd319, %fd317, %fd318;
	ld.shared.f64 	%fd320, [_ZZN3cub18CUB_300001_SM_10006detail6reduce28DeviceReduceSingleTileKernelINS2_10policy_hubIdyN4cuda3std3__44plusIdEEE10Policy1000EN6thrust24THRUST_300001_SM_1000_NS6detail15normal_iteratorINSD_10device_ptrIdEEEEPdyS9_ddNS7_10__identityEEEvT0_T1_T2_T3_T4_T6_E12temp_storage+120];
	add.f64 	%fd321, %fd319, %fd320;
	ld.shared.f64 	%fd322, [_ZZN3cub18CUB_300001_SM_10006detail6reduce28DeviceReduceSingleTileKernelINS2_10policy_hubIdyN4cuda3std3__44plusIdEEE10Policy1000EN6thrust24THRUST_300001_SM_1000_NS6detail15normal_iteratorINSD_10device_ptrIdEEEEPdyS9_ddNS7_10__identityEEEvT0_T1_T2_T3_T4_T6_E12temp_storage+128];
	add.f64 	%fd323, %fd321, %fd322;
	ld.shared.f64 	%fd324, [_ZZN3cub18CUB_300001_SM_10006detail6reduce28DeviceReduceSingleTileKernelINS2_10policy_hubIdyN4cuda3std3__44plusIdEEE10Policy1000EN6thrust24THRUST_300001_SM_1000_NS6detail15normal_iteratorINSD_10device_ptrIdEEEEPdyS9_ddNS7_10__identityEEEvT0_T1_T2_T3_T4_T6_E12temp_storage+136];
	add.f64 	%fd347, %fd323, %fd324;
	bra.uni 	$L__BB17_49;
$L__BB17_24:
	// begin inline asm
	mov.u32 %r112, %laneid;
	// end inline asm
	and.b32  	%r163, %r2, 992;
	add.s32 	%r164, %r163, 32;
	setp.gt.u32 	%p35, %r164, %r1;
	not.b32 	%r165, %r163;
	add.s32 	%r166, %r1, %r165;
	selp.b32 	%r161, %r166, 31, %p35;
	mov.b64 	%rd61, %fd335;
	mov.b64 	{%r114, %r119}, %rd61;
	mov.b32 	%r120, 1;
	mov.b32 	%r162, -1;
	// begin inline asm
	shfl.sync.down.b32 %r113, %r114, %r120, %r161, %r162;
	// end inline asm
	// begin inline asm
	shfl.sync.down.b32 %r118, %r119, %r120, %r161, %r162;
	// end inline asm
	mov.b64 	%rd62, {%r113, %r118};
	mov.b64 	%fd225, %rd62;
	setp.lt.s32 	%p36, %r112, %r161;
	add.f64 	%fd226, %fd335, %fd225;
	selp.f64 	%fd227, %fd226, %fd335, %p36;
	mov.b64 	%rd63, %fd227;
	mov.b64 	{%r124, %r129}, %rd63;
	mov.b32 	%r130, 2;
	// begin inline asm
	shfl.sync.down.b32 %r123, %r124, %r130, %r161, %r162;
	// end inline asm
	// begin inline asm
	shfl.sync.down.b32 %r128, %r129, %r130, %r161, %r162;
	// end inline asm
	mov.b64 	%rd64, {%r123, %r128};
	mov.b64 	%fd228, %rd64;
	add.s32 	%r167, %r112, 2;
	setp.gt.s32 	%p37, %r167, %r161;
	add.f64 	%fd229, %fd227, %fd228;
	selp.f64 	%fd230, %fd227, %fd229, %p37;
	mov.b64 	%rd65, %fd230;
	mov.b64 	{%r134, %r139}, %rd65;
	mov.b32 	%r140, 4;
	// begin inline asm
	shfl.sync.down.b32 %r133, %r134, %r140, %r161, %r162;
	// end inline asm
	// begin inline asm
	shfl.sync.down.b32 %r138, %r139, %r140, %r161, %r162;
	// end inline asm
	mov.b64 	%rd66, {%r133, %r138};
	mov.b64 	%fd231, %rd66;
	add.s32 	%r168, %r112, 4;
	setp.gt.s32 	%p38, %r168, %r161;
	add.f64 	%fd232, %fd230, %fd231;
	selp.f64 	%fd233, %fd230, %fd232, %p38;
	mov.b64 	%rd67, %fd233;
	mov.b64 	{%r144, %r149}, %rd67;
	mov.b32 	%r150, 8;
	// begin inline asm
	shfl.sync.down.b32 %r143, %r144, %r150, %r161, %r162;
	// end inline asm
	// begin inline asm
	shfl.sync.down.b32 %r148, %r149, %r150, %r161, %r162;
	// end inline asm
	mov.b64 	%rd68, {%r143, %r148};
	mov.b64 	%fd234, %rd68;
	add.s32 	%r169, %r112, 8;
	setp.gt.s32 	%p39, %r169, %r161;
	add.f64 	%fd235, %fd233, %fd234;
	selp.f64 	%fd236, %fd233, %fd235, %p39;
	mov.b64 	%rd69, %fd236;
	mov.b64 	{%r154, %r159}, %rd69;
	mov.b32 	%r160, 16;
	// begin inline asm
	shfl.sync.down.b32 %r153, %r154, %r160, %r161, %r162;
	// end inline asm
	// begin inline asm
	shfl.sync.down.b32 %r158, %r159, %r160, %r161, %r162;
	// end inline asm
	mov.b64 	%rd70, {%r153, %r158};
	mov.b64 	%fd237, %rd70;
	add.s32 	%r170, %r112, 16;
	setp.gt.s32 	%p40, %r170, %r161;
	add.f64 	%fd238, %fd236, %fd237;
	selp.f64 	%fd347, %fd236, %fd238, %p40;
	setp.ne.s32 	%p41, %r112, 0;
	@%p41 bra 	$L__BB17_26;
	shr.u32 	%r171, %r2, 2;
	and.b32  	%r172, %r171, 248;
	mov.u32 	%r173, _ZZN3cub18CUB_300001_SM_10006detail6reduce28DeviceReduceSingleTileKernelINS2_10policy_hubIdyN4cuda3std3__44plusIdEEE10Policy1000EN6thrust24THRUST_300001_SM_1000_NS6detail15normal_iteratorINSD_10device_ptrIdEEEEPdyS9_ddNS7_10__identityEEEvT0_T1_T2_T3_T4_T6_E12temp_storage;
	add.s32 	%r174, %r173, %r172;
	st.shared.f64 	[%r174+16], %fd347;
$L__BB17_26:
	bar.sync 	0;
	setp.ne.s32 	%p42, %r2, 0;
	@%p42 bra 	$L__BB17_49;
	setp.gt.u64 	%p43, %rd19, 32;
	ld.shared.f64 	%fd239, [_ZZN3cub18CUB_300001_SM_10006detail6reduce28DeviceReduceSingleTileKernelINS2_10policy_hubIdyN4cuda3std3__44plusIdEEE10Policy1000EN6thrust24THRUST_300001_SM_1000_NS6detail15normal_iteratorINSD_10device_ptrIdEEEEPdyS9_ddNS7_10__identityEEEvT0_T1_T2_T3_T4_T6_E12temp_storage+24];
	add.f64 	%fd240, %fd347, %fd239;
	selp.f64 	%fd241, %fd240, %fd347, %p43;
	setp.gt.u64 	%p44, %rd19, 64;
	ld.shared.f64 	%fd242, [_ZZN3cub18CUB_300001_SM_10006detail6reduce28DeviceReduceSingleTileKernelINS2_10policy_hubIdyN4cuda3std3__44plusIdEEE10Policy1000EN6thrust24THRUST_300001_SM_1000_NS6detail15normal_iteratorINSD_10device_ptrIdEEEEPdyS9_ddNS7_10__identityEEEvT0_T1_T2_T3_T4_T6_E12temp_storage+32];
	add.f64 	%fd243, %fd242, %fd241;
	selp.f64 	%fd244, %fd243, %fd241, %p44;
	setp.gt.u64 	%p45, %rd19, 96;
	ld.shared.f64 	%fd245, [_ZZN3cub18CUB_300001_SM_10006detail6reduce28DeviceReduceSingleTileKernelINS2_10policy_hubIdyN4cuda3std3__44plusIdEEE10Policy1000EN6thrust24THRUST_300001_SM_1000_NS6detail15normal_iteratorINSD_10device_ptrIdEEEEPdyS9_ddNS7_10__identityEEEvT0_T1_T2_T3_T4_T6_E12temp_storage+40];
	add.f64 	%fd246, %fd245, %fd244;
	selp.f64 	%fd247, %fd246, %fd244, %p45;
	setp.gt.u64 	%p46, %rd19, 128;
	ld.shared.f64 	%fd248, [_ZZN3cub18CUB_300001_SM_10006detail6reduce28DeviceReduceSingleTileKernelINS2_10policy_hubIdyN4cuda3std3__44plusIdEEE10Policy1000EN6thrust24THRUST_300001_SM_1000_NS6detail15normal_iteratorINSD_10device_ptrIdEEEEPdyS9_ddNS7_10__identityEEEvT0_T1_T2_T3_T4_T6_E12temp_storage+48];
	add.f64 	%fd249, %fd248, %fd247;
	selp.f64 	%fd250, %fd249, %fd247, %p46;
	setp.gt.u64 	%p47, %rd19, 160;
	ld.shared.f64 	%fd251, [_ZZN3cub18CUB_300001_SM_10006detail6reduce28DeviceReduceSingleTileKernelINS2_10policy_hubIdyN4cuda3std3__44plusIdEEE10Policy1000EN6thrust24THRUST_300001_SM_1000_NS6detail15normal_iteratorINSD_10device_ptrIdEEEEPdyS9_ddNS7_10__identityEEEvT0_T1_T2_T3_T4_T6_E12temp_storage+56];
	add.f64 	%fd252, %fd251, %fd250;
	selp.f64 	%fd253, %fd252, %fd250, %p47;
	setp.gt.u64 	%p48, %rd19, 192;
	ld.shared.f64 	%fd254, [_ZZN3cub18CUB_300001_SM_10006detail6reduce28DeviceReduceSingleTileKernelINS2_10policy_hubIdyN4cuda3std3__44plusIdEEE10Policy1000EN6thrust24THRUST_300001_SM_1000_NS6detail15normal_iteratorINSD_10device_ptrIdEEEEPdyS9_ddNS7_10__identityEEEvT0_T1_T2_T3_T4_T6_E12temp_storage+64];
	add.f64 	%fd255, %fd254, %fd253;
	selp.f64 	%fd256, %fd255, %fd253, %p48;
	setp.gt.u64 	%p49, %rd19, 224;
	ld.shared.f64 	%fd257, [_ZZN3cub18CUB_300001_SM_10006detail6reduce28DeviceReduceSingleTileKernelINS2_10policy_hubIdyN4cuda3std3__44plusIdEEE10Policy1000EN6thrust24THRUST_300001_SM_1000_NS6detail15normal_iteratorINSD_10device_ptrIdEEEEPdyS9_ddNS7_10__identityEEEvT0_T1_T2_T3_T4_T6_E12temp_storage+72];
	add.f64 	%fd258, %fd257, %fd256;
	selp.f64 	%fd259, %fd258, %fd256, %p49;
	setp.gt.u64 	%p50, %rd19, 256;
	ld.shared.f64 	%fd260, [_ZZN3cub18CUB_300001_SM_10006detail6reduce28DeviceReduceSingleTileKernelINS2_10policy_hubIdyN4cuda3std3__44plusIdEEE10Policy1000EN6thrust24THRUST_300001_SM_1000_NS6detail15normal_iteratorINSD_10device_ptrIdEEEEPdyS9_ddNS7_10__identityEEEvT0_T1_T2_T3_T4_T6_E12temp_storage+80];
	add.f64 	%fd261, %fd260, %fd259;
	selp.f64 	%fd262, %fd261, %fd259, %p50;
	setp.gt.u64 	%p51, %rd19, 288;
	ld.shared.f64 	%fd263, [_ZZN3cub18CUB_300001_SM_10006detail6reduce28DeviceReduceSingleTileKernelINS2_10policy_hubIdyN4cuda3std3__44plusIdEEE10Policy1000EN6thrust24THRUST_300001_SM_1000_NS6detail15normal_iteratorINSD_10device_ptrIdEEEEPdyS9_ddNS7_10__identityEEEvT0_T1_T2_T3_T4_T6_E12temp_storage+88];
	add.f64 	%fd264, %fd263, %fd262;
	selp.f64 	%fd265, %fd264, %fd262, %p51;
	setp.gt.u64 	%p52, %rd19, 320;
	ld.shared.f64 	%fd266, [_ZZN3cub18CUB_300001_SM_10006detail6reduce28DeviceReduceSingleTileKernelINS2_10policy_hubIdyN4cuda3std3__44plusIdEEE10Policy1000EN6thrust24THRUST_300001_SM_1000_NS6detail15normal_iteratorINSD_10device_ptrIdEEEEPdyS9_ddNS7_10__identityEEEvT0_T1_T2_T3_T4_T6_E12temp_storage+96];
	add.f64 	%fd267, %fd266, %fd265;
	selp.f64 	%fd268, %fd267, %fd265, %p52;
	setp.gt.u64 	%p53, %rd19, 352;
	ld.shared.f64 	%fd269, [_ZZN3cub18CUB_300001_SM_10006detail6reduce28DeviceReduceSingleTileKernelINS2_10policy_hubIdyN4cuda3std3__44plusIdEEE10Policy1000EN6thrust24THRUST_300001_SM_1000_NS6detail15normal_iteratorINSD_10device_ptrIdEEEEPdyS9_ddNS7_10__identityEEEvT0_T1_T2_T3_T4_T6_E12temp_storage+104];
	add.f64 	%fd270, %fd269, %fd268;
	selp.f64 	%fd271, %fd270, %fd268, %p53;
	setp.gt.u64 	%p54, %rd19, 384;
	ld.shared.f64 	%fd272, [_ZZN3cub18CUB_300001_SM_10006detail6reduce28DeviceReduceSingleTileKernelINS2_10policy_hubIdyN4cuda3std3__44plusIdEEE10Policy1000EN6thrust24THRUST_300001_SM_1000_NS6detail15normal_iteratorINSD_10device_ptrIdEEEEPdyS9_ddNS7_10__identityEEEvT0_T1_T2_T3_T4_T6_E12temp_storage+112];
	add.f64 	%fd273, %fd272, %fd271;
	selp.f64 	%fd274, %fd273, %fd271, %p54;
	setp.gt.u64 	%p55, %rd19, 416;
	ld.shared.f64 	%fd275, [_ZZN3cub18CUB_300001_SM_10006detail6reduce28DeviceReduceSingleTileKernelINS2_10policy_hubIdyN4cuda3std3__44plusIdEEE10Policy1000EN6thrust24THRUST_300001_SM_1000_NS6detail15normal_iteratorINSD_10device_ptrIdEEEEPdyS9_ddNS7_10__identityEEEvT0_T1_T2_T3_T4_T6_E12temp_storage+120];
	add.f64 	%fd276, %fd275, %fd274;
	selp.f64 	%fd277, %fd276, %fd274, %p55;
	setp.gt.u64 	%p56, %rd19, 448;
	ld.shared.f64 	%fd278, [_ZZN3cub18CUB_300001_SM_10006detail6reduce28DeviceReduceSingleTileKernelINS2_10policy_hubIdyN4cuda3std3__44plusIdEEE10Policy1000EN6thrust24THRUST_300001_SM_1000_NS6detail15normal_iteratorINSD_10device_ptrIdEEEEPdyS9_ddNS7_10__identityEEEvT0_T1_T2_T3_T4_T6_E12temp_storage+128];
	add.f64 	%fd279, %fd278, %fd277;
	selp.f64 	%fd280, %fd279, %fd277, %p56;
	setp.gt.u64 	%p57, %rd19, 480;
	ld.shared.f64 	%fd281, [_ZZN3cub18CUB_300001_SM_10006detail6reduce28DeviceReduceSingleTileKernelINS2_10policy_hubIdyN4cuda3std3__44plusIdEEE10Policy1000EN6thrust24THRUST_300001_SM_1000_NS6detail15normal_iteratorINSD_10device_ptrIdEEEEPdyS9_ddNS7_10__identityEEEvT0_T1_T2_T3_T4_T6_E12temp_storage+136];
	add.f64 	%fd282, %fd281, %fd280;
	selp.f64 	%fd347, %fd282, %fd280, %p57;
	bra.uni 	$L__BB17_49;
$L__BB17_28:
	mov.u32 	%r24, %tid.x;
	cvt.u64.u32 	%rd6, %r24;
	mul.wide.u32 	%rd22, %r24, 8;
	add.s64 	%rd7, %rd2, %rd22;
	ld.global.f64 	%fd43, [%rd7];
	ld.global.f64 	%fd44, [%rd7+4096];
	ld.global.f64 	%fd45, [%rd7+8192];
	ld.global.f64 	%fd46, [%rd7+12288];
	ld.global.f64 	%fd47, [%rd7+16384];
	ld.global.f64 	%fd48, [%rd7+20480];
	ld.global.f64 	%fd49, [%rd7+24576];
	add.f64 	%fd50, %fd43, %fd44;
	add.f64 	%fd51, %fd50, %fd45;
	add.f64 	%fd52, %fd51, %fd46;
	add.f64 	%fd53, %fd52, %fd47;
	add.f64 	%fd54, %fd53, %fd48;
	add.f64 	%fd346, %fd54, %fd49;
	add.s64 	%rd8, %rd19, -3584;
	setp.lt.u64 	%p3, %rd8, 3584;
	mov.b64 	%rd83, 3584;
	@%p3 bra 	$L__BB17_32;
	mov.b64 	%rd83, 3584;
$L__BB17_30:
	shl.b64 	%rd24, %rd83, 3;
	add.s64 	%rd25, %rd7, %rd24;
	ld.global.f64 	%fd55, [%rd25];
	ld.global.f64 	%fd56, [%rd25+4096];
	ld.global.f64 	%fd57, [%rd25+8192];
	ld.global.f64 	%fd58, [%rd25+12288];
	ld.global.f64 	%fd59, [%rd25+16384];
	ld.global.f64 	%fd60, [%rd25+20480];
	ld.global.f64 	%fd61, [%rd25+24576];
	add.f64 	%fd62, %fd346, %fd55;
	add.f64 	%fd63, %fd62, %fd56;
	add.f64 	%fd64, %fd63, %fd57;
	add.f64 	%fd65, %fd64, %fd58;
	add.f64 	%fd66, %fd65, %fd59;
	add.f64 	%fd67, %fd66, %fd60;
	add.f64 	%fd346, %fd67, %fd61;
	sub.s64 	%rd26, %rd19, %rd83;
	setp.lt.u64 	%p4, %rd26, 3584;
	@%p4 bra 	$L__BB17_45;
	add.s64 	%rd83, %rd83, 3584;
	setp.le.u64 	%p5, %rd83, %rd8;
	@%p5 bra 	$L__BB17_30;
$L__BB17_32:
	setp.le.u64 	%p6, %rd19, %rd83;
	cvt.u32.u64 	%r42, %rd83;
	cvt.u32.u64 	%r43, %rd19;
	sub.s32 	%r44, %r43, %r42;
	setp.ge.s32 	%p7, %r24, %r44;
	or.pred  	%p8, %p6, %p7;
	@%p8 bra 	$L__BB17_45;
	not.b32 	%r47, %r24;
	add.s32 	%r48, %r47, %r43;
	sub.s32 	%r50, %r48, %r42;
	shr.u32 	%r51, %r50, 9;
	add.s32 	%r25, %r51, 1;
	and.b32  	%r26, %r25, 15;
	setp.lt.u32 	%p9, %r50, 7680;
	mov.u32 	%r242, %r24;
	@%p9 bra 	$L__BB17_36;
	and.b32  	%r52, %r25, 16777200;
	neg.s32 	%r240, %r52;
	add.s64 	%rd27, %rd83, %rd6;
	shl.b64 	%rd28, %rd27, 3;
	add.s64 	%rd29, %rd28, %rd2;
	add.s64 	%rd84, %rd29, 32768;
	mov.u32 	%r242, %r24;
$L__BB17_35:
	.pragma "nounroll";
	ld.global.f64 	%fd69, [%rd84+-32768];
	add.f64 	%fd70, %fd346, %fd69;
	ld.global.f64 	%fd71, [%rd84+-28672];
	add.f64 	%fd72, %fd70, %fd71;
	ld.global.f64 	%fd73, [%rd84+-24576];
	add.f64 	%fd74, %fd72, %fd73;
	ld.global.f64 	%fd75, [%rd84+-20480];
	add.f64 	%fd76, %fd74, %fd75;
	ld.global.f64 	%fd77, [%rd84+-16384];
	add.f64 	%fd78, %fd76, %fd77;
	ld.global.f64 	%fd79, [%rd84+-12288];
	add.f64 	%fd80, %fd78, %fd79;
	ld.global.f64 	%fd81, [%rd84+-8192];
	add.f64 	%fd82, %fd80, %fd81;
	ld.global.f64 	%fd83, [%rd84+-4096];
	add.f64 	%fd84, %fd82, %fd83;
	ld.global.f64 	%fd85, [%rd84];
	add.f64 	%fd86, %fd84, %fd85;
	ld.global.f64 	%fd87, [%rd84+4096];
	add.f64 	%fd88, %fd86, %fd87;
	ld.global.f64 	%fd89, [%rd84+8192];
	add.f64 	%fd90, %fd88, %fd89;
	ld.global.f64 	%fd91, [%rd84+12288];
	add.f64 	%fd92, %fd90, %fd91;
	ld.global.f64 	%fd93, [%rd84+16384];
	add.f64 	%fd94, %fd92, %fd93;
	ld.global.f64 	%fd95, [%rd84+20480];
	add.f64 	%fd96, %fd94, %fd95;
	ld.global.f64 	%fd97, [%rd84+24576];
	add.f64 	%fd98, %fd96, %fd97;
	ld.global.f64 	%fd99, [%rd84+28672];
	add.f64 	%fd346, %fd98, %fd99;
	add.s32 	%r242, %r242, 8192;
	add.s32 	%r240, %r240, 16;
	add.s64 	%rd84, %rd84, 65536;
	setp.ne.s32 	%p10, %r240, 0;
	@%p10 bra 	$L__BB17_35;
$L__BB17_36:
	setp.eq.s32 	%p11, %r26, 0;
	@%p11 bra 	$L__BB17_45;
	and.b32  	%r33, %r25, 7;
	setp.lt.u32 	%p12, %r26, 8;
	@%p12 bra 	$L__BB17_39;
	cvt.u64.u32 	%rd30, %r242;
	add.s64 	%rd31, %rd83, %rd30;
	shl.b64 	%rd32, %rd31, 3;
	add.s64 	%rd33, %rd2, %rd32;
	ld.global.f64 	%fd101, [%rd33];
	add.f64 	%fd102, %fd346, %fd101;
	ld.global.f64 	%fd103, [%rd33+4096];
	add.f64 	%fd104, %fd102, %fd103;
	ld.global.f64 	%fd105, [%rd33+8192];
	add.f64 	%fd106, %fd104, %fd105;
	ld.global.f64 	%fd107, [%rd33+12288];
	add.f64 	%fd108, %fd106, %fd107;
	ld.global.f64 	%fd109, [%rd33+16384];
	add.f64 	%fd110, %fd108, %fd109;
	ld.global.f64 	%fd111, [%rd33+20480];
	add.f64 	%fd112, %fd110, %fd111;
	ld.global.f64 	%fd113, [%rd33+24576];
	add.f64 	%fd114, %fd112, %fd113;
	ld.global.f64 	%fd115, [%rd33+28672];
	add.f64 	%fd346, %fd114, %fd115;
	add.s32 	%r242, %r242, 4096;
$L__BB17_39:
	setp.eq.s32 	%p13, %r33, 0;
	@%p13 bra 	$L__BB17_45;
	and.b32  	%r36, %r25, 3;
	setp.lt.u32 	%p14, %r33, 4;
	@%p14 bra 	$L__BB17_42;
	cvt.u64.u32 	%rd34, %r242;
	add.s64 	%rd35, %rd83, %rd34;
	shl.b64 	%rd36, %rd35, 3;
	add.s64 	%rd37, %rd2, %rd36;
	ld.global.f64 	%fd117, [%rd37];
	add.f64 	%fd118, %fd346, %fd117;
	ld.global.f64 	%fd119, [%rd37+4096];
	add.f64 	%fd120, %fd118, %fd119;
	ld.global.f64 	%fd121, [%rd37+8192];
	add.f64 	%fd122, %fd120, %fd121;
	ld.global.f64 	%fd123, [%rd37+12288];
	add.f64 	%fd346, %fd122, %fd123;
	add.s32 	%r242, %r242, 2048;
$L__BB17_42:
	setp.eq.s32 	%p15, %r36, 0;
	@%p15 bra 	$L__BB17_45;
	cvt.u64.u32 	%rd38, %r242;
	add.s64 	%rd39, %rd83, %rd38;
	shl.b64 	%rd40, %rd39, 3;
	add.s64 	%rd85, %rd2, %rd40;
	neg.s32 	%r245, %r36;
$L__BB17_44:
	.pragma "nounroll";
	ld.global.f64 	%fd124, [%rd85];
	add.f64 	%fd346, %fd346, %fd124;
	add.s64 	%rd85, %rd85, 4096;
	add.s32 	%r245, %r245, 1;
	setp.ne.s32 	%p16, %r245, 0;
	@%p16 bra 	$L__BB17_44;
$L__BB17_45:
	// begin inline asm
	mov.u32 %r53, %laneid;
	// end inline asm
	mov.b64 	%rd41, %fd346;
	mov.b64 	{%r55, %r60}, %rd41;
	mov.b32 	%r61, 1;
	mov.b32 	%r102, 31;
	mov.b32 	%r103, -1;
	// begin inline asm
	shfl.sync.down.b32 %r54, %r55, %r61, %r102, %r103;
	// end inline asm
	// begin inline asm
	shfl.sync.down.b32 %r59, %r60, %r61, %r102, %r103;
	// end inline asm
	mov.b64 	%rd42, {%r54, %r59};
	mov.b64 	%fd125, %rd42;
	setp.gt.s32 	%p17, %r53, 30;
	add.f64 	%fd126, %fd346, %fd125;
	selp.f64 	%fd127, %fd346, %fd126, %p17;
	mov.b64 	%rd43, %fd127;
	mov.b64 	{%r65, %r70}, %rd43;
	mov.b32 	%r71, 2;
	// begin inline asm
	shfl.sync.down.b32 %r64, %r65, %r71, %r102, %r103;
	// end inline asm
	// begin inline asm
	shfl.sync.down.b32 %r69, %r70, %r71, %r102, %r103;
	// end inline asm
	mov.b64 	%rd44, {%r64, %r69};
	mov.b64 	%fd128, %rd44;
	setp.gt.s32 	%p18, %r53, 29;
	add.f64 	%fd129, %fd127, %fd128;
	selp.f64 	%fd130, %fd127, %fd129, %p18;
	mov.b64 	%rd45, %fd130;
	mov.b64 	{%r75, %r80}, %rd45;
	mov.b32 	%r81, 4;
	// begin inline asm
	shfl.sync.down.b32 %r74, %r75, %r81, %r102, %r103;
	// end inline asm
	// begin inline asm
	shfl.sync.down.b32 %r79, %r80, %r81, %r102, %r103;
	// end inline asm
	mov.b64 	%rd46, {%r74, %r79};
	mov.b64 	%fd131, %rd46;
	setp.gt.s32 	%p19, %r53, 27;
	add.f64 	%fd132, %fd130, %fd131;
	selp.f64 	%fd133, %fd130, %fd132, %p19;
	mov.b64 	%rd47, %fd133;
	mov.b64 	{%r85, %r90}, %rd47;
	mov.b32 	%r91, 8;
	// begin inline asm
	shfl.sync.down.b32 %r84, %r85, %r91, %r102, %r103;
	// end inline asm
	// begin inline asm
	shfl.sync.down.b32 %r89, %r90, %r91, %r102, %r103;
	// end inline asm
	mov.b64 	%rd48, {%r84, %r89};
	mov.b64 	%fd134, %rd48;
	setp.gt.s32 	%p20, %r53, 23;
	add.f64 	%fd135, %fd133, %fd134;
	selp.f64 	%fd136, %fd133, %fd135, %p20;
	mov.b64 	%rd49, %fd136;
	mov.b64 	{%r95, %r100}, %rd49;
	mov.b32 	%r101, 16;
	// begin inline asm
	shfl.sync.down.b32 %r94, %r95, %r101, %r102, %r103;
	// end inline asm
	// begin inline asm
	shfl.sync.down.b32 %r99, %r100, %r101, %r102, %r103;
	// end inline asm
	mov.b64 	%rd50, {%r94, %r99};
	mov.b64 	%fd137, %rd50;
	setp.gt.s32 	%p21, %r53, 15;
	add.f64 	%fd38, %fd136, %fd137;
	selp.f64 	%fd347, %fd136, %fd38, %p21;
	setp.ne.s32 	%p22, %r53, 0;
	@%p22 bra 	$L__BB17_47;
	shr.u32 	%r104, %r24, 2;
	and.b32  	%r105, %r104, 248;
	mov.u32 	%r106, _ZZN3cub18CUB_300001_SM_10006detail6reduce28DeviceReduceSingleTileKernelINS2_10policy_hubIdyN4cuda3std3__44plusIdEEE10Policy1000EN6thrust24THRUST_300001_SM_1000_NS6detail15normal_iteratorINSD_10device_ptrIdEEEEPdyS9_ddNS7_10__identityEEEvT0_T1_T2_T3_T4_T6_E12temp_storage;
	add.s32 	%r107, %r106, %r105;
	st.shared.f64 	[%r107+16], %fd38;
$L__BB17_47:
	bar.sync 	0;
	setp.ne.s32 	%p23, %r24, 0;
	@%p23 bra 	$L__BB17_49;
	ld.shared.f64 	%fd138, [_ZZN3cub18CUB_300001_SM_10006detail6reduce28DeviceReduceSingleTileKernelINS2_10policy_hubIdyN4cuda3std3__44plusIdEEE10Policy1000EN6thrust24THRUST_300001_SM_1000_NS6detail15normal_iteratorINSD_10device_ptrIdEEEEPdyS9_ddNS7_10__identityEEEvT0_T1_T2_T3_T4_T6_E12temp_storage+24];
	add.f64 	%fd139, %fd347, %fd138;
	ld.shared.f64 	%fd140, [_ZZN3cub18CUB_300001_SM_10006detail6reduce28DeviceReduceSingleTileKernelINS2_10policy_hubIdyN4cuda3std3__44plusIdEEE10Policy1000EN6thrust24THRUST_300001_SM_1000_NS6detail15normal_iteratorINSD_10device_ptrIdEEEEPdyS9_ddNS7_10__identityEEEvT0_T1_T2_T3_T4_T6_E12temp_storage+32];
	add.f64 	%fd141, %fd139, %fd140;
	ld.shared.f64 	%fd142, [_ZZN3cub18CUB_300001_SM_10006detail6reduce28DeviceReduceSingleTileKernelINS2_10policy_hubIdyN4cuda3std3__44plusIdEEE10Policy1000EN6thrust24THRUST_300001_SM_1000_NS6detail15normal_iteratorINSD_10device_ptrIdEEEEPdyS9_ddNS7_10__identityEEEvT0_T1_T2_T3_T4_T6_E12temp_storage+40];
	add.f64 	%fd143, %fd141, %fd142;
	ld.shared.f64 	%fd144, [_ZZN3cub18CUB_300001_SM_10006detail6reduce28DeviceReduceSingleTileKernelINS2_10policy_hubIdyN4cuda3std3__44plusIdEEE10Policy1000EN6thrust24THRUST_300001_SM_1000_NS6detail15normal_iteratorINSD_10device_ptrIdEEEEPdyS9_ddNS7_10__identityEEEvT0_T1_T2_T3_T4_T6_E12temp_storage+48];
	add.f64 	%fd145, %fd143, %fd144;
	ld.shared.f64 	%fd146, [_ZZN3cub18CUB_300001_SM_10006detail6reduce28DeviceReduceSingleTileKernelINS2_10policy_hubIdyN4cuda3std3__44plusIdEEE10Policy1000EN6thrust24THRUST_300001_SM_1000_NS6detail15normal_iteratorINSD_10device_ptrIdEEEEPdyS9_ddNS7_10__identityEEEvT0_T1_T2_T3_T4_T6_E12temp_storage+56];
	add.f64 	%fd147, %fd145, %fd146;
	ld.shared.f64 	%fd148, [_ZZN3cub18CUB_300001_SM_10006detail6reduce28DeviceReduceSingleTileKernelINS2_10policy_hubIdyN4cuda3std3__44plusIdEEE10Policy1000EN6thrust24THRUST_300001_SM_1000_NS6detail15normal_iteratorINSD_10device_ptrIdEEEEPdyS9_ddNS7_10__identityEEEvT0_T1_T2_T3_T4_T6_E12temp_storage+64];
	add.f64 	%fd149, %fd147, %fd148;
	ld.shared.f64 	%fd150, [_ZZN3cub18CUB_300001_SM_10006detail6reduce28DeviceReduceSingleTileKernelINS2_10policy_hubIdyN4cuda3std3__44plusIdEEE10Policy1000EN6thrust24THRUST_300001_SM_1000_NS6detail15normal_iteratorINSD_10device_ptrIdEEEEPdyS9_ddNS7_10__identityEEEvT0_T1_T2_T3_T4_T6_E12temp_storage+72];
	add.f64 	%fd151, %fd149, %fd150;
	ld.shared.f64 	%fd152, [_ZZN3cub18CUB_300001_SM_10006detail6reduce28DeviceReduceSingleTileKernelINS2_10policy_hubIdyN4cuda3std3__44plusIdEEE10Policy1000EN6thrust24THRUST_300001_SM_1000_NS6detail15normal_iteratorINSD_10device_ptrIdEEEEPdyS9_ddNS7_10__identityEEEvT0_T1_T2_T3_T4_T6_E12temp_storage+80];
	add.f64 	%fd153, %fd151, %fd152;
	ld.shared.f64 	%fd154, [_ZZN3cub18CUB_300001_SM_10006detail6reduce28DeviceReduceSingleTileKernelINS2_10policy_hubIdyN4cuda3std3__44plusIdEEE10Policy1000EN6thrust24THRUST_300001_SM_1000_NS6detail15normal_iteratorINSD_10device_ptrIdEEEEPdyS9_ddNS7_10__identityEEEvT0_T1_T2_T3_T4_T6_E12temp_storage+88];
	add.f64 	%fd155, %fd153, %fd154;
	ld.shared.f64 	%fd156, [_ZZN3cub18CUB_300001_SM_10006detail6reduce28DeviceReduceSingleTileKernelINS2_10policy_hubIdyN4cuda3std3__44plusIdEEE10Policy1000EN6thrust24THRUST_300001_SM_1000_NS6detail15normal_iteratorINSD_10device_ptrIdEEEEPdyS9_ddNS7_10__identityEEEvT0_T1_T2_T3_T4_T6_E12temp_storage+96];
	add.f64 	%fd157, %fd155, %fd156;
	ld.shared.f64 	%fd158, [_ZZN3cub18CUB_300001_SM_10006detail6reduce28DeviceReduceSingleTileKernelINS2_10policy_hubIdyN4cuda3std3__44plusIdEEE10Policy1000EN6thrust24THRUST_300001_SM_1000_NS6detail15normal_iteratorINSD_10device_ptrIdEEEEPdyS9_ddNS7_10__identityEEEvT0_T1_T2_T3_T4_T6_E12temp_storage+104];
	add.f64 	%fd159, %fd157, %fd158;
	ld.shared.f64 	%fd160, [_ZZN3cub18CUB_300001_SM_10006detail6reduce28DeviceReduceSingleTileKernelINS2_10policy_hubIdyN4cuda3std3__44plusIdEEE10Policy1000EN6thrust24THRUST_300001_SM_1000_NS6detail15normal_iteratorINSD_10device_ptrIdEEEEPdyS9_ddNS7_10__identityEEEvT0_T1_T2_T3_T4_T6_E12temp_storage+112];
	add.f64 	%fd161, %fd159, %fd160;
	ld.shared.f64 	%fd162, [_ZZN3cub18CUB_300001_SM_10006detail6reduce28DeviceReduceSingleTileKernelINS2_10policy_hubIdyN4cuda3std3__44plusIdEEE10Policy1000EN6thrust24THRUST_300001_SM_1000_NS6detail15normal_iteratorINSD_10device_ptrIdEEEEPdyS9_ddNS7_10__identityEEEvT0_T1_T2_T3_T4_T6_E12temp_storage+120];
	add.f64 	%fd163, %fd161, %fd162;
	ld.shared.f64 	%fd164, [_ZZN3cub18CUB_300001_SM_10006detail6reduce28DeviceReduceSingleTileKernelINS2_10policy_hubIdyN4cuda3std3__44plusIdEEE10Policy1000EN6thrust24THRUST_300001_SM_1000_NS6detail15normal_iteratorINSD_10device_ptrIdEEEEPdyS9_ddNS7_10__identityEEEvT0_T1_T2_T3_T4_T6_E12temp_storage+128];
	add.f64 	%fd165, %fd163, %fd164;
	ld.shared.f64 	%fd166, [_ZZN3cub18CUB_300001_SM_10006detail6reduce28DeviceReduceSingleTileKernelINS2_10policy_hubIdyN4cuda3std3__44plusIdEEE10Policy1000EN6thrust24THRUST_300001_SM_1000_NS6detail15normal_iteratorINSD_10device_ptrIdEEEEPdyS9_ddNS7_10__identityEEEvT0_T1_T2_T3_T4_T6_E12temp_storage+136];
	add.f64 	%fd347, %fd165, %fd166;
$L__BB17_49:
	mov.u32 	%r230, %tid.x;
	setp.ne.s32 	%p65, %r230, 0;
	@%p65 bra 	$L__BB17_51;
	add.f64 	%fd325, %fd42, %fd347;
	st.global.f64 	[%rd1], %fd325;
$L__BB17_51:
	ret;

}
	// .globl	_ZN3cub18CUB_300001_SM_10006detail6reduce18DeviceReduceKernelINS2_10policy_hubIdyN4cuda3std3__44plusIdEEE10Policy1000EN6thrust24THRUST_300001_SM_1000_NS6detail15normal_iteratorINSD_10device_ptrIdEEEEyS9_dNS7_10__identityEEEvT0_PT3_T1_NS0_13GridEvenShareISN_EET2_T4_
.visible .entry _ZN3cub18CUB_300001_SM_10006detail6reduce18DeviceReduceKernelINS2_10policy_hubIdyN4cuda3std3__44plusIdEEE10Policy1000EN6thrust24THRUST_300001_SM_1000_NS6detail15normal_iteratorINSD_10device_ptrIdEEEEyS9_dNS7_10__identityEEEvT0_PT3_T1_NS0_13GridEvenShareISN_EET2_T4_(
	.param .align 8 .b8 _ZN3cub18CUB_300001_SM_10006detail6reduce18DeviceReduceKernelINS2_10policy_hubIdyN4cuda3std3__44plusIdEEE10Policy1000EN6thrust24THRUST_300001_SM_1000_NS6detail15normal_iteratorINSD_10device_ptrIdEEEEyS9_dNS7_10__identityEEEvT0_PT3_T1_NS0_13GridEvenShareISN_EET2_T4__param_0[8],
	.param .u64 .ptr .align 1 _ZN3cub18CUB_300001_SM_10006detail6reduce18DeviceReduceKernelINS2_10policy_hubIdyN4cuda3std3__44plusIdEEE10Policy1000EN6thrust24THRUST_300001_SM_1000_NS6detail15normal_iteratorINSD_10device_ptrIdEEEEyS9_dNS7_10__identityEEEvT0_PT3_T1_NS0_13GridEvenShareISN_EET2_T4__param_1,
	.param .u64 _ZN3cub18CUB_300001_SM_10006detail6reduce18DeviceReduceKernelINS2_10policy_hubIdyN4cuda3std3__44plusIdEEE10Policy1000EN6thrust24THRUST_300001_SM_1000_NS6detail15normal_iteratorINSD_10device_ptrIdEEEEyS9_dNS7_10__identityEEEvT0_PT3_T1_NS0_13GridEvenShareISN_EET2_T4__param_2,
	.param .align 8 .b8 _ZN3cub18CUB_300001_SM_10006detail6reduce18DeviceReduceKernelINS2_10policy_hubIdyN4cuda3std3__44plusIdEEE10Policy1000EN6thrust24THRUST_300001_SM_1000_NS6detail15normal_iteratorINSD_10device_ptrIdEEEEyS9_dNS7_10__identityEEEvT0_PT3_T1_NS0_13GridEvenShareISN_EET2_T4__param_3[72],
	.param .align 1 .b8 _ZN3cub18CUB_300001_SM_10006detail6reduce18DeviceReduceKernelINS2_10policy_hubIdyN4cuda3std3__44plusIdEEE10Policy1000EN6thrust24THRUST_300001_SM_1000_NS6detail15normal_iteratorINSD_10device_ptrIdEEEEyS9_dNS7_10__identityEEEvT0_PT3_T1_NS0_13GridEvenShareISN_EET2_T4__param_4[1],
	.param .align 1 .b8 _ZN3cub18CUB_300001_SM_10006detail6reduce18DeviceReduceKernelINS2_10policy_hubIdyN4cuda3std3__44plusIdEEE10Policy1000EN6thrust24THRUST_300001_SM_1000_NS6detail15normal_iteratorINSD_10device_ptrIdEEEEyS9_dNS7_10__identityEEEvT0_PT3_T1_NS0_13GridEvenShareISN_EET2_T4__param_5[1]
)
.maxntid 512
{
	.reg .pred 	%p<65>;
	.reg .b16 	%rs<4>;
	.reg .b32 	%r<280>;
	.reg .b64 	%rd<107>;
	.reg .b64 	%fd<344>;
	// demoted variable
	.shared .align 8 .b8 _ZZN3cub18CUB_300001_SM_10006detail6reduce18DeviceReduceKernelINS2_10policy_hubIdyN4cuda3std3__44plusIdEEE10Policy1000EN6thrust24THRUST_300001_SM_1000_NS6detail15normal_iteratorINSD_10device_ptrIdEEEEyS9_dNS7_10__identityEEEvT0_PT3_T1_NS0_13GridEvenShareISN_EET2_T4_E12temp_storage[152];
	ld.param.u64 	%rd1, [_ZN3cub18CUB_300001_SM_10006detail6reduce18DeviceReduceKernelINS2_10policy_hubIdyN4cuda3std3__44plusIdEEE10Policy1000EN6thrust24THRUST_300001_SM_1000_NS6detail15normal_iteratorINSD_10device_ptrIdEEEEyS9_dNS7_10__identityEEEvT0_PT3_T1_NS0_13GridEvenShareISN_EET2_T4__param_3+32];
	ld.param.u32 	%r1, [_ZN3cub18CUB_300001_SM_10006detail6reduce18DeviceReduceKernelINS2_10policy_hubIdyN4cuda3std3__44plusIdEEE10Policy1000EN6thrust24THRUST_300001_SM_1000_NS6detail15normal_iteratorINSD_10device_ptrIdEEEEyS9_dNS7_10__identityEEEvT0_PT3_T1_NS0_13GridEvenShareISN_EET2_T4__param_3+40];
	ld.param.u64 	%rd26, [_ZN3cub18CUB_300001_SM_10006detail6reduce18DeviceReduceKernelINS2_10policy_hubIdyN4cuda3std3__44plusIdEEE10Policy1000EN6thrust24THRUST_300001_SM_1000_NS6detail15normal_iteratorINSD_10device_ptrIdEEEEyS9_dNS7_10__identityEEEvT0_PT3_T1_NS0_13GridEvenShareISN_EET2_T4__param_0];
	cvta.to.global.u64 	%rd2, %rd26;
	mov.u32 	%r2, %ctaid.x;
	mul.lo.s32 	%r50, %r1, 3584;
	cvt.s64.s32 	%rd3, %r50;
	mul.lo.s32 	%r51, %r2, 3584;
	cvt.u64.u32 	%rd4, %r51;
	sub.s64 	%rd5, %rd1, %rd4;
	setp.gt.u64 	%p1, %rd5, 3583;
	@%p1 bra 	$L__BB18_25;
	cvt.u32.u64 	%r136, %rd4;
	cvt.u32.u64 	%r3, %rd1;
	sub.s32 	%r4, %r3, %r136;
	mov.u32 	%r5, %tid.x;
	setp.ge.s32 	%p23, %r5, %r4;
	mov.f64 	%fd332, 0d0000000000000000;
	mov.u32 	%r267, %r5;
	@%p23 bra 	$L__BB18_3;
	add.s32 	%r138, %r136, %r5;
	mul.wide.u32 	%rd60, %r138, 8;
	add.s64 	%rd61, %rd2, %rd60;
	ld.global.f64 	%fd332, [%rd61];
	add.s32 	%r267, %r5, 512;
$L__BB18_3:
	setp.ge.s32 	%p24, %r267, %r4;
	@%p24 bra 	$L__BB18_16;
	not.b32 	%r140, %r267;
	add.s32 	%r141, %r140, %r3;
	sub.s32 	%r142, %r141, %r136;
	shr.u32 	%r143, %r142, 9;
	add.s32 	%r8, %r143, 1;
	and.b32  	%r9, %r8, 15;
	setp.lt.u32 	%p25, %r142, 7680;
	@%p25 bra 	$L__BB18_7;
	and.b32  	%r144, %r8, 16777200;
	neg.s32 	%r265, %r144;
	mul.wide.u32 	%rd62, %r2, 28672;
	mul.wide.u32 	%rd63, %r267, 8;
	add.s64 	%rd64, %rd62, %rd63;
	add.s64 	%rd65, %rd64, %rd2;
	add.s64 	%rd101, %rd65, 32768;
$L__BB18_6:
	.pragma "nounroll";
	ld.global.f64 	%fd167, [%rd101+-32768];
	add.f64 	%fd168, %fd332, %fd167;
	ld.global.f64 	%fd169, [%rd101+-28672];
	add.f64 	%fd170, %fd168, %fd169;
	ld.global.f64 	%fd171, [%rd101+-24576];
	add.f64 	%fd172, %fd170, %fd171;
	ld.global.f64 	%fd173, [%rd101+-20480];
	add.f64 	%fd174, %fd172, %fd173;
	ld.global.f64 	%fd175, [%rd101+-16384];
	add.f64 	%fd176, %fd174, %fd175;
	ld.global.f64 	%fd177, [%rd101+-12288];
	add.f64 	%fd178, %fd176, %fd177;
	ld.global.f64 	%fd179, [%rd101+-8192];
	add.f64 	%fd180, %fd178, %fd179;
	ld.global.f64 	%fd181, [%rd101+-4096];
	add.f64 	%fd182, %fd180, %fd181;
	ld.global.f64 	%fd183, [%rd101];
	add.f64 	%fd184, %fd182, %fd183;
	ld.global.f64 	%fd185, [%rd101+4096];
	add.f64 	%fd186, %fd184, %fd185;
	ld.global.f64 	%fd187, [%rd101+8192];
	add.f64 	%fd188, %fd186, %fd187;
	ld.global.f64 	%fd189, [%rd101+12288];
	add.f64 	%fd190, %fd188, %fd189;
	ld.global.f64 	%fd191, [%rd101+16384];
	add.f64 	%fd192, %fd190, %fd191;
	ld.global.f64 	%fd193, [%rd101+20480];
	add.f64 	%fd194, %fd192, %fd193;
	ld.global.f64 	%fd195, [%rd101+24576];
	add.f64 	%fd196, %fd194, %fd195;
	ld.global.f64 	%fd197, [%rd101+28672];
	add.f64 	%fd332, %fd196, %fd197;
	add.s32 	%r267, %r267, 8192;
	add.s32 	%r265, %r265, 16;
	add.s64 	%rd101, %rd101, 65536;
	setp.ne.s32 	%p26, %r265, 0;
	@%p26 bra 	$L__BB18_6;
$L__BB18_7:
	setp.eq.s32 	%p27, %r9, 0;
	@%p27 bra 	$L__BB18_16;
	and.b32  	%r16, %r8, 7;
	setp.lt.u32 	%p28, %r9, 8;
	@%p28 bra 	$L__BB18_10;
	cvt.s64.s32 	%rd66, %r267;
	add.s64 	%rd67, %rd66, %rd4;
	shl.b64 	%rd68, %rd67, 3;
	add.s64 	%rd69, %rd2, %rd68;
	ld.global.f64 	%fd199, [%rd69];
	add.f64 	%fd200, %fd332, %fd199;
	ld.global.f64 	%fd201, [%rd69+4096];
	add.f64 	%fd202, %fd200, %fd201;
	ld.global.f64 	%fd203, [%rd69+8192];
	add.f64 	%fd204, %fd202, %fd203;
	ld.global.f64 	%fd205, [%rd69+12288];
	add.f64 	%fd206, %fd204, %fd205;
	ld.global.f64 	%fd207, [%rd69+16384];
	add.f64 	%fd208, %fd206, %fd207;
	ld.global.f64 	%fd209, [%rd69+20480];
	add.f64 	%fd210, %fd208, %fd209;
	ld.global.f64 	%fd211, [%rd69+24576];
	add.f64 	%fd212, %fd210, %fd211;
	ld.global.f64 	%fd213, [%rd69+28672];
	add.f64 	%fd332, %fd212, %fd213;
	add.s32 	%r267, %r267, 4096;
$L__BB18_10:
	setp.eq.s32 	%p29, %r16, 0;
	@%p29 bra 	$L__BB18_16;
	and.b32  	%r19, %r8, 3;
	setp.lt.u32 	%p30, %r16, 4;
	@%p30 bra 	$L__BB18_13;
	cvt.s64.s32 	%rd70, %r267;
	add.s64 	%rd71, %rd70, %rd4;
	shl.b64 	%rd72, %rd71, 3;
	add.s64 	%rd73, %rd2, %rd72;
	ld.global.f64 	%fd215, [%rd73];
	add.f64 	%fd216, %fd332, %fd215;
	ld.global.f64 	%fd217, [%rd73+4096];
	add.f64 	%fd218, %fd216, %fd217;
	ld.global.f64 	%fd219, [%rd73+8192];
	add.f64 	%fd220, %fd218, %fd219;
	ld.global.f64 	%fd221, [%rd73+12288];
	add.f64 	%fd332, %fd220, %fd221;
	add.s32 	%r267, %r267, 2048;
$L__BB18_13:
	setp.eq.s32 	%p31, %r19, 0;
	@%p31 bra 	$L__BB18_16;
	mul.wide.u32 	%rd74, %r2, 28672;
	add.s64 	%rd9, %rd2, %rd74;
	neg.s32 	%r270, %r19;
$L__BB18_15:
	.pragma "nounroll";
	mul.wide.s32 	%rd75, %r267, 8;
	add.s64 	%rd76, %rd9, %rd75;
	ld.global.f64 	%fd222, [%rd76];
	add.f64 	%fd332, %fd332, %fd222;
	add.s32 	%r267, %r267, 512;
	add.s32 	%r270, %r270, 1;
	setp.ne.s32 	%p32, %r270, 0;
	@%p32 bra 	$L__BB18_15;
$L__BB18_16:
	setp.lt.s32 	%p33, %r4, 512;
	@%p33 bra 	$L__BB18_21;
	// begin inline asm
	mov.u32 %r208, %laneid;
	// end inline asm
	mov.b64 	%rd87, %fd332;
	mov.b64 	{%r210, %r215}, %rd87;
	mov.b32 	%r216, 1;
	mov.b32 	%r257, 31;
	mov.b32 	%r258, -1;
	// begin inline asm
	shfl.sync.down.b32 %r209, %r210, %r216, %r257, %r258;
	// end inline asm
	// begin inline asm
	shfl.sync.down.b32 %r214, %r215, %r216, %r257, %r258;
	// end inline asm
	mov.b64 	%rd88, {%r209, %r214};
	mov.b64 	%fd281, %rd88;
	setp.gt.s32 	%p57, %r208, 30;
	add.f64 	%fd282, %fd332, %fd281;
	selp.f64 	%fd283, %fd332, %fd282, %p57;
	mov.b64 	%rd89, %fd283;
	mov.b64 	{%r220, %r225}, %rd89;
	mov.b32 	%r226, 2;
	// begin inline asm
	shfl.sync.down.b32 %r219, %r220, %r226, %r257, %r258;
	// end inline asm
	// begin inline asm
	shfl.sync.down.b32 %r224, %r225, %r226, %r257, %r258;
	// end inline asm
	mov.b64 	%rd90, {%r219, %r224};
	mov.b64 	%fd284, %rd90;
	setp.gt.s32 	%p58, %r208, 29;
	add.f64 	%fd285, %fd283, %fd284;
	selp.f64 	%fd286, %fd283, %fd285, %p58;
	mov.b64 	%rd91, %fd286;
	mov.b64 	{%r230, %r235}, %rd91;
	mov.b32 	%r236, 4;
	// begin inline asm
	shfl.sync.down.b32 %r229, %r230, %r236, %r257, %r258;
	// end inline asm
	// begin inline asm
	shfl.sync.down.b32 %r234, %r235, %r236, %r257, %r258;
	// end inline asm
	mov.b64 	%rd92, {%r229, %r234};
	mov.b64 	%fd287, %rd92;
	setp.gt.s32 	%p59, %r208, 27;
	add.f64 	%fd288, %fd286, %fd287;
	selp.f64 	%fd289, %fd286, %fd288, %p59;
	mov.b64 	%rd93, %fd289;
	mov.b64 	{%r240, %r245}, %rd93;
	mov.b32 	%r246, 8;
	// begin inline asm
	shfl.sync.down.b32 %r239, %r240, %r246, %r257, %r258;
	// end inline asm
	// begin inline asm
	shfl.sync.down.b32 %r244, %r245, %r246, %r257, %r258;
	// end inline asm
	mov.b64 	%rd94, {%r239, %r244};
	mov.b64 	%fd290, %rd94;
	setp.gt.s32 	%p60, %r208, 23;
	add.f64 	%fd291, %fd289, %fd290;
	selp.f64 	%fd292, %fd289, %fd291, %p60;
	mov.b64 	%rd95, %fd292;
	mov.b64 	{%r250, %r255}, %rd95;
	mov.b32 	%r256, 16;
	// begin inline asm
	shfl.sync.down.b32 %r249, %r250, %r256, %r257, %r258;
	// end inline asm
	// begin inline asm
	shfl.sync.down.b32 %r254, %r255, %r256, %r257, %r258;
	// end inline asm
	mov.b64 	%rd96, {%r249, %r254};
	mov.b64 	%fd293, %rd96;
	setp.gt.s32 	%p61, %r208, 15;
	add.f64 	%fd16, %fd292, %fd293;
	selp.f64 	%fd343, %fd292, %fd16, %p61;
	setp.ne.s32 	%p62, %r208, 0;
	@%p62 bra 	$L__BB18_19;
	shr.u32 	%r259, %r5, 2;
	and.b32  	%r260, %r259, 248;
	mov.u32 	%r261, _ZZN3cub18CUB_300001_SM_10006detail6reduce18DeviceReduceKernelINS2_10policy_hubIdyN4cuda3std3__44plusIdEEE10Policy1000EN6thrust24THRUST_300001_SM_1000_NS6detail15normal_iteratorINSD_10device_ptrIdEEEEyS9_dNS7_10__identityEEEvT0_PT3_T1_NS0_13GridEvenShareISN_EET2_T4_E12temp_storage;
	add.s32 	%r262, %r261, %r260;
	st.shared.f64 	[%r262+16], %fd16;
$L__BB18_19:
	bar.sync 	0;
	setp.ne.s32 	%p63, %r5, 0;
	@%p63 bra 	$L__BB18_46;
	ld.shared.f64 	%fd294, [_ZZN3cub18CUB_300001_SM_10006detail6reduce18DeviceReduceKernelINS2_10policy_hubIdyN4cuda3std3__44plusIdEEE10Policy1000EN6thrust24THRUST_300001_SM_1000_NS6detail15normal_iteratorINSD_10device_ptrIdEEEEyS9_dNS7_10__identityEEEvT0_PT3_T1_NS0_13GridEvenShareISN_EET2_T4_E12temp_storage+24];
	add.f64 	%fd295, %fd343, %fd294;
	ld.shared.f64 	%fd296, [_ZZN3cub18CUB_300001_SM_10006detail6reduce18DeviceReduceKernelINS2_10policy_hubIdyN4cuda3std3__44plusIdEEE10Policy1000EN6thrust24THRUST_300001_SM_1000_NS6detail15normal_iteratorINSD_10device_ptrIdEEEEyS9_dNS7_10__identityEEEvT0_PT3_T1_NS0_13GridEvenShareISN_EET2_T4_E12temp_storage+32];
	add.f64 	%fd297, %fd295, %fd296;
	ld.shared.f64 	%fd298, [_ZZN3cub18CUB_300001_SM_10006detail6reduce18DeviceReduceKernelINS2_10policy_hubIdyN4cuda3std3__44plusIdEEE10Policy1000EN6thrust24THRUST_300001_SM_1000_NS6detail15normal_iteratorINSD_10device_ptrIdEEEEyS9_dNS7_10__identityEEEvT0_PT3_T1_NS0_13GridEvenShareISN_EET2_T4_E12temp_storage+40];
	add.f64 	%fd299, %fd297, %fd298;
	ld.shared.f64 	%fd300, [_ZZN3cub18CUB_300001_SM_10006detail6reduce18DeviceReduceKernelINS2_10policy_hubIdyN4cuda3std3__44plusIdEEE10Policy1000EN6thrust24THRUST_300001_SM_1000_NS6detail15normal_iteratorINSD_10device_ptrIdEEEEyS9_dNS7_10__identityEEEvT0_PT3_T1_NS0_13GridEvenShareISN_EET2_T4_E12temp_storage+48];
	add.f64 	%fd301, %fd299, %fd300;
	ld.shared.f64 	%fd302, [_ZZN3cub18CUB_300001_SM_10006detail6reduce18DeviceReduceKernelINS2_10policy_hubIdyN4cuda3std3__44plusIdEEE10Policy1000EN6thrust24THRUST_300001_SM_1000_NS6detail15normal_iteratorINSD_10device_ptrIdEEEEyS9_dNS7_10__identityEEEvT0_PT3_T1_NS0_13GridEvenShareISN_EET2_T4_E12temp_storage+56];
	add.f64 	%fd303, %fd301, %fd302;
	ld.shared.f64 	%fd304, [_ZZN3cub18CUB_300001_SM_10006detail6reduce18DeviceReduceKernelINS2_10policy_hubIdyN4cuda3std3__44plusIdEEE10Policy1000EN6thrust24THRUST_300001_SM_1000_NS6detail15normal_iteratorINSD_10device_ptrIdEEEEyS9_dNS7_10__identityEEEvT0_PT3_T1_NS0_13GridEvenShareISN_EET2_T4_E12temp_storage+64];
	add.f64 	%fd305, %fd303, %fd304;
	ld.shared.f64 	%fd306, [_ZZN3cub18CUB_300001_SM_10006detail6reduce18DeviceReduceKernelINS2_10policy_hubIdyN4cuda3std3__44plusIdEEE10Policy1000EN6thrust24THRUST_300001_SM_1000_NS6detail15normal_iteratorINSD_10device_ptrIdEEEEyS9_dNS7_10__identityEEEvT0_PT3_T1_NS0_13GridEvenShareISN_EET2_T4_E12temp_storage+72];
	add.f64 	%fd307, %fd305, %fd306;
	ld.shared.f64 	%fd308, [_ZZN3cub18CUB_300001_SM_10006detail6reduce18DeviceReduceKernelINS2_10policy_hubIdyN4cuda3std3__44plusIdEEE10Policy1000EN6thrust24THRUST_300001_SM_1000_NS6detail15normal_iteratorINSD_10device_ptrIdEEEEyS9_dNS7_10__identityEEEvT0_PT3_T1_NS0_13GridEvenShareISN_EET2_T4_E12temp_storage+80];
	add.f64 	%fd309, %fd307, %fd308;
	ld.shared.f64 	%fd310, [_ZZN3cub18CUB_300001_SM_10006detail6reduce18DeviceReduceKernelINS2_10policy_hubIdyN4cuda3std3__44plusIdEEE10Policy1000EN6thrust24THRUST_300001_SM_1000_NS6detail15normal_iteratorINSD_10device_ptrIdEEEEyS9_dNS7_10__identityEEEvT0_PT3_T1_NS0_13GridEvenShareISN_EET2_T4_E12temp_storage+88];
	add.f64 	%fd311, %fd309, %fd310;
	ld.shared.f64 	%fd312, [_ZZN3cub18CUB_300001_SM_10006detail6reduce18DeviceReduceKernelINS2_10policy_hubIdyN4cuda3std3__44plusIdEEE10Policy1000EN6thrust24THRUST_300001_SM_1000_NS6detail15normal_iteratorINSD_10device_ptrIdEEEEyS9_dNS7_10__identityEEEvT0_PT3_T1_NS0_13GridEvenShareISN_EET2_T4_E12temp_storage+96];
	add.f64 	%fd313, %fd311, %fd312;
	ld.shared.f64 	%fd314, [_ZZN3cub18CUB_300001_SM_10006detail6reduce18DeviceReduceKernelINS2_10policy_hubIdyN4cuda3std3__44plusIdEEE10Policy1000EN6thrust24THRUST_300001_SM_1000_NS6detail15normal_iteratorINSD_10device_ptrIdEEEEyS9_dNS7_10__identityEEEvT0_PT3_T1_NS0_13GridEvenShareISN_EET2_T4_E12temp_storage+104];
	add.f64 	%fd315, %fd313, %fd314;
	ld.shared.f64 	%fd316, [_ZZN3cub18CUB_300001_SM_10006detail6reduce18DeviceReduceKernelINS2_10policy_hubIdyN4cuda3std3__44plusIdEEE10Policy1000EN6thrust24THRUST_300001_SM_1000_NS6detail15normal_iteratorINSD_10device_ptrIdEEEEyS9_dNS7_10__identityEEEvT0_PT3_T1_NS0_13GridEvenShareISN_EET2_T4_E12temp_storage+112];
	add.f64 	%fd317, %fd315, %fd316;
	ld.shared.f64 	%fd318, [_ZZN3cub18CUB_300001_SM_10006detail6reduce18DeviceReduceKernelINS2_10policy_hubIdyN4cuda3std3__44plusIdEEE10Policy1000EN6thrust24THRUST_300001_SM_1000_NS6detail15normal_iteratorINSD_10device_ptrIdEEEEyS9_dNS7_10__identityEEEvT0_PT3_T1_NS0_13GridEvenShareISN_EET2_T4_E12temp_storage+120];
	add.f64 	%fd319, %fd317, %fd318;
	ld.shared.f64 	%fd320, [_ZZN3cub18CUB_300001_SM_10006detail6reduce18DeviceReduceKernelINS2_10policy_hubIdyN4cuda3std3__44plusIdEEE10Policy1000EN6thrust24THRUST_300001_SM_1000_NS6detail15normal_iteratorINSD_10device_ptrIdEEEEyS9_dNS7_10__identityEEEvT0_PT3_T1_NS0_13GridEvenShareISN_EET2_T4_E12temp_storage+128];
	add.f64 	%fd321, %fd319, %fd320;
	ld.shared.f64 	%fd322, [_ZZN3cub18CUB_300001_SM_10006detail6reduce18DeviceReduceKernelINS2_10policy_hubIdyN4cuda3std3__44plusIdEEE10Policy1000EN6thrust24THRUST_300001_SM_1000_NS6detail15normal_iteratorINSD_10device_ptrIdEEEEyS9_dNS7_10__identityEEEvT0_PT3_T1_NS0_13GridEvenShareISN_EET2_T4_E12temp_storage+136];
	add.f64 	%fd343, %fd321, %fd322;
	bra.uni 	$L__BB18_46;
$L__BB18_21:
	// begin inline asm
	mov.u32 %r145, %laneid;
	// end inline asm
	and.b32  	%r196, %r5, 992;
	add.s32 	%r197, %r196, 32;
	setp.gt.s32 	%p34, %r197, %r4;
	not.b32 	%r198, %r196;
	add.s32 	%r199, %r4, %r198;
	selp.b32 	%r194, %r199, 31, %p34;
	mov.b64 	%rd77, %fd332;
	mov.b64 	{%r147, %r152}, %rd77;
	mov.b32 	%r153, 1;
	mov.b32 	%r195, -1;
	// begin inline asm
	shfl.sync.down.b32 %r146, %r147, %r153, %r194, %r195;
	// end inline asm
	// begin inline asm
	shfl.sync.down.b32 %r151, %r152, %r153, %r194, %r195;
	// end inline asm
	mov.b64 	%rd78, {%r146, %r151};
	mov.b64 	%fd223, %rd78;
	setp.lt.s32 	%p35, %r145, %r194;
	add.f64 	%fd224, %fd332, %fd223;
	selp.f64 	%fd225, %fd224, %fd332, %p35;
	mov.b64 	%rd79, %fd225;
	mov.b64 	{%r157, %r162}, %rd79;
	mov.b32 	%r163, 2;
	// begin inline asm
	shfl.sync.down.b32 %r156, %r157, %r163, %r194, %r195;
	// end inline asm
	// begin inline asm
	shfl.sync.down.b32 %r161, %r162, %r163, %r194, %r195;
	// end inline asm
	mov.b64 	%rd80, {%r156, %r161};
	mov.b64 	%fd226, %rd80;
	add.s32 	%r200, %r145, 2;
	setp.gt.s32 	%p36, %r200, %r194;
	add.f64 	%fd227, %fd225, %fd226;
	selp.f64 	%fd228, %fd225, %fd227, %p36;
	mov.b64 	%rd81, %fd228;
	mov.b64 	{%r167, %r172}, %rd81;
	mov.b32 	%r173, 4;
	// begin inline asm
	shfl.sync.down.b32 %r166, %r167, %r173, %r194, %r195;
	// end inline asm
	// begin inline asm
	shfl.sync.down.b32 %r171, %r172, %r173, %r194, %r195;
	// end inline asm
	mov.b64 	%rd82, {%r166, %r171};
	mov.b64 	%fd229, %rd82;
	add.s32 	%r201, %r145, 4;
	setp.gt.s32 	%p37, %r201, %r194;
	add.f64 	%fd230, %fd228, %fd229;
	selp.f64 	%fd231, %fd228, %fd230, %p37;
	mov.b64 	%rd83, %fd231;
	mov.b64 	{%r177, %r182}, %rd83;
	mov.b32 	%r183, 8;
	// begin inline asm
	shfl.sync.down.b32 %r176, %r177, %r183, %r194, %r195;
	// end inline asm
	// begin inline asm
	shfl.sync.down.b32 %r181, %r182, %r183, %r194, %r195;
	// end inline asm
	mov.b64 	%rd84, {%r176, %r181};
	mov.b64 	%fd232, %rd84;
	add.s32 	%r202, %r145, 8;
	setp.gt.s32 	%p38, %r202, %r194;
	add.f64 	%fd233, %fd231, %fd232;
	selp.f64 	%fd234, %fd231, %fd233, %p38;
	mov.b64 	%rd85, %fd234;
	mov.b64 	{%r187, %r192}, %rd85;
	mov.b32 	%r193, 16;
	// begin inline asm
	shfl.sync.down.b32 %r186, %r187, %r193, %r194, %r195;
	// end inline asm
	// begin inline asm
	shfl.sync.down.b32 %r191, %r192, %r193, %r194, %r195;
	// end inline asm
	mov.b64 	%rd86, {%r186, %r191};
	mov.b64 	%fd235, %rd86;
	add.s32 	%r203, %r145, 16;
	setp.gt.s32 	%p39, %r203, %r194;
	add.f64 	%fd236, %fd234, %fd235;
	selp.f64 	%fd343, %fd234, %fd236, %p39;
	setp.ne.s32 	%p40, %r145, 0;
	@%p40 bra 	$L__BB18_23;
	shr.u32 	%r204, %r5, 2;
	and.b32  	%r205, %r204, 248;
	mov.u32 	%r206, _ZZN3cub18CUB_300001_SM_10006detail6reduce18DeviceReduceKernelINS2_10policy_hubIdyN4cuda3std3__44plusIdEEE10Policy1000EN6thrust24THRUST_300001_SM_1000_NS6detail15normal_iteratorINSD_10device_ptrIdEEEEyS9_dNS7_10__identityEEEvT0_PT3_T1_NS0_13GridEvenShareISN_EET2_T4_E12temp_storage;
	add.s32 	%r207, %r206, %r205;
	st.shared.f64 	[%r207+16], %fd343;
$L__BB18_23:
	bar.sync 	0;
	setp.ne.s32 	%p41, %r5, 0;
	@%p41 bra 	$L__BB18_46;
	setp.gt.s32 	%p42, %r4, 32;
	ld.shared.f64 	%fd237, [_ZZN3cub18CUB_300001_SM_10006detail6reduce18DeviceReduceKernelINS2_10policy_hubIdyN4cuda3std3__44plusIdEEE10Policy1000EN6thrust24THRUST_300001_SM_1000_NS6detail15normal_iteratorINSD_10device_ptrIdEEEEyS9_dNS7_10__identityEEEvT0_PT3_T1_NS0_13GridEvenShareISN_EET2_T4_E12temp_storage+24];
	add.f64 	%fd238, %fd343, %fd237;
	selp.f64 	%fd239, %fd238, %fd343, %p42;
	setp.gt.s32 	%p43, %r4, 64;
	ld.shared.f64 	%fd240, [_ZZN3cub18CUB_300001_SM_10006detail6reduce18DeviceReduceKernelINS2_10policy_hubIdyN4cuda3std3__44plusIdEEE10Policy1000EN6thrust24THRUST_300001_SM_1000_NS6detail15normal_iteratorINSD_10device_ptrIdEEEEyS9_dNS7_10__identityEEEvT0_PT3_T1_NS0_13GridEvenShareISN_EET2_T4_E12temp_storage+32];
	add.f64 	%fd241, %fd240, %fd239;
	selp.f64 	%fd242, %fd241, %fd239, %p43;
	setp.gt.s32 	%p44, %r4, 96;
	ld.shared.f64 	%fd243, [_ZZN3cub18CUB_300001_SM_10006detail6reduce18DeviceReduceKernelINS2_10policy_hubIdyN4cuda3std3__44plusIdEEE10Policy1000EN6thrust24THRUST_300001_SM_1000_NS6detail15normal_iteratorINSD_10device_ptrIdEEEEyS9_dNS7_10__identityEEEvT0_PT3_T1_NS0_13GridEvenShareISN_EET2_T4_E12temp_storage+40];
	add.f64 	%fd244, %fd243, %fd242;
	selp.f64 	%fd245, %fd244, %fd242, %p44;
	setp.gt.s32 	%p45, %r4, 128;
	ld.shared.f64 	%fd246, [_ZZN3cub18CUB_300001_SM_10006detail6reduce18DeviceReduceKernelINS2_10policy_hubIdyN4cuda3std3__44plusIdEEE10Policy1000EN6thrust24THRUST_300001_SM_1000_NS6detail15normal_iteratorINSD_10device_ptrIdEEEEyS9_dNS7_10__identityEEEvT0_PT3_T1_NS0_13GridEvenShareISN_EET2_T4_E12temp_storage+48];
	add.f64 	%fd247, %fd246, %fd245;
	selp.f64 	%fd248, %fd247, %fd245, %p45;
	setp.gt.s32 	%p46, %r4, 160;
	ld.shared.f64 	%fd249, [_ZZN3cub18CUB_300001_SM_10006detail6reduce18DeviceReduceKernelINS2_10policy_hubIdyN4cuda3std3__44plusIdEEE10Policy1000EN6thrust24THRUST_300001_SM_1000_NS6detail15normal_iteratorINSD_10device_ptrIdEEEEyS9_dNS7_10__identityEEEvT0_PT3_T1_NS0_13GridEvenShareISN_EET2_T4_E12temp_storage+56];
	add.f64 	%fd250, %fd249, %fd248;
	selp.f64 	%fd251, %fd250, %fd248, %p46;
	setp.gt.s32 	%p47, %r4, 192;
	ld.shared.f64 	%fd252, [_ZZN3cub18CUB_300001_SM_10006detail6reduce18DeviceReduceKernelINS2_10policy_hubIdyN4cuda3std3__44plusIdEEE10Policy1000EN6thrust24THRUST_300001_SM_1000_NS6detail15normal_iteratorINSD_10device_ptrIdEEEEyS9_dNS7_10__identityEEEvT0_PT3_T1_NS0_13GridEvenShareISN_EET2_T4_E12temp_storage+64];
	add.f64 	%fd253, %fd252, %fd251;
	selp.f64 	%fd254, %fd253, %fd251, %p47;
	setp.gt.s32 	%p48, %r4, 224;
	ld.shared.f64 	%fd255, [_ZZN3cub18CUB_300001_SM_10006detail6reduce18DeviceReduceKernelINS2_10policy_hubIdyN4cuda3std3__44plusIdEEE10Policy1000EN6thrust24THRUST_300001_SM_1000_NS6detail15normal_iteratorINSD_10device_ptrIdEEEEyS9_dNS7_10__identityEEEvT0_PT3_T1_NS0_13GridEvenShareISN_EET2_T4_E12temp_storage+72];
	add.f64 	%fd256, %fd255, %fd254;
	selp.f64 	%fd257, %fd256, %fd254, %p48;
	setp.gt.s32 	%p49, %r4, 256;
	ld.shared.f64 	%fd258, [_ZZN3cub18CUB_300001_SM_10006detail6reduce18DeviceReduceKernelINS2_10policy_hubIdyN4cuda3std3__44plusIdEEE10Policy1000EN6thrust24THRUST_300001_SM_1000_NS6detail15normal_iteratorINSD_10device_ptrIdEEEEyS9_dNS7_10__identityEEEvT0_PT3_T1_NS0_13GridEvenShareISN_EET2_T4_E12temp_storage+80];
	add.f64 	%fd259, %fd258, %fd257;
	selp.f64 	%fd260, %fd259, %fd257, %p49;
	setp.gt.s32 	%p50, %r4, 288;
	ld.shared.f64 	%fd261, [_ZZN3cub18CUB_300001_SM_10006detail6reduce18DeviceReduceKernelINS2_10policy_hubIdyN4cuda3std3__44plusIdEEE10Policy1000EN6thrust24THRUST_300001_SM_1000_NS6detail15normal_iteratorINSD_10device_ptrIdEEEEyS9_dNS7_10__identityEEEvT0_PT3_T1_NS0_13GridEvenShareISN_EET2_T4_E12temp_storage+88];
	add.f64 	%fd262, %fd261, %fd260;
	selp.f64 	%fd263, %fd262, %fd260, %p50;
	setp.gt.s32 	%p51, %r4, 320;
	ld.shared.f64 	%fd264, [_ZZN3cub18CUB_300001_SM_10006detail6reduce18DeviceReduceKernelINS2_10policy_hubIdyN4cuda3std3__44plusIdEEE10Policy1000EN6thrust24THRUST_300001_SM_1000_NS6detail15normal_iteratorINSD_10device_ptrIdEEEEyS9_dNS7_10__identityEEEvT0_PT3_T1_NS0_13GridEvenShareISN_EET2_T4_E12temp_storage+96];
	add.f64 	%fd265, %fd264, %fd263;
	selp.f64 	%fd266, %fd265, %fd263, %p51;
	setp.gt.s32 	%p52, %r4, 352;
	ld.shared.f64 	%fd267, [_ZZN3cub18CUB_300001_SM_10006detail6reduce18DeviceReduceKernelINS2_10policy_hubIdyN4cuda3std3__44plusIdEEE10Policy1000EN6thrust24THRUST_300001_SM_1000_NS6detail15normal_iteratorINSD_10device_ptrIdEEEEyS9_dNS7_10__identityEEEvT0_PT3_T1_NS0_13GridEvenShareISN_EET2_T4_E12temp_storage+104];
	add.f64 	%fd268, %fd267, %fd266;
	selp.f64 	%fd269, %fd268, %fd266, %p52;
	setp.gt.s32 	%p53, %r4, 384;
	ld.shared.f64 	%fd270, [_ZZN3cub18CUB_300001_SM_10006detail6reduce18DeviceReduceKernelINS2_10policy_hubIdyN4cuda3std3__44plusIdEEE10Policy1000EN6thrust24THRUST_300001_SM_1000_NS6detail15normal_iteratorINSD_10device_ptrIdEEEEyS9_dNS7_10__identityEEEvT0_PT3_T1_NS0_13GridEvenShareISN_EET2_T4_E12temp_storage+112];
	add.f64 	%fd271, %fd270, %fd269;
	selp.f64 	%fd272, %fd271, %fd269, %p53;
	setp.gt.s32 	%p54, %r4, 416;
	ld.shared.f64 	%fd273, [_ZZN3cub18CUB_300001_SM_10006detail6reduce18DeviceReduceKernelINS2_10policy_hubIdyN4cuda3std3__44plusIdEEE10Policy1000EN6thrust24THRUST_300001_SM_1000_NS6detail15normal_iteratorINSD_10device_ptrIdEEEEyS9_dNS7_10__identityEEEvT0_PT3_T1_NS0_13GridEvenShareISN_EET2_T4_E12temp_storage+120];
	add.f64 	%fd274, %fd273, %fd272;
	selp.f64 	%fd275, %fd274, %fd272, %p54;
	setp.gt.s32 	%p55, %r4, 448;
	ld.shared.f64 	%fd276, [_ZZN3cub18CUB_300001_SM_10006detail6reduce18DeviceReduceKernelINS2_10policy_hubIdyN4cuda3std3__44plusIdEEE10Policy1000EN6thrust24THRUST_300001_SM_1000_NS6detail15normal_iteratorINSD_10device_ptrIdEEEEyS9_dNS7_10__identityEEEvT0_PT3_T1_NS0_13GridEvenShareISN_EET2_T4_E12temp_storage+128];
	add.f64 	%fd277, %fd276, %fd275;
	selp.f64 	%fd278, %fd277, %fd275, %p55;
	setp.gt.s32 	%p56, %r4, 480;
	ld.shared.f64 	%fd279, [_ZZN3cub18CUB_300001_SM_10006detail6reduce18DeviceReduceKernelINS2_10policy_hubIdyN4cuda3std3__44plusIdEEE10Policy1000EN6thrust24THRUST_300001_SM_1000_NS6detail15normal_iteratorINSD_10device_ptrIdEEEEyS9_dNS7_10__identityEEEvT0_PT3_T1_NS0_13GridEvenShareISN_EET2_T4_E12temp_storage+136];
	add.f64 	%fd280, %fd279, %fd278;
	selp.f64 	%fd343, %fd280, %fd278, %p56;
	bra.uni 	$L__BB18_46;
$L__BB18_25:
	cvt.u32.u64 	%r52, %rd4;
	mov.u32 	%r27, %tid.x;
	add.s32 	%r53, %r52, %r27;
	mul.wide.u32 	%rd27, %r53, 8;
	add.s64 	%rd28, %rd2, %rd27;
	ld.global.f64 	%fd41, [%rd28];
	ld.global.f64 	%fd42, [%rd28+4096];
	ld.global.f64 	%fd43, [%rd28+8192];
	ld.global.f64 	%fd44, [%rd28+12288];
	ld.global.f64 	%fd45, [%rd28+16384];
	ld.global.f64 	%fd46, [%rd28+20480];
	ld.global.f64 	%fd47, [%rd28+24576];
	add.f64 	%fd48, %fd41, %fd42;
	add.f64 	%fd49, %fd48, %fd43;
	add.f64 	%fd50, %fd49, %fd44;
	add.f64 	%fd51, %fd50, %fd45;
	add.f64 	%fd52, %fd51, %fd46;
	add.f64 	%fd342, %fd52, %fd47;
	setp.lt.u64 	%p2, %rd5, %rd3;
	@%p2 bra 	$L__BB18_42;
	cvt.u32.u64 	%r55, %rd3;
	cvt.u64.u32 	%rd10, %r27;
	add.s64 	%rd103, %rd4, %rd3;
	cvt.u32.u64 	%r28, %rd1;
	not.b32 	%r57, %r27;
	add.s32 	%r58, %r57, %r28;
	sub.s32 	%r59, %r58, %r55;
	sub.s32 	%r272, %r59, %r52;
	add.s64 	%rd29, %rd103, %rd10;
	shl.b64 	%rd30, %rd29, 3;
	add.s64 	%rd31, %rd30, %rd2;
	add.s64 	%rd102, %rd31, 32768;
	mov.b32 	%r273, 0;
	mov.u64 	%rd104, %rd4;
$L__BB18_27:
	cvt.s64.s32 	%rd16, %r50;
	add.s64 	%rd104, %rd104, %rd16;
	add.s64 	%rd32, %rd1, -3584;
	setp.gt.u64 	%p3, %rd104, %rd32;
	@%p3 bra 	$L__BB18_29;
	mul.lo.s32 	%r61, %r1, 3584;
	cvt.s64.s32 	%rd33, %r61;
	add.s64 	%rd34, %rd104, %rd10;
	shl.b64 	%rd35, %rd34, 3;
	add.s64 	%rd36, %rd2, %rd35;
	ld.global.f64 	%fd53, [%rd36];
	ld.global.f64 	%fd54, [%rd36+4096];
	ld.global.f64 	%fd55, [%rd36+8192];
	ld.global.f64 	%fd56, [%rd36+12288];
	ld.global.f64 	%fd57, [%rd36+16384];
	ld.global.f64 	%fd58, [%rd36+20480];
	ld.global.f64 	%fd59, [%rd36+24576];
	add.f64 	%fd60, %fd342, %fd53;
	add.f64 	%fd61, %fd60, %fd54;
	add.f64 	%fd62, %fd61, %fd55;
	add.f64 	%fd63, %fd62, %fd56;
	add.f64 	%fd64, %fd63, %fd57;
	add.f64 	%fd65, %fd64, %fd58;
	add.f64 	%fd342, %fd65, %fd59;
	sub.s64 	%rd37, %rd1, %rd104;
	setp.lt.u64 	%p4, %rd37, %rd33;
	add.s32 	%r273, %r273, 1;
	add.s64 	%rd103, %rd103, %rd33;
	sub.s32 	%r272, %r272, %r61;
	mul.wide.s32 	%rd38, %r61, 8;
	add.s64 	%rd102, %rd102, %rd38;
	@%p4 bra 	$L__BB18_42;
	bra.uni 	$L__BB18_27;
$L__BB18_29:
	setp.le.u64 	%p5, %rd1, %rd104;
	cvt.u32.u64 	%r62, %rd104;
	cvt.u32.u64 	%r63, %rd1;
	sub.s32 	%r64, %r63, %r62;
	setp.ge.s32 	%p6, %r27, %r64;
	or.pred  	%p7, %p5, %p6;
	@%p7 bra 	$L__BB18_42;
	cvt.u32.u64 	%r66, %rd16;
	cvt.u32.u64 	%r67, %rd4;
	not.b32 	%r68, %r27;
	add.s32 	%r69, %r68, %r28;
	add.s32 	%r70, %r66, %r67;
	sub.s32 	%r71, %r69, %r70;
	mul.lo.s32 	%r72, %r1, %r273;
	mad.lo.s32 	%r73, %r72, -3584, %r71;
	shr.u32 	%r74, %r73, 9;
	add.s32 	%r34, %r74, 1;
	and.b32  	%r35, %r34, 15;
	setp.lt.u32 	%p8, %r73, 7680;
	mov.u32 	%r276, %r27;
	@%p8 bra 	$L__BB18_33;
	shr.u32 	%r75, %r272, 9;
	add.s32 	%r76, %r75, 1;
	and.b32  	%r77, %r76, 16777200;
	neg.s32 	%r274, %r77;
	mov.u32 	%r276, %r27;
$L__BB18_32:
	.pragma "nounroll";
	ld.global.f64 	%fd67, [%rd102+-32768];
	add.f64 	%fd68, %fd342, %fd67;
	ld.global.f64 	%fd69, [%rd102+-28672];
	add.f64 	%fd70, %fd68, %fd69;
	ld.global.f64 	%fd71, [%rd102+-24576];
	add.f64 	%fd72, %fd70, %fd71;
	ld.global.f64 	%fd73, [%rd102+-20480];
	add.f64 	%fd74, %fd72, %fd73;
	ld.global.f64 	%fd75, [%rd102+-16384];
	add.f64 	%fd76, %fd74, %fd75;
	ld.global.f64 	%fd77, [%rd102+-12288];
	add.f64 	%fd78, %fd76, %fd77;
	ld.global.f64 	%fd79, [%rd102+-8192];
	add.f64 	%fd80, %fd78, %fd79;
	ld.global.f64 	%fd81, [%rd102+-4096];
	add.f64 	%fd82, %fd80, %fd81;
	ld.global.f64 	%fd83, [%rd102];
	add.f64 	%fd84, %fd82, %fd83;
	ld.global.f64 	%fd85, [%rd102+4096];
	add.f64 	%fd86, %fd84, %fd85;
	ld.global.f64 	%fd87, [%rd102+8192];
	add.f64 	%fd88, %fd86, %fd87;
	ld.global.f64 	%fd89, [%rd102+12288];
	add.f64 	%fd90, %fd88, %fd89;
	ld.global.f64 	%fd91, [%rd102+16384];
	add.f64 	%fd92, %fd90, %fd91;
	ld.global.f64 	%fd93, [%rd102+20480];
	add.f64 	%fd94, %fd92, %fd93;
	ld.global.f64 	%fd95, [%rd102+24576];
	add.f64 	%fd96, %fd94, %fd95;
	ld.global.f64 	%fd97, [%rd102+28672];
	add.f64 	%fd342, %fd96, %fd97;
	add.s32 	%r276, %r276, 8192;
	add.s32 	%r274, %r274, 16;
	add.s64 	%rd102, %rd102, 65536;
	setp.ne.s32 	%p9, %r274, 0;
	@%p9 bra 	$L__BB18_32;
$L__BB18_33:
	setp.eq.s32 	%p10, %r35, 0;
	@%p10 bra 	$L__BB18_42;
	and.b32  	%r42, %r34, 7;
	setp.lt.u32 	%p11, %r35, 8;
	@%p11 bra 	$L__BB18_36;
	cvt.u64.u32 	%rd39, %r276;
	add.s64 	%rd40, %rd104, %rd39;
	shl.b64 	%rd41, %rd40, 3;
	add.s64 	%rd42, %rd2, %rd41;
	ld.global.f64 	%fd99, [%rd42];
	add.f64 	%fd100, %fd342, %fd99;
	ld.global.f64 	%fd101, [%rd42+4096];
	add.f64 	%fd102, %fd100, %fd101;
	ld.global.f64 	%fd103, [%rd42+8192];
	add.f64 	%fd104, %fd102, %fd103;
	ld.global.f64 	%fd105, [%rd42+12288];
	add.f64 	%fd106, %fd104, %fd105;
	ld.global.f64 	%fd107, [%rd42+16384];
	add.f64 	%fd108, %fd106, %fd107;
	ld.global.f64 	%fd109, [%rd42+20480];
	add.f64 	%fd110, %fd108, %fd109;
	ld.global.f64 	%fd111, [%rd42+24576];
	add.f64 	%fd112, %fd110, %fd111;
	ld.global.f64 	%fd113, [%rd42+28672];
	add.f64 	%fd342, %fd112, %fd113;
	add.s32 	%r276, %r276, 4096;
$L__BB18_36:
	setp.eq.s32 	%p12, %r42, 0;
	@%p12 bra 	$L__BB18_42;
	setp.lt.u32 	%p13, %r42, 4;
	@%p13 bra 	$L__BB18_39;
	cvt.u64.u32 	%rd43, %r276;
	add.s64 	%rd44, %rd104, %rd43;
	shl.b64 	%rd45, %rd44, 3;
	add.s64 	%rd46, %rd2, %rd45;
	ld.global.f64 	%fd115, [%rd46];
	add.f64 	%fd116, %fd342, %fd115;
	ld.global.f64 	%fd117, [%rd46+4096];
	add.f64 	%fd118, %fd116, %fd117;
	ld.global.f64 	%fd119, [%rd46+8192];
	add.f64 	%fd120, %fd118, %fd119;
	ld.global.f64 	%fd121, [%rd46+12288];
	add.f64 	%fd342, %fd120, %fd121;
	add.s32 	%r276, %r276, 2048;
$L__BB18_39:
	and.b32  	%r78, %r34, 3;
	setp.eq.s32 	%p14, %r78, 0;
	@%p14 bra 	$L__BB18_42;
	cvt.u64.u32 	%rd47, %r276;
	add.s64 	%rd48, %rd47, %rd103;
	shl.b64 	%rd49, %rd48, 3;
	add.s64 	%rd106, %rd2, %rd49;
	cvt.u16.u32 	%rs1, %r272;
	shr.u16 	%rs2, %rs1, 9;
	add.s16 	%rs3, %rs2, 1;
	cvt.u32.u16 	%r79, %rs3;
	and.b32  	%r80, %r79, 3;
	neg.s32 	%r279, %r80;
$L__BB18_41:
	.pragma "nounroll";
	ld.global.f64 	%fd122, [%rd106];
	add.f64 	%fd342, %fd342, %fd122;
	add.s64 	%rd106, %rd106, 4096;
	add.s32 	%r279, %r279, 1;
	setp.ne.s32 	%p15, %r279, 0;
	@%p15 bra 	$L__BB18_41;
$L__BB18_42:
	// begin inline asm
	mov.u32 %r81, %laneid;
	// end inline asm
	mov.b64 	%rd50, %fd342;
	mov.b64 	{%r83, %r88}, %rd50;
	mov.b32 	%r89, 1;
	mov.b32 	%r130, 31;
	mov.b32 	%r131, -1;
	// begin inline asm
	shfl.sync.down.b32 %r82, %r83, %r89, %r130, %r131;
	// end inline asm
	// begin inline asm
	shfl.sync.down.b32 %r87, %r88, %r89, %r130, %r131;
	// end inline asm
	mov.b64 	%rd51, {%r82, %r87};
	mov.b64 	%fd123, %rd51;
	setp.gt.s32 	%p16, %r81, 30;
	add.f64 	%fd124, %fd342, %fd123;
	selp.f64 	%fd125, %fd342, %fd124, %p16;
	mov.b64 	%rd52, %fd125;
	mov.b64 	{%r93, %r98}, %rd52;
	mov.b32 	%r99, 2;
	// begin inline asm
	shfl.sync.down.b32 %r92, %r93, %r99, %r130, %r131;
	// end inline asm
	// begin inline asm
	shfl.sync.down.b32 %r97, %r98, %r99, %r130, %r131;
	// end inline asm
	mov.b64 	%rd53, {%r92, %r97};
	mov.b64 	%fd126, %rd53;
	setp.gt.s32 	%p17, %r81, 29;
	add.f64 	%fd127, %fd125, %fd126;
	selp.f64 	%fd128, %fd125, %fd127, %p17;
	mov.b64 	%rd54, %fd128;
	mov.b64 	{%r103, %r108}, %rd54;
	mov.b32 	%r109, 4;
	// begin inline asm
	shfl.sync.down.b32 %r102, %r103, %r109, %r130, %r131;
	// end inline asm
	// begin inline asm
	shfl.sync.down.b32 %r107, %r108, %r109, %r130, %r131;
	// end inline asm
	mov.b64 	%rd55, {%r102, %r107};
	mov.b64 	%fd129, %rd55;
	setp.gt.s32 	%p18, %r81, 27;
	add.f64 	%fd130, %fd128, %fd129;
	selp.f64 	%fd131, %fd128, %fd130, %p18;
	mov.b64 	%rd56, %fd131;
	mov.b64 	{%r113, %r118}, %rd56;
	mov.b32 	%r119, 8;
	// begin inline asm
	shfl.sync.down.b32 %r112, %r113, %r119, %r130, %r131;
	// end inline asm
	// begin inline asm
	shfl.sync.down.b32 %r117, %r118, %r119, %r130, %r131;
	// end inline asm
	mov.b64 	%rd57, {%r112, %r117};
	mov.b64 	%fd132, %rd57;
	setp.gt.s32 	%p19, %r81, 23;
	add.f64 	%fd133, %fd131, %fd132;
	selp.f64 	%fd134, %fd131, %fd133, %p19;
	mov.b64 	%rd58, %fd134;
	mov.b64 	{%r123, %r128}, %rd58;
	mov.b32 	%r129, 16;
	// begin inline asm
	shfl.sync.down.b32 %r122, %r123, %r129, %r130, %r131;
	// end inline asm
	// begin inline asm
	shfl.sync.down.b32 %r127, %r128, %r129, %r130, %r131;
	// end inline asm
	mov.b64 	%rd59, {%r122, %r127};
	mov.b64 	%fd135, %rd59;
	setp.gt.s32 	%p20, %r81, 15;
	add.f64 	%fd37, %fd134, %fd135;
	selp.f64 	%fd343, %fd134, %fd37, %p20;
	setp.ne.s32 	%p21, %r81, 0;
	@%p21 bra 	$L__BB18_44;
	shr.u32 	%r132, %r27, 2;
	and.b32  	%r133, %r132, 248;
	mov.u32 	%r134, _ZZN3cub18CUB_300001_SM_10006detail6reduce18DeviceReduceKernelINS2_10policy_hubIdyN4cuda3std3__44plusIdEEE10Policy1000EN6thrust24THRUST_300001_SM_1000_NS6detail15normal_iteratorINSD_10device_ptrIdEEEEyS9_dNS7_10__identityEEEvT0_PT3_T1_NS0_13GridEvenShareISN_EET2_T4_E12temp_storage;
	add.s32 	%r135, %r134, %r133;
	st.shared.f64 	[%r135+16], %fd37;
$L__BB18_44:
	bar.sync 	0;
	setp.ne.s32 	%p22, %r27, 0;
	@%p22 bra 	$L__BB18_46;
	ld.shared.f64 	%fd136, [_ZZN3cub18CUB_300001_SM_10006detail6reduce18DeviceReduceKernelINS2_10policy_hubIdyN4cuda3std3__44plusIdEEE10Policy1000EN6thrust24THRUST_300001_SM_1000_NS6detail15normal_iteratorINSD_10device_ptrIdEEEEyS9_dNS7_10__identityEEEvT0_PT3_T1_NS0_13GridEvenShareISN_EET2_T4_E12temp_storage+24];
	add.f64 	%fd137, %fd343, %fd136;
	ld.shared.f64 	%fd138, [_ZZN3cub18CUB_300001_SM_10006detail6reduce18DeviceReduceKernelINS2_10policy_hubIdyN4cuda3std3__44plusIdEEE10Policy1000EN6thrust24THRUST_300001_SM_1000_NS6detail15normal_iteratorINSD_10device_ptrIdEEEEyS9_dNS7_10__identityEEEvT0_PT3_T1_NS0_13GridEvenShareISN_EET2_T4_E12temp_storage+32];
	add.f64 	%fd139, %fd137, %fd138;
	ld.shared.f64 	%fd140, [_ZZN3cub18CUB_300001_SM_10006detail6reduce18DeviceReduceKernelINS2_10policy_hubIdyN4cuda3std3__44plusIdEEE10Policy1000EN6thrust24THRUST_300001_SM_1000_NS6detail15normal_iteratorINSD_10device_ptrIdEEEEyS9_dNS7_10__identityEEEvT0_PT3_T1_NS0_13GridEvenShareISN_EET2_T4_E12temp_storage+40];
	add.f64 	%fd141, %fd139, %fd140;
	ld.shared.f64 	%fd142, [_ZZN3cub18CUB_300001_SM_10006detail6reduce18DeviceReduceKernelINS2_10policy_hubIdyN4cuda3std3__44plusIdEEE10Policy1000EN6thrust24THRUST_300001_SM_1000_NS6detail15normal_iteratorINSD_10device_ptrIdEEEEyS9_dNS7_10__identityEEEvT0_PT3_T1_NS0_13GridEvenShareISN_EET2_T4_E12temp_storage+48];
	add.f64 	%fd143, %fd141, %fd142;
	ld.shared.f64 	%fd144, [_ZZN3cub18CUB_300001_SM_10006detail6reduce18DeviceReduceKernelINS2_10policy_hubIdyN4cuda3std3__44plusIdEEE10Policy1000EN6thrust24THRUST_300001_SM_1000_NS6detail15normal_iteratorINSD_10device_ptrIdEEEEyS9_dNS7_10__identityEEEvT0_PT3_T1_NS0_13GridEvenShareISN_EET2_T4_E12temp_storage+56];
	add.f64 	%fd145, %fd143, %fd144;
	ld.shared.f64 	%fd146, [_ZZN3cub18CUB_300001_SM_10006detail6reduce18DeviceReduceKernelINS2_10policy_hubIdyN4cuda3std3__44plusIdEEE10Policy1000EN6thrust24THRUST_300001_SM_1000_NS6detail15normal_iteratorINSD_10device_ptrIdEEEEyS9_dNS7_10__identityEEEvT0_PT3_T1_NS0_13GridEvenShareISN_EET2_T4_E12temp_storage+64];
	add.f64 	%fd147, %fd145, %fd146;
	ld.shared.f64 	%fd148, [_ZZN3cub18CUB_300001_SM_10006detail6reduce18DeviceReduceKernelINS2_10policy_hubIdyN4cuda3std3__44plusIdEEE10Policy1000EN6thrust24THRUST_300001_SM_1000_NS6detail15normal_iteratorINSD_10device_ptrIdEEEEyS9_dNS7_10__identityEEEvT0_PT3_T1_NS0_13GridEvenShareISN_EET2_T4_E12temp_storage+72];
	add.f64 	%fd149, %fd147, %fd148;
	ld.shared.f64 	%fd150, [_ZZN3cub18CUB_300001_SM_10006detail6reduce18DeviceReduceKernelINS2_10policy_hubIdyN4cuda3std3__44plusIdEEE10Policy1000EN6thrust24THRUST_300001_SM_1000_NS6detail15normal_iteratorINSD_10device_ptrIdEEEEyS9_dNS7_10__identityEEEvT0_PT3_T1_NS0_13GridEvenShareISN_EET2_T4_E12temp_storage+80];
	add.f64 	%fd151, %fd149, %fd150;
	ld.shared.f64 	%fd152, [_ZZN3cub18CUB_300001_SM_10006detail6reduce18DeviceReduceKernelINS2_10policy_hubIdyN4cuda3std3__44plusIdEEE10Policy1000EN6thrust24THRUST_300001_SM_1000_NS6detail15normal_iteratorINSD_10device_ptrIdEEEEyS9_dNS7_10__identityEEEvT0_PT3_T1_NS0_13GridEvenShareISN_EET2_T4_E12temp_storage+88];
	add.f64 	%fd153, %fd151, %fd152;
	ld.shared.f64 	%fd154, [_ZZN3cub18CUB_300001_SM_10006detail6reduce18DeviceReduceKernelINS2_10policy_hubIdyN4cuda3std3__44plusIdEEE10Policy1000EN6thrust24THRUST_300001_SM_1000_NS6detail15normal_iteratorINSD_10device_ptrIdEEEEyS9_dNS7_10__identityEEEvT0_PT3_T1_NS0_13GridEvenShareISN_EET2_T4_E12temp_storage+96];
	add.f64 	%fd155, %fd153, %fd154;
	ld.shared.f64 	%fd156, [_ZZN3cub18CUB_300001_SM_10006detail6reduce18DeviceReduceKernelINS2_10policy_hubIdyN4cuda3std3__44plusIdEEE10Policy1000EN6thrust24THRUST_300001_SM_1000_NS6detail15normal_iteratorINSD_10device_ptrIdEEEEyS9_dNS7_10__identityEEEvT0_PT3_T1_NS0_13GridEvenShareISN_EET2_T4_E12temp_storage+104];
	add.f64 	%fd157, %fd155, %fd156;
	ld.shared.f64 	%fd158, [_ZZN3cub18CUB_300001_SM_10006detail6reduce18DeviceReduceKernelINS2_10policy_hubIdyN4cuda3std3__44plusIdEEE10Policy1000EN6thrust24THRUST_300001_SM_1000_NS6detail15normal_iteratorINSD_10device_ptrIdEEEEyS9_dNS7_10__identityEEEvT0_PT3_T1_NS0_13GridEvenShareISN_EET2_T4_E12temp_storage+112];
	add.f64 	%fd159, %fd157, %fd158;
	ld.shared.f64 	%fd160, [_ZZN3cub18CUB_300001_SM_10006detail6reduce18DeviceReduceKernelINS2_10policy_hubIdyN4cuda3std3__44plusIdEEE10Policy1000EN6thrust24THRUST_300001_SM_1000_NS6detail15normal_iteratorINSD_10device_ptrIdEEEEyS9_dNS7_10__identityEEEvT0_PT3_T1_NS0_13GridEvenShareISN_EET2_T4_E12temp_storage+120];
	add.f64 	%fd161, %fd159, %fd160;
	ld.shared.f64 	%fd162, [_ZZN3cub18CUB_300001_SM_10006detail6reduce18DeviceReduceKernelINS2_10policy_hubIdyN4cuda3std3__44plusIdEEE10Policy1000EN6thrust24THRUST_300001_SM_1000_NS6detail15normal_iteratorINSD_10device_ptrIdEEEEyS9_dNS7_10__identityEEEvT0_PT3_T1_NS0_13GridEvenShareISN_EET2_T4_E12temp_storage+128];
	add.f64 	%fd163, %fd161, %fd162;
	ld.shared.f64 	%fd164, [_ZZN3cub18CUB_300001_SM_10006detail6reduce18DeviceReduceKernelINS2_10policy_hubIdyN4cuda3std3__44plusIdEEE10Policy1000EN6thrust24THRUST_300001_SM_1000_NS6detail15normal_iteratorINSD_10device_ptrIdEEEEyS9_dNS7_10__identityEEEvT0_PT3_T1_NS0_13GridEvenShareISN_EET2_T4_E12temp_storage+136];
	add.f64 	%fd343, %fd163, %fd164;
$L__BB18_46:
	mov.u32 	%r263, %tid.x;
	setp.ne.s32 	%p64, %r263, 0;
	@%p64 bra 	$L__BB18_48;
	ld.param.u64 	%rd100, [_ZN3cub18CUB_300001_SM_10006detail6reduce18DeviceReduceKernelINS2_10policy_hubIdyN4cuda3std3__44plusIdEEE10Policy1000EN6thrust24THRUST_300001_SM_1000_NS6detail15normal_iteratorINSD_10device_ptrIdEEEEyS9_dNS7_10__identityEEEvT0_PT3_T1_NS0_13GridEvenShareISN_EET2_T4__param_1];
	cvta.to.global.u64 	%rd97, %rd100;
	mul.wide.u32 	%rd98, %r2, 8;
	add.s64 	%rd99, %rd97, %rd98;
	st.global.f64 	[%rd99], %fd343;
$L__BB18_48:
	ret;

}
	// .globl	_ZN3cub18CUB_300001_SM_10006detail6reduce28DeviceReduceSingleTileKernelINS2_10policy_hubIdyN4cuda3std3__44plusIdEEE10Policy1000EPdSC_iS9_ddNS7_10__identityEEEvT0_T1_T2_T3_T4_T6_
.visible .entry _ZN3cub18CUB_300001_SM_10006detail6reduce28DeviceReduceSingleTileKernelINS2_10policy_hubIdyN4cuda3std3__44plusIdEEE10Policy1000EPdSC_iS9_ddNS7_10__identityEEEvT0_T1_T2_T3_T4_T6_(
	.param .u64 .ptr .align 1 _ZN3cub18CUB_300001_SM_10006detail6reduce28DeviceReduceSingleTileKernelINS2_10policy_hubIdyN4cuda3std3__44plusIdEEE10Policy1000EPdSC_iS9_ddNS7_10__identityEEEvT0_T1_T2_T3_T4_T6__param_0,
	.param .u64 .ptr .align 1 _ZN3cub18CUB_300001_SM_10006detail6reduce28DeviceReduceSingleTileKernelINS2_10policy_hubIdyN4cuda3std3__44plusIdEEE10Policy1000EPdSC_iS9_ddNS7_10__identityEEEvT0_T1_T2_T3_T4_T6__param_1,
	.param .u32 _ZN3cub18CUB_300001_SM_10006detail6reduce28DeviceReduceSingleTileKernelINS2_10policy_hubIdyN4cuda3std3__44plusIdEEE10Policy1000EPdSC_iS9_ddNS7_10__identityEEEvT0_T1_T2_T3_T4_T6__param_2,
	.param .align 1 .b8 _ZN3cub18CUB_300001_SM_10006detail6reduce28DeviceReduceSingleTileKernelINS2_10policy_hubIdyN4cuda3std3__44plusIdEEE10Policy1000EPdSC_iS9_ddNS7_10__identityEEEvT0_T1_T2_T3_T4_T6__param_3[1],
	.param .f64 _ZN3cub18CUB_300001_SM_10006detail6reduce28DeviceReduceSingleTileKernelINS2_10policy_hubIdyN4cuda3std3__44plusIdEEE10Policy1000EPdSC_iS9_ddNS7_10__identityEEEvT0_T1_T2_T3_T4_T6__param_4,
	.param .align 1 .b8 _ZN3cub18CUB_300001_SM_10006detail6reduce28DeviceReduceSingleTileKernelINS2_10policy_hubIdyN4cuda3std3__44plusIdEEE10Policy1000EPdSC_iS9_ddNS7_10__identityEEEvT0_T1_T2_T3_T4_T6__param_5[1]
)
.maxntid 512
.minnctapersm 1
{
	.reg .pred 	%p<58>;
	.reg .b32 	%r<238>;
	.reg .b64 	%rd<104>;
	.reg .b64 	%fd<232>;
	// demoted variable
	.shared .align 8 .b8 _ZZN3cub18CUB_300001_SM_10006detail6reduce28DeviceReduceSingleTileKernelINS2_10policy_hubIdyN4cuda3std3__44plusIdEEE10Policy1000EPdSC_iS9_ddNS7_10__identityEEEvT0_T1_T2_T3_T4_T6_E12temp_storage[152];
	ld.param.u64 	%rd8, [_ZN3cub18CUB_300001_SM_10006detail6reduce28DeviceReduceSingleTileKernelINS2_10policy_hubIdyN4cuda3std3__44plusIdEEE10Policy1000EPdSC_iS9_ddNS7_10__identityEEEvT0_T1_T2_T3_T4_T6__param_0];
	ld.param.u64 	%rd9, [_ZN3cub18CUB_300001_SM_10006detail6reduce28DeviceReduceSingleTileKernelINS2_10policy_hubIdyN4cuda3std3__44plusIdEEE10Policy1000EPdSC_iS9_ddNS7_10__identityEEEvT0_T1_T2_T3_T4_T6__param_1];
	ld.param.u32 	%r34, [_ZN3cub18CUB_300001_SM_10006detail6reduce28DeviceReduceSingleTileKernelINS2_10policy_hubIdyN4cuda3std3__44plusIdEEE10Policy1000EPdSC_iS9_ddNS7_10__identityEEEvT0_T1_T2_T3_T4_T6__param_2];
	ld.param.f64 	%fd30, [_ZN3cub18CUB_300001_SM_10006detail6reduce28DeviceReduceSingleTileKernelINS2_10policy_hubIdyN4cuda3std3__44plusIdEEE10Policy1000EPdSC_iS9_ddNS7_10__identityEEEvT0_T1_T2_T3_T4_T6__param_4];
	cvta.to.global.u64 	%rd1, %rd9;
	setp.ne.s32 	%p1, %r34, 0;
	@%p1 bra 	$L__BB19_3;
	mov.u32 	%r224, %tid.x;
	setp.ne.s32 	%p57, %r224, 0;
	@%p57 bra 	$L__BB19_39;
	st.global.f64 	[%rd1], %fd30;
	bra.uni 	$L__BB19_39;
$L__BB19_3:
	setp.gt.s32 	%p2, %r34, 3583;
	@%p2 bra 	$L__BB19_21;
	mov.u32 	%r1, %tid.x;
	setp.ge.s32 	%p19, %r1, %r34;
	mov.f64 	%fd223, 0d0000000000000000;
	mov.u32 	%r228, %r1;
	@%p19 bra 	$L__BB19_6;
	mul.wide.u32 	%rd69, %r1, 8;
	add.s64 	%rd68, %rd8, %rd69;
	// begin inline asm
	ld.global.nc.u64 %rd67, [%rd68];
	// end inline asm
	mov.b64 	%fd223, %rd67;
	add.s32 	%r228, %r1, 512;
$L__BB19_6:
	setp.ge.s32 	%p20, %r228, %r34;
	@%p20 bra 	$L__BB19_12;
	not.b32 	%r100, %r228;
	add.s32 	%r4, %r34, %r100;
	and.b32  	%r101, %r4, 1536;
	setp.eq.s32 	%p21, %r101, 1536;
	@%p21 bra 	$L__BB19_10;
	mul.wide.u32 	%rd70, %r228, 8;
	add.s64 	%rd102, %rd8, %rd70;
	shr.u32 	%r102, %r4, 9;
	add.s32 	%r103, %r102, 1;
	and.b32  	%r104, %r103, 3;
	neg.s32 	%r226, %r104;
$L__BB19_9:
	.pragma "nounroll";
	// begin inline asm
	ld.global.nc.u64 %rd71, [%rd102];
	// end inline asm
	mov.b64 	%fd109, %rd71;
	add.f64 	%fd223, %fd223, %fd109;
	add.s32 	%r228, %r228, 512;
	add.s64 	%rd102, %rd102, 4096;
	add.s32 	%r226, %r226, 1;
	setp.ne.s32 	%p22, %r226, 0;
	@%p22 bra 	$L__BB19_9;
$L__BB19_10:
	setp.lt.u32 	%p23, %r4, 1536;
	@%p23 bra 	$L__BB19_12;
$L__BB19_11:
	mul.wide.s32 	%rd81, %r228, 8;
	add.s64 	%rd74, %rd8, %rd81;
	// begin inline asm
	ld.global.nc.u64 %rd73, [%rd74];
	// end inline asm
	mov.b64 	%fd110, %rd73;
	add.f64 	%fd111, %fd223, %fd110;
	add.s64 	%rd76, %rd74, 4096;
	// begin inline asm
	ld.global.nc.u64 %rd75, [%rd76];
	// end inline asm
	mov.b64 	%fd112, %rd75;
	add.f64 	%fd113, %fd111, %fd112;
	add.s64 	%rd78, %rd74, 8192;
	// begin inline asm
	ld.global.nc.u64 %rd77, [%rd78];
	// end inline asm
	mov.b64 	%fd114, %rd77;
	add.f64 	%fd115, %fd113, %fd114;
	add.s64 	%rd80, %rd74, 12288;
	// begin inline asm
	ld.global.nc.u64 %rd79, [%rd80];
	// end inline asm
	mov.b64 	%fd116, %rd79;
	add.f64 	%fd223, %fd115, %fd116;
	add.s32 	%r228, %r228, 2048;
	setp.lt.s32 	%p24, %r228, %r34;
	@%p24 bra 	$L__BB19_11;
$L__BB19_12:
	setp.lt.s32 	%p25, %r34, 512;
	@%p25 bra 	$L__BB19_17;
	// begin inline asm
	mov.u32 %r168, %laneid;
	// end inline asm
	mov.b64 	%rd92, %fd223;
	mov.b64 	{%r170, %r175}, %rd92;
	mov.b32 	%r176, 1;
	mov.b32 	%r217, 31;
	mov.b32 	%r218, -1;
	// begin inline asm
	shfl.sync.down.b32 %r169, %r170, %r176, %r217, %r218;
	// end inline asm
	// begin inline asm
	shfl.sync.down.b32 %r174, %r175, %r176, %r217, %r218;
	// end inline asm
	mov.b64 	%rd93, {%r169, %r174};
	mov.b64 	%fd175, %rd93;
	setp.gt.s32 	%p49, %r168, 30;
	add.f64 	%fd176, %fd223, %fd175;
	selp.f64 	%fd177, %fd223, %fd176, %p49;
	mov.b64 	%rd94, %fd177;
	mov.b64 	{%r180, %r185}, %rd94;
	mov.b32 	%r186, 2;
	// begin inline asm
	shfl.sync.down.b32 %r179, %r180, %r186, %r217, %r218;
	// end inline asm
	// begin inline asm
	shfl.sync.down.b32 %r184, %r185, %r186, %r217, %r218;
	// end inline asm
	mov.b64 	%rd95, {%r179, %r184};
	mov.b64 	%fd178, %rd95;
	setp.gt.s32 	%p50, %r168, 29;
	add.f64 	%fd179, %fd177, %fd178;
	selp.f64 	%fd180, %fd177, %fd179, %p50;
	mov.b64 	%rd96, %fd180;
	mov.b64 	{%r190, %r195}, %rd96;
	mov.b32 	%r196, 4;
	// begin inline asm
	shfl.sync.down.b32 %r189, %r190, %r196, %r217, %r218;
	// end inline asm
	// begin inline asm
	shfl.sync.down.b32 %r194, %r195, %r196, %r217, %r218;
	// end inline asm
	mov.b64 	%rd97, {%r189, %r194};
	mov.b64 	%fd181, %rd97;
	setp.gt.s32 	%p51, %r168, 27;
	add.f64 	%fd182, %fd180, %fd181;
	selp.f64 	%fd183, %fd180, %fd182, %p51;
	mov.b64 	%rd98, %fd183;
	mov.b64 	{%r200, %r205}, %rd98;
	mov.b32 	%r206, 8;
	// begin inline asm
	shfl.sync.down.b32 %r199, %r200, %r206, %r217, %r218;
	// end inline asm
	// begin inline asm
	shfl.sync.down.b32 %r204, %r205, %r206, %r217, %r218;
	// end inline asm
	mov.b64 	%rd99, {%r199, %r204};
	mov.b64 	%fd184, %rd99;
	setp.gt.s32 	%p52, %r168, 23;
	add.f64 	%fd185, %fd183, %fd184;
	selp.f64 	%fd186, %fd183, %fd185, %p52;
	mov.b64 	%rd100, %fd186;
	mov.b64 	{%r210, %r215}, %rd100;
	mov.b32 	%r216, 16;
	// begin inline asm
	shfl.sync.down.b32 %r209, %r210, %r216, %r217, %r218;
	// end inline asm
	// begin inline asm
	shfl.sync.down.b32 %r214, %r215, %r216, %r217, %r218;
	// end inline asm
	mov.b64 	%rd101, {%r209, %r214};
	mov.b64 	%fd187, %rd101;
	setp.gt.s32 	%p53, %r168, 15;
	add.f64 	%fd10, %fd186, %fd187;
	selp.f64 	%fd231, %fd186, %fd10, %p53;
	setp.ne.s32 	%p54, %r168, 0;
	@%p54 bra 	$L__BB19_15;
	shr.u32 	%r219, %r1, 2;
	and.b32  	%r220, %r219, 248;
	mov.u32 	%r221, _ZZN3cub18CUB_300001_SM_10006detail6reduce28DeviceReduceSingleTileKernelINS2_10policy_hubIdyN4cuda3std3__44plusIdEEE10Policy1000EPdSC_iS9_ddNS7_10__identityEEEvT0_T1_T2_T3_T4_T6_E12temp_storage;
	add.s32 	%r222, %r221, %r220;
	st.shared.f64 	[%r222+16], %fd10;
$L__BB19_15:
	bar.sync 	0;
	setp.ne.s32 	%p55, %r1, 0;
	@%p55 bra 	$L__BB19_37;
	ld.shared.f64 	%fd188, [_ZZN3cub18CUB_300001_SM_10006detail6reduce28DeviceReduceSingleTileKernelINS2_10policy_hubIdyN4cuda3std3__44plusIdEEE10Policy1000EPdSC_iS9_ddNS7_10__identityEEEvT0_T1_T2_T3_T4_T6_E12temp_storage+24];
	add.f64 	%fd189, %fd231, %fd188;
	ld.shared.f64 	%fd190, [_ZZN3cub18CUB_300001_SM_10006detail6reduce28DeviceReduceSingleTileKernelINS2_10policy_hubIdyN4cuda3std3__44plusIdEEE10Policy1000EPdSC_iS9_ddNS7_10__identityEEEvT0_T1_T2_T3_T4_T6_E12temp_storage+32];
	add.f64 	%fd191, %fd189, %fd190;
	ld.shared.f64 	%fd192, [_ZZN3cub18CUB_300001_SM_10006detail6reduce28DeviceReduceSingleTileKernelINS2_10policy_hubIdyN4cuda3std3__44plusIdEEE10Policy1000EPdSC_iS9_ddNS7_10__identityEEEvT0_T1_T2_T3_T4_T6_E12temp_storage+40];
	add.f64 	%fd193, %fd191, %fd192;
	ld.shared.f64 	%fd194, [_ZZN3cub18CUB_300001_SM_10006detail6reduce28DeviceReduceSingleTileKernelINS2_10policy_hubIdyN4cuda3std3__44plusIdEEE10Policy1000EPdSC_iS9_ddNS7_10__identityEEEvT0_T1_T2_T3_T4_T6_E12temp_storage+48];
	add.f64 	%fd195, %fd193, %fd194;
	ld.shared.f64 	%fd196, [_ZZN3cub18CUB_300001_SM_10006detail6reduce28DeviceReduceSingleTileKernelINS2_10policy_hubIdyN4cuda3std3__44plusIdEEE10Policy1000EPdSC_iS9_ddNS7_10__identityEEEvT0_T1_T2_T3_T4_T6_E12temp_storage+56];
	add.f64 	%fd197, %fd195, %fd196;
	ld.shared.f64 	%fd198, [_ZZN3cub18CUB_300001_SM_10006detail6reduce28DeviceReduceSingleTileKernelINS2_10policy_hubIdyN4cuda3std3__44plusIdEEE10Policy1000EPdSC_iS9_ddNS7_10__identityEEEvT0_T1_T2_T3_T4_T6_E12temp_storage+64];
	add.f64 	%fd199, %fd197, %fd198;
	ld.shared.f64 	%fd200, [_ZZN3cub18CUB_300001_SM_10006detail6reduce28DeviceReduceSingleTileKernelINS2_10policy_hubIdyN4cuda3std3__44plusIdEEE10Policy1000EPdSC_iS9_ddNS7_10__identityEEEvT0_T1_T2_T3_T4_T6_E12temp_storage+72];
	add.f64 	%fd201, %fd199, %fd200;
	ld.shared.f64 	%fd202, [_ZZN3cub18CUB_300001_SM_10006detail6reduce28DeviceReduceSingleTileKernelINS2_10policy_hubIdyN4cuda3std3__44plusIdEEE10Policy1000EPdSC_iS9_ddNS7_10__identityEEEvT0_T1_T2_T3_T4_T6_E12temp_storage+80];
	add.f64 	%fd203, %fd201, %fd202;
	ld.shared.f64 	%fd204, [_ZZN3cub18CUB_300001_SM_10006detail6reduce28DeviceReduceSingleTileKernelINS2_10policy_hubIdyN4cuda3std3__44plusIdEEE10Policy1000EPdSC_iS9_ddNS7_10__identityEEEvT0_T1_T2_T3_T4_T6_E12temp_storage+88];
	add.f64 	%fd205, %fd203, %fd204;
	ld.shared.f64 	%fd206, [_ZZN3cub18CUB_300001_SM_10006detail6reduce28DeviceReduceSingleTileKernelINS2_10policy_hubIdyN4cuda3std3__44plusIdEEE10Policy1000EPdSC_iS9_ddNS7_10__identityEEEvT0_T1_T2_T3_T4_T6_E12temp_storage+96];
	add.f64 	%fd207, %fd205, %fd206;
	ld.shared.f64 	%fd208, [_ZZN3cub18CUB_300001_SM_10006detail6reduce28DeviceReduceSingleTileKernelINS2_10policy_hubIdyN4cuda3std3__44plusIdEEE10Policy1000EPdSC_iS9_ddNS7_10__identityEEEvT0_T1_T2_T3_T4_T6_E12temp_storage+104];
	add.f64 	%fd209, %fd207, %fd208;
	ld.shared.f64 	%fd210, [_ZZN3cub18CUB_300001_SM_10006detail6reduce28DeviceReduceSingleTileKernelINS2_10policy_hubIdyN4cuda3std3__44plusIdEEE10Policy1000EPdSC_iS9_ddNS7_10__identityEEEvT0_T1_T2_T3_T4_T6_E12temp_storage+112];
	add.f64 	%fd211, %fd209, %fd210;
	ld.shared.f64 	%fd212, [_ZZN3cub18CUB_300001_SM_10006detail6reduce28DeviceReduceSingleTileKernelINS2_10policy_hubIdyN4cuda3std3__44plusIdEEE10Policy1000EPdSC_iS9_ddNS7_10__identityEEEvT0_T1_T2_T3_T4_T6_E12temp_storage+120];
	add.f64 	%fd213, %fd211, %fd212;
	ld.shared.f64 	%fd214, [_ZZN3cub18CUB_300001_SM_10006detail6reduce28DeviceReduceSingleTileKernelINS2_10policy_hubIdyN4cuda3std3__44plusIdEEE10Policy1000EPdSC_iS9_ddNS7_10__identityEEEvT0_T1_T2_T3_T4_T6_E12temp_storage+128];
	add.f64 	%fd215, %fd213, %fd214;
	ld.shared.f64 	%fd216, [_ZZN3cub18CUB_300001_SM_10006detail6reduce28DeviceReduceSingleTileKernelINS2_10policy_hubIdyN4cuda3std3__44plusIdEEE10Policy1000EPdSC_iS9_ddNS7_10__identityEEEvT0_T1_T2_T3_T4_T6_E12temp_storage+136];
	add.f64 	%fd231, %fd215, %fd216;
	bra.uni 	$L__BB19_37;
$L__BB19_17:
	// begin inline asm
	mov.u32 %r105, %laneid;
	// end inline asm
	and.b32  	%r156, %r1, 992;
	add.s32 	%r157, %r156, 32;
	setp.gt.s32 	%p26, %r157, %r34;
	not.b32 	%r158, %r156;
	add.s32 	%r159, %r34, %r158;
	selp.b32 	%r154, %r159, 31, %p26;
	mov.b64 	%rd82, %fd223;
	mov.b64 	{%r107, %r112}, %rd82;
	mov.b32 	%r113, 1;
	mov.b32 	%r155, -1;
	// begin inline asm
	shfl.sync.down.b32 %r106, %r107, %r113, %r154, %r155;
	// end inline asm
	// begin inline asm
	shfl.sync.down.b32 %r111, %r112, %r113, %r154, %r155;
	// end inline asm
	mov.b64 	%rd83, {%r106, %r111};
	mov.b64 	%fd117, %rd83;
	setp.lt.s32 	%p27, %r105, %r154;
	add.f64 	%fd118, %fd223, %fd117;
	selp.f64 	%fd119, %fd118, %fd223, %p27;
	mov.b64 	%rd84, %fd119;
	mov.b64 	{%r117, %r122}, %rd84;
	mov.b32 	%r123, 2;
	// begin inline asm
	shfl.sync.down.b32 %r116, %r117, %r123, %r154, %r155;
	// end inline asm
	// begin inline asm
	shfl.sync.down.b32 %r121, %r122, %r123, %r154, %r155;
	// end inline asm
	mov.b64 	%rd85, {%r116, %r121};
	mov.b64 	%fd120, %rd85;
	add.s32 	%r160, %r105, 2;
	setp.gt.s32 	%p28, %r160, %r154;
	add.f64 	%fd121, %fd119, %fd120;
	selp.f64 	%fd122, %fd119, %fd121, %p28;
	mov.b64 	%rd86, %fd122;
	mov.b64 	{%r127, %r132}, %rd86;
	mov.b32 	%r133, 4;
	// begin inline asm
	shfl.sync.down.b32 %r126, %r127, %r133, %r154, %r155;
	// end inline asm
	// begin inline asm
	shfl.sync.down.b32 %r131, %r132, %r133, %r154, %r155;
	// end inline asm
	mov.b64 	%rd87, {%r126, %r131};
	mov.b64 	%fd123, %rd87;
	add.s32 	%r161, %r105, 4;
	setp.gt.s32 	%p29, %r161, %r154;
	add.f64 	%fd124, %fd122, %fd123;
	selp.f64 	%fd125, %fd122, %fd124, %p29;
	mov.b64 	%rd88, %fd125;
	mov.b64 	{%r137, %r142}, %rd88;
	mov.b32 	%r143, 8;
	// begin inline asm
	shfl.sync.down.b32 %r136, %r137, %r143, %r154, %r155;
	// end inline asm
	// begin inline asm
	shfl.sync.down.b32 %r141, %r142, %r143, %r154, %r155;
	// end inline asm
	mov.b64 	%rd89, {%r136, %r141};
	mov.b64 	%fd126, %rd89;
	add.s32 	%r162, %r105, 8;
	setp.gt.s32 	%p30, %r162, %r154;
	add.f64 	%fd127, %fd125, %fd126;
	selp.f64 	%fd128, %fd125, %fd127, %p30;
	mov.b64 	%rd90, %fd128;
	mov.b64 	{%r147, %r152}, %rd90;
	mov.b32 	%r153, 16;
	// begin inline asm
	shfl.sync.down.b32 %r146, %r147, %r153, %r154, %r155;
	// end inline asm
	// begin inline asm
	shfl.sync.down.b32 %r151, %r152, %r153, %r154, %r155;
	// end inline asm
	mov.b64 	%rd91, {%r146, %r151};
	mov.b64 	%fd129, %rd91;
	add.s32 	%r163, %r105, 16;
	setp.gt.s32 	%p31, %r163, %r154;
	add.f64 	%fd130, %fd128, %fd129;
	selp.f64 	%fd231, %fd128, %fd130, %p31;
	setp.ne.s32 	%p32, %r105, 0;
	@%p32 bra 	$L__BB19_19;
	shr.u32 	%r164, %r1, 2;
	and.b32  	%r165, %r164, 248;
	mov.u32 	%r166, _ZZN3cub18CUB_300001_SM_10006detail6reduce28DeviceReduceSingleTileKernelINS2_10policy_hubIdyN4cuda3std3__44plusIdEEE10Policy1000EPdSC_iS9_ddNS7_10__identityEEEvT0_T1_T2_T3_T4_T6_E12temp_storage;
	add.s32 	%r167, %r166, %r165;
	st.shared.f64 	[%r167+16], %fd231;
$L__BB19_19:
	bar.sync 	0;
	setp.ne.s32 	%p33, %r1, 0;
	@%p33 bra 	$L__BB19_37;
	setp.gt.s32 	%p34, %r34, 32;
	ld.shared.f64 	%fd131, [_ZZN3cub18CUB_300001_SM_10006detail6reduce28DeviceReduceSingleTileKernelINS2_10policy_hubIdyN4cuda3std3__44plusIdEEE10Policy1000EPdSC_iS9_ddNS7_10__identityEEEvT0_T1_T2_T3_T4_T6_E12temp_storage+24];
	add.f64 	%fd132, %fd231, %fd131;
	selp.f64 	%fd133, %fd132, %fd231, %p34;
	setp.gt.s32 	%p35, %r34, 64;
	ld.shared.f64 	%fd134, [_ZZN3cub18CUB_300001_SM_10006detail6reduce28DeviceReduceSingleTileKernelINS2_10policy_hubIdyN4cuda3std3__44plusIdEEE10Policy1000EPdSC_iS9_ddNS7_10__identityEEEvT0_T1_T2_T3_T4_T6_E12temp_storage+32];
	add.f64 	%fd135, %fd134, %fd133;
	selp.f64 	%fd136, %fd135, %fd133, %p35;
	setp.gt.s32 	%p36, %r34, 96;
	ld.shared.f64 	%fd137, [_ZZN3cub18CUB_300001_SM_10006detail6reduce28DeviceReduceSingleTileKernelINS2_10policy_hubIdyN4cuda3std3__44plusIdEEE10Policy1000EPdSC_iS9_ddNS7_10__identityEEEvT0_T1_T2_T3_T4_T6_E12temp_storage+40];
	add.f64 	%fd138, %fd137, %fd136;
	selp.f64 	%fd139, %fd138, %fd136, %p36;
	setp.gt.s32 	%p37, %r34, 128;
	ld.shared.f64 	%fd140, [_ZZN3cub18CUB_300001_SM_10006detail6reduce28DeviceReduceSingleTileKernelINS2_10policy_hubIdyN4cuda3std3__44plusIdEEE10Policy1000EPdSC_iS9_ddNS7_10__identityEEEvT0_T1_T2_T3_T4_T6_E12temp_storage+48];
	add.f64 	%fd141, %fd140, %fd139;
	selp.f64 	%fd142, %fd141, %fd139, %p37;
	setp.gt.s32 	%p38, %r34, 160;
	ld.shared.f64 	%fd143, [_ZZN3cub18CUB_300001_SM_10006detail6reduce28DeviceReduceSingleTileKernelINS2_10policy_hubIdyN4cuda3std3__44plusIdEEE10Policy1000EPdSC_iS9_ddNS7_10__identityEEEvT0_T1_T2_T3_T4_T6_E12temp_storage+56];
	add.f64 	%fd144, %fd143, %fd142;
	selp.f64 	%fd145, %fd144, %fd142, %p38;
	setp.gt.s32 	%p39, %r34, 192;
	ld.shared.f64 	%fd146, [_ZZN3cub18CUB_300001_SM_10006detail6reduce28DeviceReduceSingleTileKernelINS2_10policy_hubIdyN4cuda3std3__44plusIdEEE10Policy1000EPdSC_iS9_ddNS7_10__identityEEEvT0_T1_T2_T3_T4_T6_E12temp_storage+64];
	add.f64 	%fd147, %fd146, %fd145;
	selp.f64 	%fd148, %fd147, %fd145, %p39;
	setp.gt.s32 	%p40, %r34, 224;
	ld.shared.f64 	%fd149, [_ZZN3cub18CUB_300001_SM_10006detail6reduce28DeviceReduceSingleTileKernelINS2_10policy_hubIdyN4cuda3std3__44plusIdEEE10Policy1000EPdSC_iS9_ddNS7_10__identityEEEvT0_T1_T2_T3_T4_T6_E12temp_storage+72];
	add.f64 	%fd150, %fd149, %fd148;
	selp.f64 	%fd151, %fd150, %fd148, %p40;
	setp.gt.s32 	%p41, %r34, 256;
	ld.shared.f64 	%fd152, [_ZZN3cub18CUB_300001_SM_10006detail6reduce28DeviceReduceSingleTileKernelINS2_10policy_hubIdyN4cuda3std3__44plusIdEEE10Policy1000EPdSC_iS9_ddNS7_10__identityEEEvT0_T1_T2_T3_T4_T6_E12temp_storage+80];
	add.f64 	%fd153, %fd152, %fd151;
	selp.f64 	%fd154, %fd153, %fd151, %p41;
	setp.gt.s32 	%p42, %r34, 288;
	ld.shared.f64 	%fd155, [_ZZN3cub18CUB_300001_SM_10006detail6reduce28DeviceReduceSingleTileKernelINS2_10policy_hubIdyN4cuda3std3__44plusIdEEE10Policy1000EPdSC_iS9_ddNS7_10__identityEEEvT0_T1_T2_T3_T4_T6_E12temp_storage+88];
	add.f64 	%fd156, %fd155, %fd154;
	selp.f64 	%fd157, %fd156, %fd154, %p42;
	setp.gt.s32 	%p43, %r34, 320;
	ld.shared.f64 	%fd158, [_ZZN3cub18CUB_300001_SM_10006detail6reduce28DeviceReduceSingleTileKernelINS2_10policy_hubIdyN4cuda3std3__44plusIdEEE10Policy1000EPdSC_iS9_ddNS7_10__identityEEEvT0_T1_T2_T3_T4_T6_E12temp_storage+96];
	add.f64 	%fd159, %fd158, %fd157;
	selp.f64 	%fd160, %fd159, %fd157, %p43;
	setp.gt.s32 	%p44, %r34, 352;
	ld.shared.f64 	%fd161, [_ZZN3cub18CUB_300001_SM_10006detail6reduce28DeviceReduceSingleTileKernelINS2_10policy_hubIdyN4cuda3std3__44plusIdEEE10Policy1000EPdSC_iS9_ddNS7_10__identityEEEvT0_T1_T2_T3_T4_T6_E12temp_storage+104];
	add.f64 	%fd162, %fd161, %fd160;
	selp.f64 	%fd163, %fd162, %fd160, %p44;
	setp.gt.s32 	%p45, %r34, 384;
	ld.shared.f64 	%fd164, [_ZZN3cub18CUB_300001_SM_10006detail6reduce28DeviceReduceSingleTileKernelINS2_10policy_hubIdyN4cuda3std3__44plusIdEEE10Policy1000EPdSC_iS9_ddNS7_10__identityEEEvT0_T1_T2_T3_T4_T6_E12temp_storage+112];
	add.f64 	%fd165, %fd164, %fd163;
	selp.f64 	%fd166, %fd165, %fd163, %p45;
	setp.gt.s32 	%p46, %r34, 416;
	ld.shared.f64 	%fd167, [_ZZN3cub18CUB_300001_SM_10006detail6reduce28DeviceReduceSingleTileKernelINS2_10policy_hubIdyN4cuda3std3__44plusIdEEE10Policy1000EPdSC_iS9_ddNS7_10__identityEEEvT0_T1_T2_T3_T4_T6_E12temp_storage+120];
	add.f64 	%fd168, %fd167, %fd166;
	selp.f64 	%fd169, %fd168, %fd166, %p46;
	setp.gt.s32 	%p47, %r34, 448;
	ld.shared.f64 	%fd170, [_ZZN3cub18CUB_300001_SM_10006detail6reduce28DeviceReduceSingleTileKernelINS2_10policy_hubIdyN4cuda3std3__44plusIdEEE10Policy1000EPdSC_iS9_ddNS7_10__identityEEEvT0_T1_T2_T3_T4_T6_E12temp_storage+128];
	add.f64 	%fd171, %fd170, %fd169;
	selp.f64 	%fd172, %fd171, %fd169, %p47;
	setp.gt.s32 	%p48, %r34, 480;
	ld.shared.f64 	%fd173, [_ZZN3cub18CUB_300001_SM_10006detail6reduce28DeviceReduceSingleTileKernelINS2_10policy_hubIdyN4cuda3std3__44plusIdEEE10Policy1000EPdSC_iS9_ddNS7_10__identityEEEvT0_T1_T2_T3_T4_T6_E12temp_storage+136];
	add.f64 	%fd174, %fd173, %fd172;
	selp.f64 	%fd231, %fd174, %fd172, %p48;
	bra.uni 	$L__BB19_37;
$L__BB19_21:
	mov.u32 	%r13, %tid.x;
	mul.wide.u32 	%rd24, %r13, 8;
	add.s64 	%rd11, %rd8, %rd24;
	// begin inline asm
	ld.global.nc.u64 %rd10, [%rd11];
	// end inline asm
	mov.b64 	%fd31, %rd10;
	add.s64 	%rd13, %rd11, 4096;
	// begin inline asm
	ld.global.nc.u64 %rd12, [%rd13];
	// end inline asm
	mov.b64 	%fd32, %rd12;
	add.s64 	%rd15, %rd11, 8192;
	// begin inline asm
	ld.global.nc.u64 %rd14, [%rd15];
	// end inline asm
	mov.b64 	%fd33, %rd14;
	add.s64 	%rd17, %rd11, 12288;
	// begin inline asm
	ld.global.nc.u64 %rd16, [%rd17];
	// end inline asm
	mov.b64 	%fd34, %rd16;
	add.s64 	%rd19, %rd11, 16384;
	// begin inline asm
	ld.global.nc.u64 %rd18, [%rd19];
	// end inline asm
	mov.b64 	%fd35, %rd18;
	add.s64 	%rd21, %rd11, 20480;
	// begin inline asm
	ld.global.nc.u64 %rd20, [%rd21];
	// end inline asm
	mov.b64 	%fd36, %rd20;
	add.s64 	%rd23, %rd11, 24576;
	// begin inline asm
	ld.global.nc.u64 %rd22, [%rd23];
	// end inline asm
	mov.b64 	%fd37, %rd22;
	add.f64 	%fd38, %fd31, %fd32;
	add.f64 	%fd39, %fd38, %fd33;
	add.f64 	%fd40, %fd39, %fd34;
	add.f64 	%fd41, %fd40, %fd35;
	add.f64 	%fd42, %fd41, %fd36;
	add.f64 	%fd230, %fd42, %fd37;
	setp.lt.u32 	%p3, %r34, 7168;
	mov.b32 	%r231, 3584;
	@%p3 bra 	$L__BB19_25;
	add.s32 	%r14, %r34, -3584;
	mov.b32 	%r231, 3584;
$L__BB19_23:
	add.s32 	%r37, %r231, %r13;
	mul.wide.u32 	%rd39, %r37, 8;
	add.s64 	%rd26, %rd8, %rd39;
	// begin inline asm
	ld.global.nc.u64 %rd25, [%rd26];
	// end inline asm
	mov.b64 	%fd43, %rd25;
	add.s64 	%rd28, %rd26, 4096;
	// begin inline asm
	ld.global.nc.u64 %rd27, [%rd28];
	// end inline asm
	mov.b64 	%fd44, %rd27;
	add.s64 	%rd30, %rd26, 8192;
	// begin inline asm
	ld.global.nc.u64 %rd29, [%rd30];
	// end inline asm
	mov.b64 	%fd45, %rd29;
	add.s64 	%rd32, %rd26, 12288;
	// begin inline asm
	ld.global.nc.u64 %rd31, [%rd32];
	// end inline asm
	mov.b64 	%fd46, %rd31;
	add.s64 	%rd34, %rd26, 16384;
	// begin inline asm
	ld.global.nc.u64 %rd33, [%rd34];
	// end inline asm
	mov.b64 	%fd47, %rd33;
	add.s64 	%rd36, %rd26, 20480;
	// begin inline asm
	ld.global.nc.u64 %rd35, [%rd36];
	// end inline asm
	mov.b64 	%fd48, %rd35;
	add.s64 	%rd38, %rd26, 24576;
	// begin inline asm
	ld.global.nc.u64 %rd37, [%rd38];
	// end inline asm
	mov.b64 	%fd49, %rd37;
	add.f64 	%fd50, %fd230, %fd43;
	add.f64 	%fd51, %fd50, %fd44;
	add.f64 	%fd52, %fd51, %fd45;
	add.f64 	%fd53, %fd52, %fd46;
	add.f64 	%fd54, %fd53, %fd47;
	add.f64 	%fd55, %fd54, %fd48;
	add.f64 	%fd230, %fd55, %fd49;
	sub.s32 	%r38, %r34, %r231;
	setp.lt.s32 	%p4, %r38, 3584;
	@%p4 bra 	$L__BB19_33;
	add.s32 	%r231, %r231, 3584;
	setp.le.s32 	%p5, %r231, %r14;
	@%p5 bra 	$L__BB19_23;
$L__BB19_25:
	setp.le.s32 	%p6, %r34, %r231;
	@%p6 bra 	$L__BB19_33;
	sub.s32 	%r18, %r34, %r231;
	setp.ge.s32 	%p7, %r13, %r18;
	@%p7 bra 	$L__BB19_33;
	not.b32 	%r39, %r13;
	add.s32 	%r40, %r34, %r39;
	sub.s32 	%r19, %r40, %r231;
	and.b32  	%r41, %r19, 1536;
	setp.eq.s32 	%p8, %r41, 1536;
	mov.u32 	%r235, %r13;
	@%p8 bra 	$L__BB19_30;
	add.s32 	%r233, %r13, %r231;
	shr.u32 	%r42, %r19, 9;
	add.s32 	%r43, %r42, 1;
	and.b32  	%r44, %r43, 3;
	neg.s32 	%r232, %r44;
	mov.u32 	%r235, %r13;
$L__BB19_29:
	.pragma "nounroll";
	mul.wide.u32 	%rd42, %r233, 8;
	add.s64 	%rd41, %rd8, %rd42;
	// begin inline asm
	ld.global.nc.u64 %rd40, [%rd41];
	// end inline asm
	mov.b64 	%fd57, %rd40;
	add.f64 	%fd230, %fd230, %fd57;
	add.s32 	%r235, %r235, 512;
	add.s32 	%r233, %r233, 512;
	add.s32 	%r232, %r232, 1;
	setp.ne.s32 	%p9, %r232, 0;
	@%p9 bra 	$L__BB19_29;
$L__BB19_30:
	setp.lt.u32 	%p10, %r19, 1536;
	@%p10 bra 	$L__BB19_33;
	cvt.u64.u32 	%rd43, %r235;
	cvt.u64.u32 	%rd44, %r231;
	add.s64 	%rd45, %rd43, %rd44;
	shl.b64 	%rd46, %rd45, 3;
	add.s64 	%rd47, %rd46, %rd8;
	add.s64 	%rd103, %rd47, 8192;
	add.s32 	%r236, %r235, %r231;
$L__BB19_32:
	mul.wide.u32 	%rd56, %r236, 8;
	add.s64 	%rd49, %rd8, %rd56;
	// begin inline asm
	ld.global.nc.u64 %rd48, [%rd49];
	// end inline asm
	mov.b64 	%fd58, %rd48;
	add.f64 	%fd59, %fd230, %fd58;
	add.s64 	%rd51, %rd103, -4096;
	// begin inline asm
	ld.global.nc.u64 %rd50, [%rd51];
	// end inline asm
	mov.b64 	%fd60, %rd50;
	add.f64 	%fd61, %fd59, %fd60;
	// begin inline asm
	ld.global.nc.u64 %rd52, [%rd103];
	// end inline asm
	mov.b64 	%fd62, %rd52;
	add.f64 	%fd63, %fd61, %fd62;
	add.s64 	%rd55, %rd103, 4096;
	// begin inline asm
	ld.global.nc.u64 %rd54, [%rd55];
	// end inline asm
	mov.b64 	%fd64, %rd54;
	add.f64 	%fd230, %fd63, %fd64;
	add.s32 	%r235, %r235, 2048;
	add.s64 	%rd103, %rd103, 16384;
	add.s32 	%r236, %r236, 2048;
	setp.lt.s32 	%p11, %r235, %r18;
	@%p11 bra 	$L__BB19_32;
$L__BB19_33:
	// begin inline asm
	mov.u32 %r45, %laneid;
	// end inline asm
	mov.b64 	%rd57, %fd230;
	mov.b64 	{%r47, %r52}, %rd57;
	mov.b32 	%r53, 1;
	mov.b32 	%r94, 31;
	mov.b32 	%r95, -1;
	// begin inline asm
	shfl.sync.down.b32 %r46, %r47, %r53, %r94, %r95;
	// end inline asm
	// begin inline asm
	shfl.sync.down.b32 %r51, %r52, %r53, %r94, %r95;
	// end inline asm
	mov.b64 	%rd58, {%r46, %r51};
	mov.b64 	%fd65, %rd58;
	setp.gt.s32 	%p12, %r45, 30;
	add.f64 	%fd66, %fd230, %fd65;
	selp.f64 	%fd67, %fd230, %fd66, %p12;
	mov.b64 	%rd59, %fd67;
	mov.b64 	{%r57, %r62}, %rd59;
	mov.b32 	%r63, 2;
	// begin inline asm
	shfl.sync.down.b32 %r56, %r57, %r63, %r94, %r95;
	// end inline asm
	// begin inline asm
	shfl.sync.down.b32 %r61, %r62, %r63, %r94, %r95;
	// end inline asm
	mov.b64 	%rd60, {%r56, %r61};
	mov.b64 	%fd68, %rd60;
	setp.gt.s32 	%p13, %r45, 29;
	add.f64 	%fd69, %fd67, %fd68;
	selp.f64 	%fd70, %fd67, %fd69, %p13;
	mov.b64 	%rd61, %fd70;
	mov.b64 	{%r67, %r72}, %rd61;
	mov.b32 	%r73, 4;
	// begin inline asm
	shfl.sync.down.b32 %r66, %r67, %r73, %r94, %r95;
	// end inline asm
	// begin inline asm
	shfl.sync.down.b32 %r71, %r72, %r73, %r94, %r95;
	// end inline asm
	mov.b64 	%rd62, {%r66, %r71};
	mov.b64 	%fd71, %rd62;
	setp.gt.s32 	%p14, %r45, 27;
	add.f64 	%fd72, %fd70, %fd71;
	selp.f64 	%fd73, %fd70, %fd72, %p14;
	mov.b64 	%rd63, %fd73;
	mov.b64 	{%r77, %r82}, %rd63;
	mov.b32 	%r83, 8;
	// begin inline asm
	shfl.sync.down.b32 %r76, %r77, %r83, %r94, %r95;
	// end inline asm
	// begin inline asm
	shfl.sync.down.b32 %r81, %r82, %r83, %r94, %r95;
	// end inline asm
	mov.b64 	%rd64, {%r76, %r81};
	mov.b64 	%fd74, %rd64;
	setp.gt.s32 	%p15, %r45, 23;
	add.f64 	%fd75, %fd73, %fd74;
	selp.f64 	%fd76, %fd73, %fd75, %p15;
	mov.b64 	%rd65, %fd76;
	mov.b64 	{%r87, %r92}, %rd65;
	mov.b32 	%r93, 16;
	// begin inline asm
	shfl.sync.down.b32 %r86, %r87, %r93, %r94, %r95;
	// end inline asm
	// begin inline asm
	shfl.sync.down.b32 %r91, %r92, %r93, %r94, %r95;
	// end inline asm
	mov.b64 	%rd66, {%r86, %r91};
	mov.b64 	%fd77, %rd66;
	setp.gt.s32 	%p16, %r45, 15;
	add.f64 	%fd26, %fd76, %fd77;
	selp.f64 	%fd231, %fd76, %fd26, %p16;
	setp.ne.s32 	%p17, %r45, 0;
	@%p17 bra 	$L__BB19_35;
	shr.u32 	%r96, %r13, 2;
	and.b32  	%r97, %r96, 248;
	mov.u32 	%r98, _ZZN3cub18CUB_300001_SM_10006detail6reduce28DeviceReduceSingleTileKernelINS2_10policy_hubIdyN4cuda3std3__44plusIdEEE10Policy1000EPdSC_iS9_ddNS7_10__identityEEEvT0_T1_T2_T3_T4_T6_E12temp_storage;
	add.s32 	%r99, %r98, %r97;
	st.shared.f64 	[%r99+16], %fd26;
$L__BB19_35:
	bar.sync 	0;
	setp.ne.s32 	%p18, %r13, 0;
	@%p18 bra 	$L__BB19_37;
	ld.shared.f64 	%fd78, [_ZZN3cub18CUB_300001_SM_10006detail6reduce28DeviceReduceSingleTileKernelINS2_10policy_hubIdyN4cuda3std3__44plusIdEEE10Policy1000EPdSC_iS9_ddNS7_10__identityEEEvT0_T1_T2_T3_T4_T6_E12temp_storage+24];
	add.f64 	%fd79, %fd231, %fd78;
	ld.shared.f64 	%fd80, [_ZZN3cub18CUB_300001_SM_10006detail6reduce28DeviceReduceSingleTileKernelINS2_10policy_hubIdyN4cuda3std3__44plusIdEEE10Policy1000EPdSC_iS9_ddNS7_10__identityEEEvT0_T1_T2_T3_T4_T6_E12temp_storage+32];
	add.f64 	%fd81, %fd79, %fd80;
	ld.shared.f64 	%fd82, [_ZZN3cub18CUB_300001_SM_10006detail6reduce28DeviceReduceSingleTileKernelINS2_10policy_hubIdyN4cuda3std3__44plusIdEEE10Policy1000EPdSC_iS9_ddNS7_10__identityEEEvT0_T1_T2_T3_T4_T6_E12temp_storage+40];
	add.f64 	%fd83, %fd81, %fd82;
	ld.shared.f64 	%fd84, [_ZZN3cub18CUB_300001_SM_10006detail6reduce28DeviceReduceSingleTileKernelINS2_10policy_hubIdyN4cuda3std3__44plusIdEEE10Policy1000EPdSC_iS9_ddNS7_10__identityEEEvT0_T1_T2_T3_T4_T6_E12temp_storage+48];
	add.f64 	%fd85, %fd83, %fd84;
	ld.shared.f64 	%fd86, [_ZZN3cub18CUB_300001_SM_10006detail6reduce28DeviceReduceSingleTileKernelINS2_10policy_hubIdyN4cuda3std3__44plusIdEEE10Policy1000EPdSC_iS9_ddNS7_10__identityEEEvT0_T1_T2_T3_T4_T6_E12temp_storage+56];
	add.f64 	%fd87, %fd85, %fd86;
	ld.shared.f64 	%fd88, [_ZZN3cub18CUB_300001_SM_10006detail6reduce28DeviceReduceSingleTileKernelINS2_10policy_hubIdyN4cuda3std3__44plusIdEEE10Policy1000EPdSC_iS9_ddNS7_10__identityEEEvT0_T1_T2_T3_T4_T6_E12temp_storage+64];
	add.f64 	%fd89, %fd87, %fd88;
	ld.shared.f64 	%fd90, [_ZZN3cub18CUB_300001_SM_10006detail6reduce28DeviceReduceSingleTileKernelINS2_10policy_hubIdyN4cuda3std3__44plusIdEEE10Policy1000EPdSC_iS9_ddNS7_10__identityEEEvT0_T1_T2_T3_T4_T6_E12temp_storage+72];
	add.f64 	%fd91, %fd89, %fd90;
	ld.shared.f64 	%fd92, [_ZZN3cub18CUB_300001_SM_10006detail6reduce28DeviceReduceSingleTileKernelINS2_10policy_hubIdyN4cuda3std3__44plusIdEEE10Policy1000EPdSC_iS9_ddNS7_10__identityEEEvT0_T1_T2_T3_T4_T6_E12temp_storage+80];
	add.f64 	%fd93, %fd91, %fd92;
	ld.shared.f64 	%fd94, [_ZZN3cub18CUB_300001_SM_10006detail6reduce28DeviceReduceSingleTileKernelINS2_10policy_hubIdyN4cuda3std3__44plusIdEEE10Policy1000EPdSC_iS9_ddNS7_10__identityEEEvT0_T1_T2_T3_T4_T6_E12temp_storage+88];
	add.f64 	%fd95, %fd93, %fd94;
	ld.shared.f64 	%fd96, [_ZZN3cub18CUB_300001_SM_10006detail6reduce28DeviceReduceSingleTileKernelINS2_10policy_hubIdyN4cuda3std3__44plusIdEEE10Policy1000EPdSC_iS9_ddNS7_10__identityEEEvT0_T1_T2_T3_T4_T6_E12temp_storage+96];
	add.f64 	%fd97, %fd95, %fd96;
	ld.shared.f64 	%fd98, [_ZZN3cub18CUB_300001_SM_10006detail6reduce28DeviceReduceSingleTileKernelINS2_10policy_hubIdyN4cuda3std3__44plusIdEEE10Policy1000EPdSC_iS9_ddNS7_10__identityEEEvT0_T1_T2_T3_T4_T6_E12temp_storage+104];
	add.f64 	%fd99, %fd97, %fd98;
	ld.shared.f64 	%fd100, [_ZZN3cub18CUB_300001_SM_10006detail6reduce28DeviceReduceSingleTileKernelINS2_10policy_hubIdyN4cuda3std3__44plusIdEEE10Policy1000EPdSC_iS9_ddNS7_10__identityEEEvT0_T1_T2_T3_T4_T6_E12temp_storage+112];
	add.f64 	%fd101, %fd99, %fd100;
	ld.shared.f64 	%fd102, [_ZZN3cub18CUB_300001_SM_10006detail6reduce28DeviceReduceSingleTileKernelINS2_10policy_hubIdyN4cuda3std3__44plusIdEEE10Policy1000EPdSC_iS9_ddNS7_10__identityEEEvT0_T1_T2_T3_T4_T6_E12temp_storage+120];
	add.f64 	%fd103, %fd101, %fd102;
	ld.shared.f64 	%fd104, [_ZZN3cub18CUB_300001_SM_10006detail6reduce28DeviceReduceSingleTileKernelINS2_10policy_hubIdyN4cuda3std3__44plusIdEEE10Policy1000EPdSC_iS9_ddNS7_10__identityEEEvT0_T1_T2_T3_T4_T6_E12temp_storage+128];
	add.f64 	%fd105, %fd103, %fd104;
	ld.shared.f64 	%fd106, [_ZZN3cub18CUB_300001_SM_10006detail6reduce28DeviceReduceSingleTileKernelINS2_10policy_hubIdyN4cuda3std3__44plusIdEEE10Policy1000EPdSC_iS9_ddNS7_10__identityEEEvT0_T1_T2_T3_T4_T6_E12temp_storage+136];
	add.f64 	%fd231, %fd105, %fd106;
$L__BB19_37:
	mov.u32 	%r223, %tid.x;
	setp.ne.s32 	%p56, %r223, 0;
	@%p56 bra 	$L__BB19_39;
	add.f64 	%fd217, %fd30, %fd231;
	st.global.f64 	[%rd1], %fd217;
$L__BB19_39:
	ret;

}
.func  (.param .align 16 .b8 func_retval0[16]) __internal_trig_reduction_slowpathd(
	.param .b64 __internal_trig_reduction_slowpathd_param_0
)
{
	.local .align 8 .b8 	__local_depot20[40];
	.reg .b64 	%SP;
	.reg .b64 	%SPL;
	.reg .pred 	%p<10>;
	.reg .b32 	%r<47>;
	.reg .b64 	%rd<74>;
	.reg .b64 	%fd<5>;

	mov.u64 	%SPL, __local_depot20;
	ld.param.f64 	%fd4, [__internal_trig_reduction_slowpathd_param_0];
	add.u64 	%rd1, %SPL, 0;
	{
	.reg .b32 %temp; 
	mov.b64 	{%temp, %r1}, %fd4;
	}
	shr.u32 	%r2, %r1, 20;
	and.b32  	%r3, %r2, 2047;
	setp.eq.s32 	%p1, %r3, 2047;
	mov.b32 	%r46, 0;
	@%p1 bra 	$L__BB20_9;
	add.s32 	%r20, %r3, -1024;
	mov.b64 	%rd20, %fd4;
	shl.b64 	%rd2, %rd20, 11;
	shr.u32 	%r4, %r20, 6;
	sub.s32 	%r45, 15, %r4;
	sub.s32 	%r21, 19, %r4;
	setp.lt.u32 	%p2, %r20, 128;
	selp.b32 	%r6, 18, %r21, %p2;
	setp.ge.s32 	%p3, %r45, %r6;
	mov.b64 	%rd70, 0;
	@%p3 bra 	$L__BB20_4;
	add.s32 	%r23, %r6, %r4;
	neg.s32 	%r43, %r23;
	or.b64  	%rd3, %rd2, -9223372036854775808;
	mov.b64 	%rd70, 0;
	mov.b32 	%r42, 0;
	mov.u64 	%rd25, __cudart_i2opi_d;
	mov.u32 	%r44, %r45;
$L__BB20_3:
	.pragma "nounroll";
	mul.wide.s32 	%rd22, %r42, 8;
	add.s64 	%rd23, %rd1, %rd22;
	mul.wide.s32 	%rd24, %r44, 8;
	add.s64 	%rd26, %rd25, %rd24;
	ld.global.nc.u64 	%rd27, [%rd26];
	{
	.reg .u32 %r0, %r1, %r2, %r3, %alo, %ahi, %blo, %bhi, %clo, %chi;
	mov.b64 	{%alo,%ahi}, %rd27;
	mov.b64 	{%blo,%bhi}, %rd3;
	mov.b64 	{%clo,%chi}, %rd70;
	mad.lo.cc.u32 	%r0, %alo, %blo, %clo;
	madc.hi.cc.u32 	%r1, %alo, %blo, %chi;
	madc.hi.u32 	%r2, %alo, %bhi, 0;
	mad.lo.cc.u32 	%r1, %alo, %bhi, %r1;
	madc.hi.cc.u32 	%r2, %ahi, %blo, %r2;
	madc.hi.u32 	%r3, %ahi, %bhi, 0;
	mad.lo.cc.u32 	%r1, %ahi, %blo, %r1;
	madc.lo.cc.u32 	%r2, %ahi, %bhi, %r2;
	addc.u32 	%r3, %r3, 0;
	mov.b64 	%rd28, {%r0,%r1};
	mov.b64 	%rd70, {%r2,%r3};
	}
	st.local.u64 	[%rd23], %rd28;
	add.s32 	%r44, %r44, 1;
	add.s32 	%r43, %r43, 1;
	add.s32 	%r42, %r42, 1;
	setp.ne.s32 	%p4, %r43, -15;
	mov.u32 	%r45, %r6;
	@%p4 bra 	$L__BB20_3;
$L__BB20_4:
	cvt.s64.s32 	%rd29, %r45;
	cvt.u64.u32 	%rd30, %r4;
	add.s64 	%rd31, %rd30, %rd29;
	shl.b64 	%rd32, %rd31, 3;
	add.s64 	%rd33, %rd1, %rd32;
	st.local.u64 	[%rd33+-120], %rd70;
	and.b32  	%r15, %r2, 63;
	ld.local.u64 	%rd72, [%rd1+16];
	ld.local.u64 	%rd71, [%rd1+24];
	setp.eq.s32 	%p5, %r15, 0;
	@%p5 bra 	$L__BB20_6;
	shl.b64 	%rd34, %rd71, %r15;
	shr.u64 	%rd35, %rd72, 1;
	xor.b32  	%r24, %r15, 63;
	shr.u64 	%rd36, %rd35, %r24;
	or.b64  	%rd71, %rd34, %rd36;
	ld.local.u64 	%rd37, [%rd1+8];
	shl.b64 	%rd38, %rd72, %r15;
	shr.u64 	%rd39, %rd37, 1;
	shr.u64 	%rd40, %rd39, %r24;
	or.b64  	%rd72, %rd38, %rd40;
$L__BB20_6:
	and.b32  	%r25, %r1, -2147483648;
	shr.u64 	%rd41, %rd71, 62;
	cvt.u32.u64 	%r26, %rd41;
	mov.b64 	{%r27, %r28}, %rd71;
	mov.b64 	{%r29, %r30}, %rd72;
	shf.l.wrap.b32 	%r31, %r30, %r27, 2;
	shf.l.wrap.b32 	%r32, %r27, %r28, 2;
	mov.b64 	%rd42, {%r31, %r32};
	shl.b64 	%rd43, %rd72, 2;
	shr.u64 	%rd44, %rd42, 63;
	cvt.u32.u64 	%r33, %rd44;
	add.s32 	%r34, %r33, %r26;
	setp.eq.s32 	%p6, %r25, 0;
	neg.s32 	%r35, %r34;
	selp.b32 	%r46, %r34, %r35, %p6;
	setp.gt.s64 	%p7, %rd42, -1;
	mov.b64 	%rd45, 0;
	{
	.reg .u32 %r0, %r1, %r2, %r3, %a0, %a1, %a2, %a3, %b0, %b1, %b2, %b3;
	mov.b64 	{%a0,%a1}, %rd45;
	mov.b64 	{%a2,%a3}, %rd45;
	mov.b64 	{%b0,%b1}, %rd43;
	mov.b64 	{%b2,%b3}, %rd42;
	sub.cc.u32 	%r0, %a0, %b0;
	subc.cc.u32 	%r1, %a1, %b1;
	subc.cc.u32 	%r2, %a2, %b2;
	subc.u32 	%r3, %a3, %b3;
	mov.b64 	%rd46, {%r0,%r1};
	mov.b64 	%rd47, {%r2,%r3};
	}
	xor.b32  	%r36, %r25, -2147483648;
	selp.b64 	%rd73, %rd42, %rd47, %p7;
	selp.b64 	%rd14, %rd43, %rd46, %p7;
	selp.b32 	%r17, %r25, %r36, %p7;
	clz.b64 	%r37, %rd73;
	cvt.u64.u32 	%rd15, %r37;
	setp.eq.s32 	%p8, %r37, 0;
	@%p8 bra 	$L__BB20_8;
	cvt.u32.u64 	%r38, %rd15;
	and.b32  	%r39, %r38, 63;
	shl.b64 	%rd48, %rd73, %r39;
	shr.u64 	%rd49, %rd14, 1;
	not.b32 	%r40, %r38;
	and.b32  	%r41, %r40, 63;
	shr.u64 	%rd50, %rd49, %r41;
	or.b64  	%rd73, %rd48, %rd50;
$L__BB20_8:
	mov.b64 	%rd51, -3958705157555305931;
	{
	.reg .u32 %r0, %r1, %r2, %r3, %alo, %ahi, %blo, %bhi;
	mov.b64 	{%alo,%ahi}, %rd73;
	mov.b64 	{%blo,%bhi}, %rd51;
	mul.lo.u32 	%r0, %alo, %blo;
	mul.hi.u32 	%r1, %alo, %blo;
	mad.lo.cc.u32 	%r1, %alo, %bhi, %r1;
	madc.hi.u32 	%r2, %alo, %bhi, 0;
	mad.lo.cc.u32 	%r1, %ahi, %blo, %r1;
	madc.hi.cc.u32 	%r2, %ahi, %blo, %r2;
	madc.hi.u32 	%r3, %ahi, %bhi, 0;
	mad.lo.cc.u32 	%r2, %ahi, %bhi, %r2;
	addc.u32 	%r3, %r3, 0;
	mov.b64 	%rd52, {%r0,%r1};
	mov.b64 	%rd53, {%r2,%r3};
	}
	setp.gt.s64 	%p9, %rd53, 0;
	{
	.reg .u32 %r0, %r1, %r2, %r3, %a0, %a1, %a2, %a3, %b0, %b1, %b2, %b3;
	mov.b64 	{%a0,%a1}, %rd52;
	mov.b64 	{%a2,%a3}, %rd53;
	mov.b64 	{%b0,%b1}, %rd52;
	mov.b64 	{%b2,%b3}, %rd53;
	add.cc.u32 	%r0, %a0, %b0;
	addc.cc.u32 	%r1, %a1, %b1;
	addc.cc.u32 	%r2, %a2, %b2;
	addc.u32 	%r3, %a3, %b3;
	mov.b64 	%rd54, {%r0,%r1};
	mov.b64 	%rd55, {%r2,%r3};
	}
	selp.b64 	%rd56, %rd55, %rd53, %p9;
	selp.s64 	%rd57, -1, 0, %p9;
	sub.s64 	%rd58, %rd57, %rd15;
	cvt.u64.u32 	%rd59, %r17;
	shl.b64 	%rd60, %rd59, 32;
	add.s64 	%rd61, %rd56, 1;
	shr.u64 	%rd62, %rd61, 10;
	add.s64 	%rd63, %rd62, 1;
	shr.u64 	%rd64, %rd63, 1;
	shl.b64 	%rd65, %rd58, 52;
	add.s64 	%rd66, %rd65, %rd64;
	add.s64 	%rd67, %rd66, 4602678819172646912;
	or.b64  	%rd68, %rd67, %rd60;
	mov.b64 	%fd4, %rd68;
$L__BB20_9:
	st.param.f64 	[func_retval0], %fd4;
	st.param.b32 	[func_retval0+8], %r46;
	ret;

}


// ===== COMPILED SASS (sm_100) =====

	.target	sm_100

	.elftype	@"ET_EXEC"


//--------------------- .note.nv.tkinfo           --------------------------
	.section	.note.nv.tkinfo,"",@"SHT_NOTE"
	.sectionflags	@"SHF_NOTE_NV_TKINFO"
	.tkinfo
        /*0018*/ 	.word	0x00000002
        /*0030*/ 	.string	""
        /*0030*/ 	.string	"ptxas"
        /*0030*/ 	.string	"Cuda compilation tools, release 13.0, V13.0.88"
        /*0030*/ 	.string	"Build cuda_13.0.r13.0/compiler.36424714_0"
        /*0030*/ 	.string	"-arch sm_100 -m 64 "



//--------------------- .note.nv.cuinfo           --------------------------
	.section	.note.nv.cuinfo,"",@"SHT_NOTE"
	.sectionflags	@"SHF_NOTE_NV_CUINFO"
        /*0018*/ 	.short	0x0002
        /*001a*/ 	.short	0x0064
        /*001c*/ 	.short	0x0082
	.zero		2


//--------------------- .nv.info                  --------------------------
	.section	.nv.info,"",@"SHT_CUDA_INFO"
	.align	4


	//----- nvinfo : EIATTR_REGCOUNT
	.align		4
        /*0000*/ 	.byte	0x04, 0x2f
        /*0002*/ 	.short	(.L_67 - .L_66)
	.align		4
.L_66:
        /*0004*/ 	.word	index@(_Z5DerixILi1EEvPKdPd)
        /*0008*/ 	.word	0x00000013


	//----- nvinfo : EIATTR_FRAME_SIZE
	.align		4
.L_67:
        /*000c*/ 	.byte	0x04, 0x11
        /*000e*/ 	.short	(.L_69 - .L_68)
	.align		4
.L_68:
        /*0010*/ 	.word	index@(_Z5DerixILi1EEvPKdPd)
        /*0014*/ 	.word	0x00000000


	//----- nvinfo : EIATTR_REGCOUNT
	.align		4
.L_69:
        /*0018*/ 	.byte	0x04, 0x2f
        /*001a*/ 	.short	(.L_71 - .L_70)
	.align		4
.L_70:
        /*001c*/ 	.word	index@(_Z5DeriyILi1EEvPKdPd)
        /*0020*/ 	.word	0x00000016


	//----- nvinfo : EIATTR_FRAME_SIZE
	.align		4
.L_71:
        /*0024*/ 	.byte	0x04, 0x11
        /*0026*/ 	.short	(.L_73 - .L_72)
	.align		4
.L_72:
        /*0028*/ 	.word	index@(_Z5DeriyILi1EEvPKdPd)
        /*002c*/ 	.word	0x00000000


	//----- nvinfo : EIATTR_REGCOUNT
	.align		4
.L_73:
        /*0030*/ 	.byte	0x04, 0x2f
        /*0032*/ 	.short	(.L_75 - .L_74)
	.align		4
.L_74:
        /*0034*/ 	.word	index@(_Z5DerixILi2EEvPKdPd)
        /*0038*/ 	.word	0x00000013


	//----- nvinfo : EIATTR_FRAME_SIZE
	.align		4
.L_75:
        /*003c*/ 	.byte	0x04, 0x11
        /*003e*/ 	.short	(.L_77 - .L_76)
	.align		4
.L_76:
        /*0040*/ 	.word	index@(_Z5DerixILi2EEvPKdPd)
        /*0044*/ 	.word	0x00000000


	//----- nvinfo : EIATTR_REGCOUNT
	.align		4
.L_77:
        /*0048*/ 	.byte	0x04, 0x2f
        /*004a*/ 	.short	(.L_79 - .L_78)
	.align		4
.L_78:
        /*004c*/ 	.word	index@(_Z5DeriyILi2EEvPKdPd)
        /*0050*/ 	.word	0x00000016


	//----- nvinfo : EIATTR_FRAME_SIZE
	.align		4
.L_79:
        /*0054*/ 	.byte	0x04, 0x11
        /*0056*/ 	.short	(.L_81 - .L_80)
	.align		4
.L_80:
        /*0058*/ 	.word	index@(_Z5DeriyILi2EEvPKdPd)
        /*005c*/ 	.word	0x00000000


	//----- nvinfo : EIATTR_REGCOUNT
	.align		4
.L_81:
        /*0060*/ 	.byte	0x04, 0x2f
        /*0062*/ 	.short	(.L_83 - .L_82)
	.align		4
.L_82:
        /*0064*/ 	.word	index@(_Z16InitialiseArraysPdS_S_S_S_S_S_S_S_S_S_)
        /*0068*/ 	.word	0x00000020


	//----- nvinfo : EIATTR_FRAME_SIZE
	.align		4
.L_83:
        /*006c*/ 	.byte	0x04, 0x11
        /*006e*/ 	.short	(.L_85 - .L_84)
	.align		4
.L_84:
        /*0070*/ 	.word	index@($_Z16InitialiseArraysPdS_S_S_S_S_S_S_S_S_S_$__internal_trig_reduction_slowpathd)
        /*0074*/ 	.word	0x00000028


	//----- nvinfo : EIATTR_FRAME_SIZE
	.align		4
.L_85:
        /*0078*/ 	.byte	0x04, 0x11
        /*007a*/ 	.short	(.L_87 - .L_86)
	.align		4
.L_86:
        /*007c*/ 	.word	index@($__internal_1_$__cuda_sm20_div_rn_f64_full)
        /*0080*/ 	.word	0x00000028


	//----- nvinfo : EIATTR_FRAME_SIZE
	.align		4
.L_87:
        /*0084*/ 	.byte	0x04, 0x11
        /*0086*/ 	.short	(.L_89 - .L_88)
	.align		4
.L_88:
        /*0088*/ 	.word	index@(_Z16InitialiseArraysPdS_S_S_S_S_S_S_S_S_S_)
        /*008c*/ 	.word	0x00000028


	//----- nvinfo : EIATTR_REGCOUNT
	.align		4
.L_89:
        /*0090*/ 	.byte	0x04, 0x2f
        /*0092*/ 	.short	(.L_91 - .L_90)
	.align		4
.L_90:
        /*0094*/ 	.word	index@(_Z9SubFluxx1PKdS0_S0_PdS1_S1_)
        /*0098*/ 	.word	0x00000016


	//----- nvinfo : EIATTR_FRAME_SIZE
	.align		4
.L_91:
        /*009c*/ 	.byte	0x04, 0x11
        /*009e*/ 	.short	(.L_93 - .L_92)
	.align		4
.L_92:
        /*00a0*/ 	.word	index@(_Z9SubFluxx1PKdS0_S0_PdS1_S1_)
        /*00a4*/ 	.word	0x00000000


	//----- nvinfo : EIATTR_REGCOUNT
	.align		4
.L_93:
        /*00a8*/ 	.byte	0x04, 0x2f
        /*00aa*/ 	.short	(.L_95 - .L_94)
	.align		4
.L_94:
        /*00ac*/ 	.word	index@(_Z9SubFluxx2PKdS0_S0_S0_S0_S0_S0_S0_S0_S0_S0_PdS1_S1_S1_)
        /*00b0*/ 	.word	0x00000016


	//----- nvinfo : EIATTR_FRAME_SIZE
	.align		4
.L_95:
        /*00b4*/ 	.byte	0x04, 0x11
        /*00b6*/ 	.short	(.L_97 - .L_96)
	.align		4
.L_96:
        /*00b8*/ 	.word	index@(_Z9SubFluxx2PKdS0_S0_S0_S0_S0_S0_S0_S0_S0_S0_PdS1_S1_S1_)
        /*00bc*/ 	.word	0x00000000


	//----- nvinfo : EIATTR_REGCOUNT
	.align		4
.L_97:
        /*00c0*/ 	.byte	0x04, 0x2f
        /*00c2*/ 	.short	(.L_99 - .L_98)
	.align		4
.L_98:
        /*00c4*/ 	.word	index@(_Z9SubFluxx3PKdS0_S0_S0_S0_S0_S0_S0_PdS1_)
        /*00c8*/ 	.word	0x00000018


	//----- nvinfo : EIATTR_FRAME_SIZE
	.align		4
.L_99:
        /*00cc*/ 	.byte	0x04, 0x11
        /*00ce*/ 	.short	(.L_101 - .L_100)
	.align		4
.L_100:
        /*00d0*/ 	.word	index@(_Z9SubFluxx3PKdS0_S0_S0_S0_S0_S0_S0_PdS1_)
        /*00d4*/ 	.word	0x00000000


	//----- nvinfo : EIATTR_REGCOUNT
	.align		4
.L_101:
        /*00d8*/ 	.byte	0x04, 0x2f
        /*00da*/ 	.short	(.L_103 - .L_102)
	.align		4
.L_102:
        /*00dc*/ 	.word	index@(_Z9SubFluxx4PKdS0_S0_S0_S0_S0_S0_S0_Pd)
        /*00e0*/ 	.word	0x00000018


	//----- nvinfo : EIATTR_FRAME_SIZE
	.align		4
.L_103:
        /*00e4*/ 	.byte	0x04, 0x11
        /*00e6*/ 	.short	(.L_105 - .L_104)
	.align		4
.L_104:
        /*00e8*/ 	.word	index@(_Z9SubFluxx4PKdS0_S0_S0_S0_S0_S0_S0_Pd)
        /*00ec*/ 	.word	0x00000000


	//----- nvinfo : EIATTR_REGCOUNT
	.align		4
.L_105:
        /*00f0*/ 	.byte	0x04, 0x2f
        /*00f2*/ 	.short	(.L_107 - .L_106)
	.align		4
.L_106:
        /*00f4*/ 	.word	index@(_Z9SubFluxx5PKdS0_S0_S0_S0_S0_PdS1_S1_S1_S1_)
        /*00f8*/ 	.word	0x0000001e


	//----- nvinfo : EIATTR_FRAME_SIZE
	.align		4
.L_107:
        /*00fc*/ 	.byte	0x04, 0x11
        /*00fe*/ 	.short	(.L_109 - .L_108)
	.align		4
.L_108:
        /*0100*/ 	.word	index@(_Z9SubFluxx5PKdS0_S0_S0_S0_S0_PdS1_S1_S1_S1_)
        /*0104*/ 	.word	0x00000000


	//----- nvinfo : EIATTR_REGCOUNT
	.align		4
.L_109:
        /*0108*/ 	.byte	0x04, 0x2f
        /*010a*/ 	.short	(.L_111 - .L_110)
	.align		4
.L_110:
        /*010c*/ 	.word	index@(_Z9SubFluxx6PKdS0_S0_S0_S0_S0_Pd)
        /*0110*/ 	.word	0x00000016


	//----- nvinfo : EIATTR_FRAME_SIZE
	.align		4
.L_111:
        /*0114*/ 	.byte	0x04, 0x11
        /*0116*/ 	.short	(.L_113 - .L_112)
	.align		4
.L_112:
        /*0118*/ 	.word	index@(_Z9SubFluxx6PKdS0_S0_S0_S0_S0_Pd)
        /*011c*/ 	.word	0x00000000


	//----- nvinfo : EIATTR_REGCOUNT
	.align		4
.L_113:
        /*0120*/ 	.byte	0x04, 0x2f
        /*0122*/ 	.short	(.L_115 - .L_114)
	.align		4
.L_114:
        /*0124*/ 	.word	index@(_Z5AdamsPKdPdS1_)
        /*0128*/ 	.word	0x0000000e


	//----- nvinfo : EIATTR_FRAME_SIZE
	.align		4
.L_115:
        /*012c*/ 	.byte	0x04, 0x11
        /*012e*/ 	.short	(.L_117 - .L_116)
	.align		4
.L_116:
        /*0130*/ 	.word	index@(_Z5AdamsPKdPdS1_)
        /*0134*/ 	.word	0x00000000


	//----- nvinfo : EIATTR_REGCOUNT
	.align		4
.L_117:
        /*0138*/ 	.byte	0x04, 0x2f
        /*013a*/ 	.short	(.L_119 - .L_118)
	.align		4
.L_118:
        /*013c*/ 	.word	index@(_Z5EtattPKdS0_S0_S0_PdS1_S1_S1_)
        /*0140*/ 	.word	0x00000016


	//----- nvinfo : EIATTR_FRAME_SIZE
	.align		4
.L_119:
        /*0144*/ 	.byte	0x04, 0x11
        /*0146*/ 	.short	(.L_121 - .L_120)
	.align		4
.L_120:
        /*0148*/ 	.word	index@($__internal_0_$__cuda_sm20_dblrcp_rn_slowpath_v3)
        /*014c*/ 	.word	0x00000000


	//----- nvinfo : EIATTR_FRAME_SIZE
	.align		4
.L_121:
        /*0150*/ 	.byte	0x04, 0x11
        /*0152*/ 	.short	(.L_123 - .L_122)
	.align		4
.L_122:
        /*0154*/ 	.word	index@(_Z5EtattPKdS0_S0_S0_PdS1_S1_S1_)
        /*0158*/ 	.word	0x00000000


	//----- nvinfo : EIATTR_REGCOUNT
	.align		4
.L_123:
        /*015c*/ 	.byte	0x04, 0x2f
        /*015e*/ 	.short	(.L_125 - .L_124)
	.align		4
.L_124:
        /*0160*/ 	.word	index@(_ZN3cub18CUB_300001_SM_10006detail11EmptyKernelIvEEvv)
        /*0164*/ 	.word	0x00000004


	//----- nvinfo : EIATTR_FRAME_SIZE
	.align		4
.L_125:
        /*0168*/ 	.byte	0x04, 0x11
        /*016a*/ 	.short	(.L_127 - .L_126)
	.align		4
.L_126:
        /*016c*/ 	.word	index@(_ZN3cub18CUB_300001_SM_10006detail11EmptyKernelIvEEvv)
        /*0170*/ 	.word	0x00000000


	//----- nvinfo : EIATTR_REGCOUNT
	.align		4
.L_127:
        /*0174*/ 	.byte	0x04, 0x2f
        /*0176*/ 	.short	(.L_129 - .L_128)
	.align		4
.L_128:
        /*0178*/ 	.word	index@(_ZN3cub18CUB_300001_SM_10006detail6reduce28DeviceReduceSingleTileKernelINS2_10policy_hubIdjN4cuda3std3__44plusIdEEE10Policy1000EN6thrust24THRUST_300001_SM_1000_NS6detail15normal_iteratorINSD_10device_ptrIdEEEEPdjS9_ddNS7_10__identityEEEvT0_T1_T2_T3_T4_T6_)
        /*017c*/ 	.word	0x0000002d


	//----- nvinfo : EIATTR_FRAME_SIZE
	.align		4
.L_129:
        /*0180*/ 	.byte	0x04, 0x11
        /*0182*/ 	.short	(.L_131 - .L_130)
	.align		4
.L_130:
        /*0184*/ 	.word	index@(_ZN3cub18CUB_300001_SM_10006detail6reduce28DeviceReduceSingleTileKernelINS2_10policy_hubIdjN4cuda3std3__44plusIdEEE10Policy1000EN6thrust24THRUST_300001_SM_1000_NS6detail15normal_iteratorINSD_10device_ptrIdEEEEPdjS9_ddNS7_10__identityEEEvT0_T1_T2_T3_T4_T6_)
        /*0188*/ 	.word	0x00000000


	//----- nvinfo : EIATTR_REGCOUNT
	.align		4
.L_131:
        /*018c*/ 	.byte	0x04, 0x2f
        /*018e*/ 	.short	(.L_133 - .L_132)
	.align		4
.L_132:
        /*0190*/ 	.word	index@(_ZN3cub18CUB_300001_SM_10006detail6reduce18DeviceReduceKernelINS2_10policy_hubIdjN4cuda3std3__44plusIdEEE10Policy1000EN6thrust24THRUST_300001_SM_1000_NS6detail15normal_iteratorINSD_10device_ptrIdEEEEjS9_dNS7_10__identityEEEvT0_PT3_T1_NS0_13GridEvenShareISN_EET2_T4_)
        /*0194*/ 	.word	0x00000020


	//----- nvinfo : EIATTR_FRAME_SIZE
	.align		4
.L_133:
        /*0198*/ 	.byte	0x04, 0x11
        /*019a*/ 	.short	(.L_135 - .L_134)
	.align		4
.L_134:
        /*019c*/ 	.word	index@(_ZN3cub18CUB_300001_SM_10006detail6reduce18DeviceReduceKernelINS2_10policy_hubIdjN4cuda3std3__44plusIdEEE10Policy1000EN6thrust24THRUST_300001_SM_1000_NS6detail15normal_iteratorINSD_10device_ptrIdEEEEjS9_dNS7_10__identityEEEvT0_PT3_T1_NS0_13GridEvenShareISN_EET2_T4_)
        /*01a0*/ 	.word	0x00000000


	//----- nvinfo : EIATTR_REGCOUNT
	.align		4
.L_135:
        /*01a4*/ 	.byte	0x04, 0x2f
        /*01a6*/ 	.short	(.L_137 - .L_136)
	.align		4
.L_136:
        /*01a8*/ 	.word	index@(_ZN3cub18CUB_300001_SM_10006detail6reduce28DeviceReduceSingleTileKernelINS2_10policy_hubIdjN4cuda3std3__44plusIdEEE10Policy1000EPdSC_iS9_ddNS7_10__identityEEEvT0_T1_T2_T3_T4_T6_)
        /*01ac*/ 	.word	0x00000030


	//----- nvinfo : EIATTR_FRAME_SIZE
	.align		4
.L_137:
        /*01b0*/ 	.byte	0x04, 0x11
        /*01b2*/ 	.short	(.L_139 - .L_138)
	.align		4
.L_138:
        /*01b4*/ 	.word	index@(_ZN3cub18CUB_300001_SM_10006detail6reduce28DeviceReduceSingleTileKernelINS2_10policy_hubIdjN4cuda3std3__44plusIdEEE10Policy1000EPdSC_iS9_ddNS7_10__identityEEEvT0_T1_T2_T3_T4_T6_)
        /*01b8*/ 	.word	0x00000000


	//----- nvinfo : EIATTR_REGCOUNT
	.align		4
.L_139:
        /*01bc*/ 	.byte	0x04, 0x2f
        /*01be*/ 	.short	(.L_141 - .L_140)
	.align		4
.L_140:
        /*01c0*/ 	.word	index@(_ZN3cub18CUB_300001_SM_10006detail6reduce28DeviceReduceSingleTileKernelINS2_10policy_hubIdyN4cuda3std3__44plusIdEEE10Policy1000EN6thrust24THRUST_300001_SM_1000_NS6detail15normal_iteratorINSD_10device_ptrIdEEEEPdyS9_ddNS7_10__identityEEEvT0_T1_T2_T3_T4_T6_)
        /*01c4*/ 	.word	0x0000002e


	//----- nvinfo : EIATTR_FRAME_SIZE
	.align		4
.L_141:
        /*01c8*/ 	.byte	0x04, 0x11
        /*01ca*/ 	.short	(.L_143 - .L_142)
	.align		4
.L_142:
        /*01cc*/ 	.word	index@(_ZN3cub18CUB_300001_SM_10006detail6reduce28DeviceReduceSingleTileKernelINS2_10policy_hubIdyN4cuda3std3__44plusIdEEE10Policy1000EN6thrust24THRUST_300001_SM_1000_NS6detail15normal_iteratorINSD_10device_ptrIdEEEEPdyS9_ddNS7_10__identityEEEvT0_T1_T2_T3_T4_T6_)
        /*01d0*/ 	.word	0x00000000


	//----- nvinfo : EIATTR_REGCOUNT
	.align		4
.L_143:
        /*01d4*/ 	.byte	0x04, 0x2f
        /*01d6*/ 	.short	(.L_145 - .L_144)
	.align		4
.L_144:
        /*01d8*/ 	.word	index@(_ZN3cub18CUB_300001_SM_10006detail6reduce18DeviceReduceKernelINS2_10policy_hubIdyN4cuda3std3__44plusIdEEE10Policy1000EN6thrust24THRUST_300001_SM_1000_NS6detail15normal_iteratorINSD_10device_ptrIdEEEEyS9_dNS7_10__identityEEEvT0_PT3_T1_NS0_13GridEvenShareISN_EET2_T4_)
        /*01dc*/ 	.word	0x0000001d


	//----- nvinfo : EIATTR_FRAME_SIZE
	.align		4
.L_145:
        /*01e0*/ 	.byte	0x04, 0x11
        /*01e2*/ 	.short	(.L_147 - .L_146)
	.align		4
.L_146:
        /*01e4*/ 	.word	index@(_ZN3cub18CUB_300001_SM_10006detail6reduce18DeviceReduceKernelINS2_10policy_hubIdyN4cuda3std3__44plusIdEEE10Policy1000EN6thrust24THRUST_300001_SM_1000_NS6detail15normal_iteratorINSD_10device_ptrIdEEEEyS9_dNS7_10__identityEEEvT0_PT3_T1_NS0_13GridEvenShareISN_EET2_T4_)
        /*01e8*/ 	.word	0x00000000


	//----- nvinfo : EIATTR_REGCOUNT
	.align		4
.L_147:
        /*01ec*/ 	.byte	0x04, 0x2f
        /*01ee*/ 	.short	(.L_149 - .L_148)
	.align		4
.L_148:
        /*01f0*/ 	.word	index@(_ZN3cub18CUB_300001_SM_10006detail6reduce28DeviceReduceSingleTileKernelINS2_10policy_hubIdyN4cuda3std3__44plusIdEEE10Policy1000EPdSC_iS9_ddNS7_10__identityEEEvT0_T1_T2_T3_T4_T6_)
        /*01f4*/ 	.word	0x00000030


	//----- nvinfo : EIATTR_FRAME_SIZE
	.align		4
.L_149:
        /*01f8*/ 	.byte	0x04, 0x11
        /*01fa*/ 	.short	(.L_151 - .L_150)
	.align		4
.L_150:
        /*01fc*/ 	.word	index@(_ZN3cub18CUB_300001_SM_10006detail6reduce28DeviceReduceSingleTileKernelINS2_10policy_hubIdyN4cuda3std3__44plusIdEEE10Policy1000EPdSC_iS9_ddNS7_10__identityEEEvT0_T1_T2_T3_T4_T6_)
        /*0200*/ 	.word	0x00000000


	//----- nvinfo : EIATTR_MIN_STACK_SIZE
	.align		4
.L_151:
        /*0204*/ 	.byte	0x04, 0x12
        /*0206*/ 	.short	(.L_153 - .L_152)
	.align		4
.L_152:
        /*0208*/ 	.word	index@(_ZN3cub18CUB_300001_SM_10006detail6reduce28DeviceReduceSingleTileKernelINS2_10policy_hubIdyN4cuda3std3__44plusIdEEE10Policy1000EPdSC_iS9_ddNS7_10__identityEEEvT0_T1_T2_T3_T4_T6_)
        /*020c*/ 	.word	0x00000000


	//----- nvinfo : EIATTR_MIN_STACK_SIZE
	.align		4
.L_153:
        /*0210*/ 	.byte	0x04, 0x12
        /*0212*/ 	.short	(.L_155 - .L_154)
	.align		4
.L_154:
        /*0214*/ 	.word	index@(_ZN3cub18CUB_300001_SM_10006detail6reduce18DeviceReduceKernelINS2_10policy_hubIdyN4cuda3std3__44plusIdEEE10Policy1000EN6thrust24THRUST_300001_SM_1000_NS6detail15normal_iteratorINSD_10device_ptrIdEEEEyS9_dNS7_10__identityEEEvT0_PT3_T1_NS0_13GridEvenShareISN_EET2_T4_)
        /*0218*/ 	.word	0x00000000


	//----- nvinfo : EIATTR_MIN_STACK_SIZE
	.align		4
.L_155:
        /*021c*/ 	.byte	0x04, 0x12
        /*021e*/ 	.short	(.L_157 - .L_156)
	.align		4
.L_156:
        /*0220*/ 	.word	index@(_ZN3cub18CUB_300001_SM_10006detail6reduce28DeviceReduceSingleTileKernelINS2_10policy_hubIdyN4cuda3std3__44plusIdEEE10Policy1000EN6thrust24THRUST_300001_SM_1000_NS6detail15normal_iteratorINSD_10device_ptrIdEEEEPdyS9_ddNS7_10__identityEEEvT0_T1_T2_T3_T4_T6_)
        /*0224*/ 	.word	0x00000000


	//----- nvinfo : EIATTR_MIN_STACK_SIZE
	.align		4
.L_157:
        /*0228*/ 	.byte	0x04, 0x12
        /*022a*/ 	.short	(.L_159 - .L_158)
	.align		4
.L_158:
        /*022c*/ 	.word	index@(_ZN3cub18CUB_300001_SM_10006detail6reduce28DeviceReduceSingleTileKernelINS2_10policy_hubIdjN4cuda3std3__44plusIdEEE10Policy1000EPdSC_iS9_ddNS7_10__identityEEEvT0_T1_T2_T3_T4_T6_)
        /*0230*/ 	.word	0x00000000


	//----- nvinfo : EIATTR_MIN_STACK_SIZE
	.align		4
.L_159:
        /*0234*/ 	.byte	0x04, 0x12
        /*0236*/ 	.short	(.L_161 - .L_160)
	.align		4
.L_160:
        /*0238*/ 	.word	index@(_ZN3cub18CUB_300001_SM_10006detail6reduce18DeviceReduceKernelINS2_10policy_hubIdjN4cuda3std3__44plusIdEEE10Policy1000EN6thrust24THRUST_300001_SM_1000_NS6detail15normal_iteratorINSD_10device_ptrIdEEEEjS9_dNS7_10__identityEEEvT0_PT3_T1_NS0_13GridEvenShareISN_EET2_T4_)
        /*023c*/ 	.word	0x00000000


	//----- nvinfo : EIATTR_MIN_STACK_SIZE
	.align		4
.L_161:
        /*0240*/ 	.byte	0x04, 0x12
        /*0242*/ 	.short	(.L_163 - .L_162)
	.align		4
.L_162:
        /*0244*/ 	.word	index@(_ZN3cub18CUB_300001_SM_10006detail6reduce28DeviceReduceSingleTileKernelINS2_10policy_hubIdjN4cuda3std3__44plusIdEEE10Policy1000EN6thrust24THRUST_300001_SM_1000_NS6detail15normal_iteratorINSD_10device_ptrIdEEEEPdjS9_ddNS7_10__identityEEEvT0_T1_T2_T3_T4_T6_)
        /*0248*/ 	.word	0x00000000


	//----- nvinfo : EIATTR_MIN_STACK_SIZE
	.align		4
.L_163:
        /*024c*/ 	.byte	0x04, 0x12
        /*024e*/ 	.short	(.L_165 - .L_164)
	.align		4
.L_164:
        /*0250*/ 	.word	index@(_ZN3cub18CUB_300001_SM_10006detail11EmptyKernelIvEEvv)
        /*0254*/ 	.word	0x00000000


	//----- nvinfo : EIATTR_MIN_STACK_SIZE
	.align		4
.L_165:
        /*0258*/ 	.byte	0x04, 0x12
        /*025a*/ 	.short	(.L_167 - .L_166)
	.align		4
.L_166:
        /*025c*/ 	.word	index@(_Z5EtattPKdS0_S0_S0_PdS1_S1_S1_)
        /*0260*/ 	.word	0x00000000


	//----- nvinfo : EIATTR_MIN_STACK_SIZE
	.align		4
.L_167:
        /*0264*/ 	.byte	0x04, 0x12
        /*0266*/ 	.short	(.L_169 - .L_168)
	.align		4
.L_168:
        /*0268*/ 	.word	index@(_Z5AdamsPKdPdS1_)
        /*026c*/ 	.word	0x00000000


	//----- nvinfo : EIATTR_MIN_STACK_SIZE
	.align		4
.L_169:
        /*0270*/ 	.byte	0x04, 0x12
        /*0272*/ 	.short	(.L_171 - .L_170)
	.align		4
.L_170:
        /*0274*/ 	.word	index@(_Z9SubFluxx6PKdS0_S0_S0_S0_S0_Pd)
        /*0278*/ 	.word	0x00000000


	//----- nvinfo : EIATTR_MIN_STACK_SIZE
	.align		4
.L_171:
        /*027c*/ 	.byte	0x04, 0x12
        /*027e*/ 	.short	(.L_173 - .L_172)
	.align		4
.L_172:
        /*0280*/ 	.word	index@(_Z9SubFluxx5PKdS0_S0_S0_S0_S0_PdS1_S1_S1_S1_)
        /*0284*/ 	.word	0x00000000


	//----- nvinfo : EIATTR_MIN_STACK_SIZE
	.align		4
.L_173:
        /*0288*/ 	.byte	0x04, 0x12
        /*028a*/ 	.short	(.L_175 - .L_174)
	.align		4
.L_174:
        /*028c*/ 	.word	index@(_Z9SubFluxx4PKdS0_S0_S0_S0_S0_S0_S0_Pd)
        /*0290*/ 	.word	0x00000000


	//----- nvinfo : EIATTR_MIN_STACK_SIZE
	.align		4
.L_175:
        /*0294*/ 	.byte	0x04, 0x12
        /*0296*/ 	.short	(.L_177 - .L_176)
	.align		4
.L_176:
        /*0298*/ 	.word	index@(_Z9SubFluxx3PKdS0_S0_S0_S0_S0_S0_S0_PdS1_)
        /*029c*/ 	.word	0x00000000


	//----- nvinfo : EIATTR_MIN_STACK_SIZE
	.align		4
.L_177:
        /*02a0*/ 	.byte	0x04, 0x12
        /*02a2*/ 	.short	(.L_179 - .L_178)
	.align		4
.L_178:
        /*02a4*/ 	.word	index@(_Z9SubFluxx2PKdS0_S0_S0_S0_S0_S0_S0_S0_S0_S0_PdS1_S1_S1_)
        /*02a8*/ 	.word	0x00000000


	//----- nvinfo : EIATTR_MIN_STACK_SIZE
	.align		4
.L_179:
        /*02ac*/ 	.byte	0x04, 0x12
        /*02ae*/ 	.short	(.L_181 - .L_180)
	.align		4
.L_180:
        /*02b0*/ 	.word	index@(_Z9SubFluxx1PKdS0_S0_PdS1_S1_)
        /*02b4*/ 	.word	0x00000000


	//----- nvinfo : EIATTR_MIN_STACK_SIZE
	.align		4
.L_181:
        /*02b8*/ 	.byte	0x04, 0x12
        /*02ba*/ 	.short	(.L_183 - .L_182)
	.align		4
.L_182:
        /*02bc*/ 	.word	index@(_Z16InitialiseArraysPdS_S_S_S_S_S_S_S_S_S_)
        /*02c0*/ 	.word	0x00000028


	//----- nvinfo : EIATTR_MIN_STACK_SIZE
	.align		4
.L_183:
        /*02c4*/ 	.byte	0x04, 0x12
        /*02c6*/ 	.short	(.L_185 - .L_184)
	.align		4
.L_184:
        /*02c8*/ 	.word	index@(_Z5DeriyILi2EEvPKdPd)
        /*02cc*/ 	.word	0x00000000


	//----- nvinfo : EIATTR_MIN_STACK_SIZE
	.align		4
.L_185:
        /*02d0*/ 	.byte	0x04, 0x12
        /*02d2*/ 	.short	(.L_187 - .L_186)
	.align		4
.L_186:
        /*02d4*/ 	.word	index@(_Z5DerixILi2EEvPKdPd)
        /*02d8*/ 	.word	0x00000000


	//----- nvinfo : EIATTR_MIN_STACK_SIZE
	.align		4
.L_187:
        /*02dc*/ 	.byte	0x04, 0x12
        /*02de*/ 	.short	(.L_189 - .L_188)
	.align		4
.L_188:
        /*02e0*/ 	.word	index@(_Z5DeriyILi1EEvPKdPd)
        /*02e4*/ 	.word	0x00000000


	//----- nvinfo : EIATTR_MIN_STACK_SIZE
	.align		4
.L_189:
        /*02e8*/ 	.byte	0x04, 0x12
        /*02ea*/ 	.short	(.L_191 - .L_190)
	.align		4
.L_190:
        /*02ec*/ 	.word	index@(_Z5DerixILi1EEvPKdPd)
        /*02f0*/ 	.word	0x00000000
.L_191:


//--------------------- .nv.compat                --------------------------
	.section	.nv.compat,"",@"SHT_CUDA_COMPAT_INFO"
	.align	4
        /*0000*/ 	.byte	0x02, 0x09, 0x00, 0x00, 0x02, 0x02, 0x01, 0x00, 0x02, 0x05, 0x05, 0x00, 0x03, 0x07, 0x01, 0x01
        /*0010*/ 	.byte	0x02, 0x03, 0x00, 0x00, 0x02, 0x06, 0x01, 0x00, 0x04, 0x0b, 0x08, 0x00, 0x01, 0x00, 0x00, 0x00
        /*0020*/ 	.byte	0x00, 0x00, 0x00, 0x00


//--------------------- .nv.info._ZN3cub18CUB_300001_SM_10006detail6reduce28DeviceReduceSingleTileKernelINS2_10policy_hubIdyN4cuda3std3__44plusIdEEE10Policy1000EPdSC_iS9_ddNS7_10__identityEEEvT0_T1_T2_T3_T4_T6_ --------------------------
	.section	.nv.info._ZN3cub18CUB_300001_SM_10006detail6reduce28DeviceReduceSingleTileKernelINS2_10policy_hubIdyN4cuda3std3__44plusIdEEE10Policy1000EPdSC_iS9_ddNS7_10__identityEEEvT0_T1_T2_T3_T4_T6_,"",@"SHT_CUDA_INFO"
	.sectionflags	@""
	.align	4


	//----- nvinfo : EIATTR_CUDA_API_VERSION
	.align		4
        /*0000*/ 	.byte	0x04, 0x37
        /*0002*/ 	.short	(.L_193 - .L_192)
.L_192:
        /*0004*/ 	.word	0x00000082


	//----- nvinfo : EIATTR_KPARAM_INFO
	.align		4
.L_193:
        /*0008*/ 	.byte	0x04, 0x17
        /*000a*/ 	.short	(.L_195 - .L_194)
.L_194:
        /*000c*/ 	.word	0x00000000
        /*0010*/ 	.short	0x0005
        /*0012*/ 	.short	0x0020
        /*0014*/ 	.byte	0x00, 0xf0, 0x05, 0x00


	//----- nvinfo : EIATTR_KPARAM_INFO
	.align		4
.L_195:
        /*0018*/ 	.byte	0x04, 0x17
        /*001a*/ 	.short	(.L_197 - .L_196)
.L_196:
        /*001c*/ 	.word	0x00000000
        /*0020*/ 	.short	0x0004
        /*0022*/ 	.short	0x0018
        /*0024*/ 	.byte	0x00, 0xf0, 0x21, 0x00


	//----- nvinfo : EIATTR_KPARAM_INFO
	.align		4
.L_197:
        /*0028*/ 	.byte	0x04, 0x17
        /*002a*/ 	.short	(.L_199 - .L_198)
.L_198:
        /*002c*/ 	.word	0x00000000
        /*0030*/ 	.short	0x0003
        /*0032*/ 	.short	0x0014
        /*0034*/ 	.byte	0x00, 0xf0, 0x05, 0x00


	//----- nvinfo : EIATTR_KPARAM_INFO
	.align		4
.L_199:
        /*0038*/ 	.byte	0x04, 0x17
        /*003a*/ 	.short	(.L_201 - .L_200)
.L_200:
        /*003c*/ 	.word	0x00000000
        /*0040*/ 	.short	0x0002
        /*0042*/ 	.short	0x0010
        /*0044*/ 	.byte	0x00, 0xf0, 0x11, 0x00


	//----- nvinfo : EIATTR_KPARAM_INFO
	.align		4
.L_201:
        /*0048*/ 	.byte	0x04, 0x17
        /*004a*/ 	.short	(.L_203 - .L_202)
.L_202:
        /*004c*/ 	.word	0x00000000
        /*0050*/ 	.short	0x0001
        /*0052*/ 	.short	0x0008
        /*0054*/ 	.byte	0x00, 0xf5, 0x21, 0x00


	//----- nvinfo : EIATTR_KPARAM_INFO
	.align		4
.L_203:
        /*0058*/ 	.byte	0x04, 0x17
        /*005a*/ 	.short	(.L_205 - .L_204)
.L_204:
        /*005c*/ 	.word	0x00000000
        /*0060*/ 	.short	0x0000
        /*0062*/ 	.short	0x0000
        /*0064*/ 	.byte	0x00, 0xf5, 0x21, 0x00


	//----- nvinfo : EIATTR_SPARSE_MMA_MASK
	.align		4
.L_205:
        /*0068*/ 	.byte	0x03, 0x50
        /*006a*/ 	.short	0x0000


	//----- nvinfo : EIATTR_MAXREG_COUNT
	.align		4
        /*006c*/ 	.byte	0x03, 0x1b
        /*006e*/ 	.short	0x0080


	//----- nvinfo : EIATTR_NUM_BARRIERS
	.align		4
        /*0070*/ 	.byte	0x02, 0x4c
        /*0072*/ 	.byte	0x01
	.zero		1


	//----- nvinfo : EIATTR_MERCURY_ISA_VERSION
	.align		4
        /*0074*/ 	.byte	0x03, 0x5f
        /*0076*/ 	.short	0x0101


	//----- nvinfo : EIATTR_COOP_GROUP_MASK_REGIDS
	.align		4
        /*0078*/ 	.byte	0x04, 0x29
        /*007a*/ 	.short	(.L_207 - .L_206)


	//   ....[0]....
.L_206:
        /*007c*/ 	.word	0xffffffff


	//   ....[1]....
        /*0080*/ 	.word	0xffffffff


	//   ....[2]....
        /*0084*/ 	.word	0xffffffff


	//   ....[3]....
        /*0088*/ 	.word	0xffffffff


	//   ....[4]....
        /*008c*/ 	.word	0xffffffff


	//   ....[5]....
        /*0090*/ 	.word	0xffffffff


	//   ....[6]....
        /*0094*/ 	.word	0xffffffff


	//   ....[7]....
        /*0098*/ 	.word	0xffffffff


	//   ....[8]....
        /*009c*/ 	.word	0xffffffff


	//   ....[9]....
        /*00a0*/ 	.word	0xffffffff


	//   ....[10]....
        /*00a4*/ 	.word	0xffffffff


	//   ....[11]....
        /*00a8*/ 	.word	0xffffffff


	//   ....[12]....
        /*00ac*/ 	.word	0xffffffff


	//   ....[13]....
        /*00b0*/ 	.word	0xffffffff


	//   ....[14]....
        /*00b4*/ 	.word	0xffffffff


	//   ....[15]....
        /*00b8*/ 	.word	0xffffffff


	//   ....[16]....
        /*00bc*/ 	.word	0xffffffff


	//   ....[17]....
        /*00c0*/ 	.word	0xffffffff


	//   ....[18]....
        /*00c4*/ 	.word	0xffffffff


	//   ....[19]....
        /*00c8*/ 	.word	0xffffffff


	//   ....[20]....
        /*00cc*/ 	.word	0xffffffff


	//   ....[21]....
        /*00d0*/ 	.word	0xffffffff


	//   ....[22]....
        /*00d4*/ 	.word	0xffffffff


	//   ....[23]....
        /*00d8*/ 	.word	0xffffffff


	//   ....[24]....
        /*00dc*/ 	.word	0xffffffff


	//   ....[25]....
        /*00e0*/ 	.word	0xffffffff


	//   ....[26]....
        /*00e4*/ 	.word	0xffffffff


	//   ....[27]....
        /*00e8*/ 	.word	0xffffffff


	//   ....[28]....
        /*00ec*/ 	.word	0xffffffff


	//   ....[29]....
        /*00f0*/ 	.word	0xffffffff


	//----- nvinfo : EIATTR_COOP_GROUP_INSTR_OFFSETS
	.align		4
.L_207:
        /*00f4*/ 	.byte	0x04, 0x28
        /*00f6*/ 	.short	(.L_209 - .L_208)


	//   ....[0]....
.L_208:
        /*00f8*/ 	.word	0x00000960


	//   ....[1]....
        /*00fc*/ 	.word	0x00000970


	//   ....[2]....
        /*0100*/ 	.word	0x000009e0


	//   ....[3]....
        /*0104*/ 	.word	0x00000a10


	//   ....[4]....
        /*0108*/ 	.word	0x00000a70


	//   ....[5]....
        /*010c*/ 	.word	0x00000a80


	//   ....[6]....
        /*0110*/ 	.word	0x00000ae0


	//   ....[7]....
        /*0114*/ 	.word	0x00000af0


	//   ....[8]....
        /*0118*/ 	.word	0x00000b40


	//   ....[9]....
        /*011c*/ 	.word	0x00000b60


	//   ....[10]....
        /*0120*/ 	.word	0x00000e10


	//   ....[11]....
        /*0124*/ 	.word	0x00000e20


	//   ....[12]....
        /*0128*/ 	.word	0x00000eb0


	//   ....[13]....
        /*012c*/ 	.word	0x00000ed0


	//   ....[14]....
        /*0130*/ 	.word	0x00000f20


	//   ....[15]....
        /*0134*/ 	.word	0x00000f40


	//   ....[16]....
        /*0138*/ 	.word	0x00000f90


	//   ....[17]....
        /*013c*/ 	.word	0x00000fb0


	//   ....[18]....
        /*0140*/ 	.word	0x00001000


	//   ....[19]....
        /*0144*/ 	.word	0x00001030


	//   ....[20]....
        /*0148*/ 	.word	0x000020b0


	//   ....[21]....
        /*014c*/ 	.word	0x000020c0


	//   ....[22]....
        /*0150*/ 	.word	0x00002130


	//   ....[23]....
        /*0154*/ 	.word	0x00002140


	//   ....[24]....
        /*0158*/ 	.word	0x000021a0


	//   ....[25]....
        /*015c*/ 	.word	0x000021b0


	//   ....[26]....
        /*0160*/ 	.word	0x00002200


	//   ....[27]....
        /*0164*/ 	.word	0x00002220


	//   ....[28]....
        /*0168*/ 	.word	0x00002280


	//   ....[29]....
        /*016c*/ 	.word	0x000022b0


	//----- nvinfo : EIATTR_VRC_CTA_INIT_COUNT
	.align		4
.L_209:
        /*0170*/ 	.byte	0x02, 0x4a
	.zero		1
	.zero		1


	//----- nvinfo : EIATTR_EXIT_INSTR_OFFSETS
	.align		4
        /*0174*/ 	.byte	0x04, 0x1c
        /*0176*/ 	.short	(.L_211 - .L_210)


	//   ....[0]....
.L_210:
        /*0178*/ 	.word	0x00000080


	//   ....[1]....
        /*017c*/ 	.word	0x000000c0


	//   ....[2]....
        /*0180*/ 	.word	0x00002510


	//   ....[3]....
        /*0184*/ 	.word	0x00002560


	//----- nvinfo : EIATTR_MAX_THREADS
	.align		4
.L_211:
        /*0188*/ 	.byte	0x04, 0x05
        /*018a*/ 	.short	(.L_213 - .L_212)
.L_212:
        /*018c*/ 	.word	0x00000200
        /*0190*/ 	.word	0x00000001
        /*0194*/ 	.word	0x00000001


	//----- nvinfo : EIATTR_CRS_STACK_SIZE
	.align		4
.L_213:
        /*0198*/ 	.byte	0x04, 0x1e
        /*019a*/ 	.short	(.L_215 - .L_214)
.L_214:
        /*019c*/ 	.word	0x00000000


	//----- nvinfo : EIATTR_CBANK_PARAM_SIZE
	.align		4
.L_215:
        /*01a0*/ 	.byte	0x03, 0x19
        /*01a2*/ 	.short	0x0021


	//----- nvinfo : EIATTR_PARAM_CBANK
	.align		4
        /*01a4*/ 	.byte	0x04, 0x0a
        /*01a6*/ 	.short	(.L_217 - .L_216)
	.align		4
.L_216:
        /*01a8*/ 	.word	index@(.nv.constant0._ZN3cub18CUB_300001_SM_10006detail6reduce28DeviceReduceSingleTileKernelINS2_10policy_hubIdyN4cuda3std3__44plusIdEEE10Policy1000EPdSC_iS9_ddNS7_10__identityEEEvT0_T1_T2_T3_T4_T6_)
        /*01ac*/ 	.short	0x0380
        /*01ae*/ 	.short	0x0021


	//----- nvinfo : EIATTR_SW_WAR
	.align		4
.L_217:
        /*01b0*/ 	.byte	0x04, 0x36
        /*01b2*/ 	.short	(.L_219 - .L_218)
.L_218:
        /*01b4*/ 	.word	0x00000008
.L_219:


//--------------------- .nv.info._ZN3cub18CUB_300001_SM_10006detail6reduce18DeviceReduceKernelINS2_10policy_hubIdyN4cuda3std3__44plusIdEEE10Policy1000EN6thrust24THRUST_300001_SM_1000_NS6detail15normal_iteratorINSD_10device_ptrIdEEEEyS9_dNS7_10__identityEEEvT0_PT3_T1_NS0_13GridEvenShareISN_EET2_T4_ --------------------------
	.section	.nv.info._ZN3cub18CUB_300001_SM_10006detail6reduce18DeviceReduceKernelINS2_10policy_hubIdyN4cuda3std3__44plusIdEEE10Policy1000EN6thrust24THRUST_300001_SM_1000_NS6detail15normal_iteratorINSD_10device_ptrIdEEEEyS9_dNS7_10__identityEEEvT0_PT3_T1_NS0_13GridEvenShareISN_EET2_T4_,"",@"SHT_CUDA_INFO"
	.sectionflags	@""
	.align	4


	//----- nvinfo : EIATTR_CUDA_API_VERSION
	.align		4
        /*0000*/ 	.byte	0x04, 0x37
        /*0002*/ 	.short	(.L_221 - .L_220)
.L_220:
        /*0004*/ 	.word	0x00000082


	//----- nvinfo : EIATTR_KPARAM_INFO
	.align		4
.L_221:
        /*0008*/ 	.byte	0x04, 0x17
        /*000a*/ 	.short	(.L_223 - .L_222)
.L_222:
        /*000c*/ 	.word	0x00000000
        /*0010*/ 	.short	0x0005
        /*0012*/ 	.short	0x0061
        /*0014*/ 	.byte	0x00, 0xf0, 0x05, 0x00


	//----- nvinfo : EIATTR_KPARAM_INFO
	.align		4
.L_223:
        /*0018*/ 	.byte	0x04, 0x17
        /*001a*/ 	.short	(.L_225 - .L_224)
.L_224:
        /*001c*/ 	.word	0x00000000
        /*0020*/ 	.short	0x0004
        /*0022*/ 	.short	0x0060
        /*0024*/ 	.byte	0x00, 0xf0, 0x05, 0x00


	//----- nvinfo : EIATTR_KPARAM_INFO
	.align		4
.L_225:
        /*0028*/ 	.byte	0x04, 0x17
        /*002a*/ 	.short	(.L_227 - .L_226)
.L_226:
        /*002c*/ 	.word	0x00000000
        /*0030*/ 	.short	0x0003
        /*0032*/ 	.short	0x0018
        /*0034*/ 	.byte	0x00, 0xf0, 0x21, 0x01


	//----- nvinfo : EIATTR_KPARAM_INFO
	.align		4
.L_227:
        /*0038*/ 	.byte	0x04, 0x17
        /*003a*/ 	.short	(.L_229 - .L_228)
.L_228:
        /*003c*/ 	.word	0x00000000
        /*0040*/ 	.short	0x0002
        /*0042*/ 	.short	0x0010
        /*0044*/ 	.byte	0x00, 0xf0, 0x21, 0x00


	//----- nvinfo : EIATTR_KPARAM_INFO
	.align		4
.L_229:
        /*0048*/ 	.byte	0x04, 0x17
        /*004a*/ 	.short	(.L_231 - .L_230)
.L_230:
        /*004c*/ 	.word	0x00000000
        /*0050*/ 	.short	0x0001
        /*0052*/ 	.short	0x0008
        /*0054*/ 	.byte	0x00, 0xf5, 0x21, 0x00


	//----- nvinfo : EIATTR_KPARAM_INFO
	.align		4
.L_231:
        /*0058*/ 	.byte	0x04, 0x17
        /*005a*/ 	.short	(.L_233 - .L_232)
.L_232:
        /*005c*/ 	.word	0x00000000
        /*0060*/ 	.short	0x0000
        /*0062*/ 	.short	0x0000
        /*0064*/ 	.byte	0x00, 0xf0, 0x21, 0x00


	//----- nvinfo : EIATTR_SPARSE_MMA_MASK
	.align		4
.L_233:
        /*0068*/ 	.byte	0x03, 0x50
        /*006a*/ 	.short	0x0000


	//----- nvinfo : EIATTR_MAXREG_COUNT
	.align		4
        /*006c*/ 	.byte	0x03, 0x1b
        /*006e*/ 	.short	0x0080


	//----- nvinfo : EIATTR_NUM_BARRIERS
	.align		4
        /*0070*/ 	.byte	0x02, 0x4c
        /*0072*/ 	.byte	0x01
	.zero		1


	//----- nvinfo : EIATTR_MERCURY_ISA_VERSION
	.align		4
        /*0074*/ 	.byte	0x03, 0x5f
        /*0076*/ 	.short	0x0101


	//----- nvinfo : EIATTR_COOP_GROUP_MASK_REGIDS
	.align		4
        /*0078*/ 	.byte	0x04, 0x29
        /*007a*/ 	.short	(.L_235 - .L_234)


	//   ....[0]....
.L_234:
        /*007c*/ 	.word	0xffffffff


	//   ....[1]....
        /*0080*/ 	.word	0xffffffff


	//   ....[2]....
        /*0084*/ 	.word	0xffffffff


	//   ....[3]....
        /*0088*/ 	.word	0xffffffff


	//   ....[4]....
        /*008c*/ 	.word	0xffffffff


	//   ....[5]....
        /*0090*/ 	.word	0xffffffff


	//   ....[6]....
        /*0094*/ 	.word	0xffffffff


	//   ....[7]....
        /*0098*/ 	.word	0xffffffff


	//   ....[8]....
        /*009c*/ 	.word	0xffffffff


	//   ....[9]....
        /*00a0*/ 	.word	0xffffffff


	//   ....[10]....
        /*00a4*/ 	.word	0xffffffff


	//   ....[11]....
        /*00a8*/ 	.word	0xffffffff


	//   ....[12]....
        /*00ac*/ 	.word	0xffffffff


	//   ....[13]....
        /*00b0*/ 	.word	0xffffffff


	//   ....[14]....
        /*00b4*/ 	.word	0xffffffff


	//   ....[15]....
        /*00b8*/ 	.word	0xffffffff


	//   ....[16]....
        /*00bc*/ 	.word	0xffffffff


	//   ....[17]....
        /*00c0*/ 	.word	0xffffffff


	//   ....[18]....
        /*00c4*/ 	.word	0xffffffff


	//   ....[19]....
        /*00c8*/ 	.word	0xffffffff


	//   ....[20]....
        /*00cc*/ 	.word	0xffffffff


	//   ....[21]....
        /*00d0*/ 	.word	0xffffffff


	//   ....[22]....
        /*00d4*/ 	.word	0xffffffff


	//   ....[23]....
        /*00d8*/ 	.word	0xffffffff


	//   ....[24]....
        /*00dc*/ 	.word	0xffffffff


	//   ....[25]....
        /*00e0*/ 	.word	0xffffffff


	//   ....[26]....
        /*00e4*/ 	.word	0xffffffff


	//   ....[27]....
        /*00e8*/ 	.word	0xffffffff


	//   ....[28]....
        /*00ec*/ 	.word	0xffffffff


	//   ....[29]....
        /*00f0*/ 	.word	0xffffffff


	//----- nvinfo : EIATTR_COOP_GROUP_INSTR_OFFSETS
	.align		4
.L_235:
        /*00f4*/ 	.byte	0x04, 0x28
        /*00f6*/ 	.short	(.L_237 - .L_236)


	//   ....[0]....
.L_236:
        /*00f8*/ 	.word	0x000009a0


	//   ....[1]....
        /*00fc*/ 	.word	0x000009b0


	//   ....[2]....
        /*0100*/ 	.word	0x00000a20


	//   ....[3]....
        /*0104*/ 	.word	0x00000a40


	//   ....[4]....
        /*0108*/ 	.word	0x00000ab0


	//   ....[5]....
        /*010c*/ 	.word	0x00000ac0


	//   ....[6]....
        /*0110*/ 	.word	0x00000b10


	//   ....[7]....
        /*0114*/ 	.word	0x00000b30


	//   ....[8]....
        /*0118*/ 	.word	0x00000ba0


	//   ....[9]....
        /*011c*/ 	.word	0x00000bb0


	//   ....[10]....
        /*0120*/ 	.word	0x00000e50


	//   ....[11]....
        /*0124*/ 	.word	0x00000e60


	//   ....[12]....
        /*0128*/ 	.word	0x00000ee0


	//   ....[13]....
        /*012c*/ 	.word	0x00000f00


	//   ....[14]....
        /*0130*/ 	.word	0x00000f50


	//   ....[15]....
        /*0134*/ 	.word	0x00000f80


	//   ....[16]....
        /*0138*/ 	.word	0x00000fd0


	//   ....[17]....
        /*013c*/ 	.word	0x00000ff0


	//   ....[18]....
        /*0140*/ 	.word	0x00001060


	//   ....[19]....
        /*0144*/ 	.word	0x00001090


	//   ....[20]....
        /*0148*/ 	.word	0x00002360


	//   ....[21]....
        /*014c*/ 	.word	0x00002370


	//   ....[22]....
        /*0150*/ 	.word	0x000023f0


	//   ....[23]....
        /*0154*/ 	.word	0x00002400


	//   ....[24]....
        /*0158*/ 	.word	0x00002460


	//   ....[25]....
        /*015c*/ 	.word	0x00002470


	//   ....[26]....
        /*0160*/ 	.word	0x000024c0


	//   ....[27]....
        /*0164*/ 	.word	0x000024f0


	//   ....[28]....
        /*0168*/ 	.word	0x00002570


	//   ....[29]....
        /*016c*/ 	.word	0x00002580


	//----- nvinfo : EIATTR_VRC_CTA_INIT_COUNT
	.align		4
.L_237:
        /*0170*/ 	.byte	0x02, 0x4a
	.zero		1
	.zero		1


	//----- nvinfo : EIATTR_EXIT_INSTR_OFFSETS
	.align		4
        /*0174*/ 	.byte	0x04, 0x1c
        /*0176*/ 	.short	(.L_239 - .L_238)


	//   ....[0]....
.L_238:
        /*0178*/ 	.word	0x000027b0


	//   ....[1]....
        /*017c*/ 	.word	0x00002810


	//----- nvinfo : EIATTR_MAX_THREADS
	.align		4
.L_239:
        /*0180*/ 	.byte	0x04, 0x05
        /*0182*/ 	.short	(.L_241 - .L_240)
.L_240:
        /*0184*/ 	.word	0x00000200
        /*0188*/ 	.word	0x00000001
        /*018c*/ 	.word	0x00000001


	//----- nvinfo : EIATTR_CRS_STACK_SIZE
	.align		4
.L_241:
        /*0190*/ 	.byte	0x04, 0x1e
        /*0192*/ 	.short	(.L_243 - .L_242)
.L_242:
        /*0194*/ 	.word	0x00000000


	//----- nvinfo : EIATTR_CBANK_PARAM_SIZE
	.align		4
.L_243:
        /*0198*/ 	.byte	0x03, 0x19
        /*019a*/ 	.short	0x0062


	//----- nvinfo : EIATTR_PARAM_CBANK
	.align		4
        /*019c*/ 	.byte	0x04, 0x0a
        /*019e*/ 	.short	(.L_245 - .L_244)
	.align		4
.L_244:
        /*01a0*/ 	.word	index@(.nv.constant0._ZN3cub18CUB_300001_SM_10006detail6reduce18DeviceReduceKernelINS2_10policy_hubIdyN4cuda3std3__44plusIdEEE10Policy1000EN6thrust24THRUST_300001_SM_1000_NS6detail15normal_iteratorINSD_10device_ptrIdEEEEyS9_dNS7_10__identityEEEvT0_PT3_T1_NS0_13GridEvenShareISN_EET2_T4_)
        /*01a4*/ 	.short	0x0380
        /*01a6*/ 	.short	0x0062


	//----- nvinfo : EIATTR_SW_WAR
	.align		4
.L_245:
        /*01a8*/ 	.byte	0x04, 0x36
        /*01aa*/ 	.short	(.L_247 - .L_246)
.L_246:
        /*01ac*/ 	.word	0x00000008
.L_247:


//--------------------- .nv.info._ZN3cub18CUB_300001_SM_10006detail6reduce28DeviceReduceSingleTileKernelINS2_10policy_hubIdyN4cuda3std3__44plusIdEEE10Policy1000EN6thrust24THRUST_300001_SM_1000_NS6detail15normal_iteratorINSD_10device_ptrIdEEEEPdyS9_ddNS7_10__identityEEEvT0_T1_T2_T3_T4_T6_ --------------------------
	.section	.nv.info._ZN3cub18CUB_300001_SM_10006detail6reduce28DeviceReduceSingleTileKernelINS2_10policy_hubIdyN4cuda3std3__44plusIdEEE10Policy1000EN6thrust24THRUST_300001_SM_1000_NS6detail15normal_iteratorINSD_10device_ptrIdEEEEPdyS9_ddNS7_10__identityEEEvT0_T1_T2_T3_T4_T6_,"",@"SHT_CUDA_INFO"
	.sectionflags	@""
	.align	4


	//----- nvinfo : EIATTR_CUDA_API_VERSION
	.align		4
        /*0000*/ 	.byte	0x04, 0x37
        /*0002*/ 	.short	(.L_249 - .L_248)
.L_248:
        /*0004*/ 	.word	0x00000082


	//----- nvinfo : EIATTR_KPARAM_INFO
	.align		4
.L_249:
        /*0008*/ 	.byte	0x04, 0x17
        /*000a*/ 	.short	(.L_251 - .L_250)
.L_250:
        /*000c*/ 	.word	0x00000000
        /*0010*/ 	.short	0x0005
        /*0012*/ 	.short	0x0028
        /*0014*/ 	.byte	0x00, 0xf0, 0x05, 0x00


	//----- nvinfo : EIATTR_KPARAM_INFO
	.align		4
.L_251:
        /*0018*/ 	.byte	0x04, 0x17
        /*001a*/ 	.short	(.L_253 - .L_252)
.L_252:
        /*001c*/ 	.word	0x00000000
        /*0020*/ 	.short	0x0004
        /*0022*/ 	.short	0x0020
        /*0024*/ 	.byte	0x00, 0xf0, 0x21, 0x00


	//----- nvinfo : EIATTR_KPARAM_INFO
	.align		4
.L_253:
        /*0028*/ 	.byte	0x04, 0x17
        /*002a*/ 	.short	(.L_255 - .L_254)
.L_254:
        /*002c*/ 	.word	0x00000000
        /*0030*/ 	.short	0x0003
        /*0032*/ 	.short	0x0018
        /*0034*/ 	.byte	0x00, 0xf0, 0x05, 0x00


	//----- nvinfo : EIATTR_KPARAM_INFO
	.align		4
.L_255:
        /*0038*/ 	.byte	0x04, 0x17
        /*003a*/ 	.short	(.L_257 - .L_256)
.L_256:
        /*003c*/ 	.word	0x00000000
        /*0040*/ 	.short	0x0002
        /*0042*/ 	.short	0x0010
        /*0044*/ 	.byte	0x00, 0xf0, 0x21, 0x00


	//----- nvinfo : EIATTR_KPARAM_INFO
	.align		4
.L_257:
        /*0048*/ 	.byte	0x04, 0x17
        /*004a*/ 	.short	(.L_259 - .L_258)
.L_258:
        /*004c*/ 	.word	0x00000000
        /*0050*/ 	.short	0x0001
        /*0052*/ 	.short	0x0008
        /*0054*/ 	.byte	0x00, 0xf5, 0x21, 0x00


	//----- nvinfo : EIATTR_KPARAM_INFO
	.align		4
.L_259:
        /*0058*/ 	.byte	0x04, 0x17
        /*005a*/ 	.short	(.L_261 - .L_260)
.L_260:
        /*005c*/ 	.word	0x00000000
        /*0060*/ 	.short	0x0000
        /*0062*/ 	.short	0x0000
        /*0064*/ 	.byte	0x00, 0xf0, 0x21, 0x00


	//----- nvinfo : EIATTR_SPARSE_MMA_MASK
	.align		4
.L_261:
        /*0068*/ 	.byte	0x03, 0x50
        /*006a*/ 	.short	0x0000


	//----- nvinfo : EIATTR_MAXREG_COUNT
	.align		4
        /*006c*/ 	.byte	0x03, 0x1b
        /*006e*/ 	.short	0x0080


	//----- nvinfo : EIATTR_NUM_BARRIERS
	.align		4
        /*0070*/ 	.byte	0x02, 0x4c
        /*0072*/ 	.byte	0x01
	.zero		1


	//----- nvinfo : EIATTR_MERCURY_ISA_VERSION
	.align		4
        /*0074*/ 	.byte	0x03, 0x5f
        /*0076*/ 	.short	0x0101


	//----- nvinfo : EIATTR_COOP_GROUP_MASK_REGIDS
	.align		4
        /*0078*/ 	.byte	0x04, 0x29
        /*007a*/ 	.short	(.L_263 - .L_262)


	//   ....[0]....
.L_262:
        /*007c*/ 	.word	0xffffffff


	//   ....[1]....
        /*0080*/ 	.word	0xffffffff


	//   ....[2]....
        /*0084*/ 	.word	0xffffffff


	//   ....[3]....
        /*0088*/ 	.word	0xffffffff


	//   ....[4]....
        /*008c*/ 	.word	0xffffffff


	//   ....[5]....
        /*0090*/ 	.word	0xffffffff


	//   ....[6]....
        /*0094*/ 	.word	0xffffffff


	//   ....[7]....
        /*0098*/ 	.word	0xffffffff


	//   ....[8]....
        /*009c*/ 	.word	0xffffffff


	//   ....[9]....
        /*00a0*/ 	.word	0xffffffff


	//   ....[10]....
        /*00a4*/ 	.word	0xffffffff


	//   ....[11]....
        /*00a8*/ 	.word	0xffffffff


	//   ....[12]....
        /*00ac*/ 	.word	0xffffffff


	//   ....[13]....
        /*00b0*/ 	.word	0xffffffff


	//   ....[14]....
        /*00b4*/ 	.word	0xffffffff


	//   ....[15]....
        /*00b8*/ 	.word	0xffffffff


	//   ....[16]....
        /*00bc*/ 	.word	0xffffffff


	//   ....[17]....
        /*00c0*/ 	.word	0xffffffff


	//   ....[18]....
        /*00c4*/ 	.word	0xffffffff


	//   ....[19]....
        /*00c8*/ 	.word	0xffffffff


	//   ....[20]....
        /*00cc*/ 	.word	0xffffffff


	//   ....[21]....
        /*00d0*/ 	.word	0xffffffff


	//   ....[22]....
        /*00d4*/ 	.word	0xffffffff


	//   ....[23]....
        /*00d8*/ 	.word	0xffffffff


	//   ....[24]....
        /*00dc*/ 	.word	0xffffffff


	//   ....[25]....
        /*00e0*/ 	.word	0xffffffff


	//   ....[26]....
        /*00e4*/ 	.word	0xffffffff


	//   ....[27]....
        /*00e8*/ 	.word	0xffffffff


	//   ....[28]....
        /*00ec*/ 	.word	0xffffffff


	//   ....[29]....
        /*00f0*/ 	.word	0xffffffff


	//----- nvinfo : EIATTR_COOP_GROUP_INSTR_OFFSETS
	.align		4
.L_263:
        /*00f4*/ 	.byte	0x04, 0x28
        /*00f6*/ 	.short	(.L_265 - .L_264)


	//   ....[0]....
.L_264:
        /*00f8*/ 	.word	0x00000910


	//   ....[1]....
        /*00fc*/ 	.word	0x00000920


	//   ....[2]....
        /*0100*/ 	.word	0x00000990


	//   ....[3]....
        /*0104*/ 	.word	0x000009a0


	//   ....[4]....
        /*0108*/ 	.word	0x00000a00


	//   ....[5]....
        /*010c*/ 	.word	0x00000a10


	//   ....[6]....
        /*0110*/ 	.word	0x00000a60


	//   ....[7]....
        /*0114*/ 	.word	0x00000a80


	//   ....[8]....
        /*0118*/ 	.word	0x00000ae0


	//   ....[9]....
        /*011c*/ 	.word	0x00000b10


	//   ....[10]....
        /*0120*/ 	.word	0x00000dc0


	//   ....[11]....
        /*0124*/ 	.word	0x00000dd0


	//   ....[12]....
        /*0128*/ 	.word	0x00000e60


	//   ....[13]....
        /*012c*/ 	.word	0x00000e70


	//   ....[14]....
        /*0130*/ 	.word	0x00000ed0


	//   ....[15]....
        /*0134*/ 	.word	0x00000ee0


	//   ....[16]....
        /*0138*/ 	.word	0x00000f30


	//   ....[17]....
        /*013c*/ 	.word	0x00000f50


	//   ....[18]....
        /*0140*/ 	.word	0x00000fc0


	//   ....[19]....
        /*0144*/ 	.word	0x00000ff0


	//   ....[20]....
        /*0148*/ 	.word	0x00002180


	//   ....[21]....
        /*014c*/ 	.word	0x00002190


	//   ....[22]....
        /*0150*/ 	.word	0x00002200


	//   ....[23]....
        /*0154*/ 	.word	0x00002210


	//   ....[24]....
        /*0158*/ 	.word	0x00002270


	//   ....[25]....
        /*015c*/ 	.word	0x00002280


	//   ....[26]....
        /*0160*/ 	.word	0x000022d0


	//   ....[27]....
        /*0164*/ 	.word	0x000022f0


	//   ....[28]....
        /*0168*/ 	.word	0x00002350


	//   ....[29]....
        /*016c*/ 	.word	0x00002380


	//----- nvinfo : EIATTR_VRC_CTA_INIT_COUNT
	.align		4
.L_265:
        /*0170*/ 	.byte	0x02, 0x4a
	.zero		1
	.zero		1


	//----- nvinfo : EIATTR_EXIT_INSTR_OFFSETS
	.align		4
        /*0174*/ 	.byte	0x04, 0x1c
        /*0176*/ 	.short	(.L_267 - .L_266)


	//   ....[0]....
.L_266:
        /*0178*/ 	.word	0x000000a0


	//   ....[1]....
        /*017c*/ 	.word	0x000000e0


	//   ....[2]....
        /*0180*/ 	.word	0x000025e0


	//   ....[3]....
        /*0184*/ 	.word	0x00002630


	//----- nvinfo : EIATTR_MAX_THREADS
	.align		4
.L_267:
        /*0188*/ 	.byte	0x04, 0x05
        /*018a*/ 	.short	(.L_269 - .L_268)
.L_268:
        /*018c*/ 	.word	0x00000200
        /*0190*/ 	.word	0x00000001
        /*0194*/ 	.word	0x00000001


	//----- nvinfo : EIATTR_CRS_STACK_SIZE
	.align		4
.L_269:
        /*0198*/ 	.byte	0x04, 0x1e
        /*019a*/ 	.short	(.L_271 - .L_270)
.L_270:
        /*019c*/ 	.word	0x00000000


	//----- nvinfo : EIATTR_CBANK_PARAM_SIZE
	.align		4
.L_271:
        /*01a0*/ 	.byte	0x03, 0x19
        /*01a2*/ 	.short	0x0029


	//----- nvinfo : EIATTR_PARAM_CBANK
	.align		4
        /*01a4*/ 	.byte	0x04, 0x0a
        /*01a6*/ 	.short	(.L_273 - .L_272)
	.align		4
.L_272:
        /*01a8*/ 	.word	index@(.nv.constant0._ZN3cub18CUB_300001_SM_10006detail6reduce28DeviceReduceSingleTileKernelINS2_10policy_hubIdyN4cuda3std3__44plusIdEEE10Policy1000EN6thrust24THRUST_300001_SM_1000_NS6detail15normal_iteratorINSD_10device_ptrIdEEEEPdyS9_ddNS7_10__identityEEEvT0_T1_T2_T3_T4_T6_)
        /*01ac*/ 	.short	0x0380
        /*01ae*/ 	.short	0x0029


	//----- nvinfo : EIATTR_SW_WAR
	.align		4
.L_273:
        /*01b0*/ 	.byte	0x04, 0x36
        /*01b2*/ 	.short	(.L_275 - .L_274)
.L_274:
        /*01b4*/ 	.word	0x00000008
.L_275:


//--------------------- .nv.info._ZN3cub18CUB_300001_SM_10006detail6reduce28DeviceReduceSingleTileKernelINS2_10policy_hubIdjN4cuda3std3__44plusIdEEE10Policy1000EPdSC_iS9_ddNS7_10__identityEEEvT0_T1_T2_T3_T4_T6_ --------------------------
	.section	.nv.info._ZN3cub18CUB_300001_SM_10006detail6reduce28DeviceReduceSingleTileKernelINS2_10policy_hubIdjN4cuda3std3__44plusIdEEE10Policy1000EPdSC_iS9_ddNS7_10__identityEEEvT0_T1_T2_T3_T4_T6_,"",@"SHT_CUDA_INFO"
	.sectionflags	@""
	.align	4


	//----- nvinfo : EIATTR_CUDA_API_VERSION
	.align		4
        /*0000*/ 	.byte	0x04, 0x37
        /*0002*/ 	.short	(.L_277 - .L_276)
.L_276:
        /*0004*/ 	.word	0x00000082


	//----- nvinfo : EIATTR_KPARAM_INFO
	.align		4
.L_277:
        /*0008*/ 	.byte	0x04, 0x17
        /*000a*/ 	.short	(.L_279 - .L_278)
.L_278:
        /*000c*/ 	.word	0x00000000
        /*0010*/ 	.short	0x0005
        /*0012*/ 	.short	0x0020
        /*0014*/ 	.byte	0x00, 0xf0, 0x05, 0x00


	//----- nvinfo : EIATTR_KPARAM_INFO
	.align		4
.L_279:
        /*0018*/ 	.byte	0x04, 0x17
        /*001a*/ 	.short	(.L_281 - .L_280)
.L_280:
        /*001c*/ 	.word	0x00000000
        /*0020*/ 	.short	0x0004
        /*0022*/ 	.short	0x0018
        /*0024*/ 	.byte	0x00, 0xf0, 0x21, 0x00


	//----- nvinfo : EIATTR_KPARAM_INFO
	.align		4
.L_281:
        /*0028*/ 	.byte	0x04, 0x17
        /*002a*/ 	.short	(.L_283 - .L_282)
.L_282:
        /*002c*/ 	.word	0x00000000
        /*0030*/ 	.short	0x0003
        /*0032*/ 	.short	0x0014
        /*0034*/ 	.byte	0x00, 0xf0, 0x05, 0x00


	//----- nvinfo : EIATTR_KPARAM_INFO
	.align		4
.L_283:
        /*0038*/ 	.byte	0x04, 0x17
        /*003a*/ 	.short	(.L_285 - .L_284)
.L_284:
        /*003c*/ 	.word	0x00000000
        /*0040*/ 	.short	0x0002
        /*0042*/ 	.short	0x0010
        /*0044*/ 	.byte	0x00, 0xf0, 0x11, 0x00


	//----- nvinfo : EIATTR_KPARAM_INFO
	.align		4
.L_285:
        /*0048*/ 	.byte	0x04, 0x17
        /*004a*/ 	.short	(.L_287 - .L_286)
.L_286:
        /*004c*/ 	.word	0x00000000
        /*0050*/ 	.short	0x0001
        /*0052*/ 	.short	0x0008
        /*0054*/ 	.byte	0x00, 0xf5, 0x21, 0x00


	//----- nvinfo : EIATTR_KPARAM_INFO
	.align		4
.L_287:
        /*0058*/ 	.byte	0x04, 0x17
        /*005a*/ 	.short	(.L_289 - .L_288)
.L_288:
        /*005c*/ 	.word	0x00000000
        /*0060*/ 	.short	0x0000
        /*0062*/ 	.short	0x0000
        /*0064*/ 	.byte	0x00, 0xf5, 0x21, 0x00


	//----- nvinfo : EIATTR_SPARSE_MMA_MASK
	.align		4
.L_289:
        /*0068*/ 	.byte	0x03, 0x50
        /*006a*/ 	.short	0x0000


	//----- nvinfo : EIATTR_MAXREG_COUNT
	.align		4
        /*006c*/ 	.byte	0x03, 0x1b
        /*006e*/ 	.short	0x0060


	//----- nvinfo : EIATTR_NUM_BARRIERS
	.align		4
        /*0070*/ 	.byte	0x02, 0x4c
        /*0072*/ 	.byte	0x01
	.zero		1


	//----- nvinfo : EIATTR_MERCURY_ISA_VERSION
	.align		4
        /*0074*/ 	.byte	0x03, 0x5f
        /*0076*/ 	.short	0x0101


	//----- nvinfo : EIATTR_COOP_GROUP_MASK_REGIDS
	.align		4
        /*0078*/ 	.byte	0x04, 0x29
        /*007a*/ 	.short	(.L_291 - .L_290)


	//   ....[0]....
.L_290:
        /*007c*/ 	.word	0xffffffff


	//   ....[1]....
        /*0080*/ 	.word	0xffffffff


	//   ....[2]....
        /*0084*/ 	.word	0xffffffff


	//   ....[3]....
        /*0088*/ 	.word	0xffffffff


	//   ....[4]....
        /*008c*/ 	.word	0xffffffff


	//   ....[5]....
        /*0090*/ 	.word	0xffffffff


	//   ....[6]....
        /*0094*/ 	.word	0xffffffff


	//   ....[7]....
        /*0098*/ 	.word	0xffffffff


	//   ....[8]....
        /*009c*/ 	.word	0xffffffff


	//   ....[9]....
        /*00a0*/ 	.word	0xffffffff


	//   ....[10]....
        /*00a4*/ 	.word	0xffffffff


	//   ....[11]....
        /*00a8*/ 	.word	0xffffffff


	//   ....[12]....
        /*00ac*/ 	.word	0xffffffff


	//   ....[13]....
        /*00b0*/ 	.word	0xffffffff


	//   ....[14]....
        /*00b4*/ 	.word	0xffffffff


	//   ....[15]....
        /*00b8*/ 	.word	0xffffffff


	//   ....[16]....
        /*00bc*/ 	.word	0xffffffff


	//   ....[17]....
        /*00c0*/ 	.word	0xffffffff


	//   ....[18]....
        /*00c4*/ 	.word	0xffffffff


	//   ....[19]....
        /*00c8*/ 	.word	0xffffffff


	//   ....[20]....
        /*00cc*/ 	.word	0xffffffff


	//   ....[21]....
        /*00d0*/ 	.word	0xffffffff


	//   ....[22]....
        /*00d4*/ 	.word	0xffffffff


	//   ....[23]....
        /*00d8*/ 	.word	0xffffffff


	//   ....[24]....
        /*00dc*/ 	.word	0xffffffff


	//   ....[25]....
        /*00e0*/ 	.word	0xffffffff


	//   ....[26]....
        /*00e4*/ 	.word	0xffffffff


	//   ....[27]....
        /*00e8*/ 	.word	0xffffffff


	//   ....[28]....
        /*00ec*/ 	.word	0xffffffff


	//   ....[29]....
        /*00f0*/ 	.word	0xffffffff


	//----- nvinfo : EIATTR_COOP_GROUP_INSTR_OFFSETS
	.align		4
.L_291:
        /*00f4*/ 	.byte	0x04, 0x28
        /*00f6*/ 	.short	(.L_293 - .L_292)


	//   ....[0]....
.L_292:
        /*00f8*/ 	.word	0x00000980


	//   ....[1]....
        /*00fc*/ 	.word	0x00000990


	//   ....[2]....
        /*0100*/ 	.word	0x00000a00


	//   ....[3]....
        /*0104*/ 	.word	0x00000a30


	//   ....[4]....
        /*0108*/ 	.word	0x00000aa0


	//   ....[5]....
        /*010c*/ 	.word	0x00000ab0


	//   ....[6]....
        /*0110*/ 	.word	0x00000b00


	//   ....[7]....
        /*0114*/ 	.word	0x00000b10


	//   ....[8]....
        /*0118*/ 	.word	0x00000b60


	//   ....[9]....
        /*011c*/ 	.word	0x00000b80


	//   ....[10]....
        /*0120*/ 	.word	0x00000e90


	//   ....[11]....
        /*0124*/ 	.word	0x00000ea0


	//   ....[12]....
        /*0128*/ 	.word	0x00000f30


	//   ....[13]....
        /*012c*/ 	.word	0x00000f50


	//   ....[14]....
        /*0130*/ 	.word	0x00000fa0


	//   ....[15]....
        /*0134*/ 	.word	0x00000fc0


	//   ....[16]....
        /*0138*/ 	.word	0x00001010


	//   ....[17]....
        /*013c*/ 	.word	0x00001040


	//   ....[18]....
        /*0140*/ 	.word	0x000010a0


	//   ....[19]....
        /*0144*/ 	.word	0x000010d0


	//   ....[20]....
        /*0148*/ 	.word	0x000022b0


	//   ....[21]....
        /*014c*/ 	.word	0x000022c0


	//   ....[22]....
        /*0150*/ 	.word	0x00002330


	//   ....[23]....
        /*0154*/ 	.word	0x00002340


	//   ....[24]....
        /*0158*/ 	.word	0x000023a0


	//   ....[25]....
        /*015c*/ 	.word	0x000023d0


	//   ....[26]....
        /*0160*/ 	.word	0x00002450


	//   ....[27]....
        /*0164*/ 	.word	0x00002460


	//   ....[28]....
        /*0168*/ 	.word	0x000024b0


	//   ....[29]....
        /*016c*/ 	.word	0x000024c0


	//----- nvinfo : EIATTR_VRC_CTA_INIT_COUNT
	.align		4
.L_293:
        /*0170*/ 	.byte	0x02, 0x4a
	.zero		1
	.zero		1


	//----- nvinfo : EIATTR_EXIT_INSTR_OFFSETS
	.align		4
        /*0174*/ 	.byte	0x04, 0x1c
        /*0176*/ 	.short	(.L_295 - .L_294)


	//   ....[0]....
.L_294:
        /*0178*/ 	.word	0x00000080


	//   ....[1]....
        /*017c*/ 	.word	0x000000c0


	//   ....[2]....
        /*0180*/ 	.word	0x00002750


	//   ....[3]....
        /*0184*/ 	.word	0x000027a0


	//----- nvinfo : EIATTR_MAX_THREADS
	.align		4
.L_295:
        /*0188*/ 	.byte	0x04, 0x05
        /*018a*/ 	.short	(.L_297 - .L_296)
.L_296:
        /*018c*/ 	.word	0x00000280
        /*0190*/ 	.word	0x00000001
        /*0194*/ 	.word	0x00000001


	//----- nvinfo : EIATTR_CRS_STACK_SIZE
	.align		4
.L_297:
        /*0198*/ 	.byte	0x04, 0x1e
        /*019a*/ 	.short	(.L_299 - .L_298)
.L_298:
        /*019c*/ 	.word	0x00000000


	//----- nvinfo : EIATTR_CBANK_PARAM_SIZE
	.align		4
.L_299:
        /*01a0*/ 	.byte	0x03, 0x19
        /*01a2*/ 	.short	0x0021


	//----- nvinfo : EIATTR_PARAM_CBANK
	.align		4
        /*01a4*/ 	.byte	0x04, 0x0a
        /*01a6*/ 	.short	(.L_301 - .L_300)
	.align		4
.L_300:
        /*01a8*/ 	.word	index@(.nv.constant0._ZN3cub18CUB_300001_SM_10006detail6reduce28DeviceReduceSingleTileKernelINS2_10policy_hubIdjN4cuda3std3__44plusIdEEE10Policy1000EPdSC_iS9_ddNS7_10__identityEEEvT0_T1_T2_T3_T4_T6_)
        /*01ac*/ 	.short	0x0380
        /*01ae*/ 	.short	0x0021


	//----- nvinfo : EIATTR_SW_WAR
	.align		4
.L_301:
        /*01b0*/ 	.byte	0x04, 0x36
        /*01b2*/ 	.short	(.L_303 - .L_302)
.L_302:
        /*01b4*/ 	.word	0x00000008
.L_303:


//--------------------- .nv.info._ZN3cub18CUB_300001_SM_10006detail6reduce18DeviceReduceKernelINS2_10policy_hubIdjN4cuda3std3__44plusIdEEE10Policy1000EN6thrust24THRUST_300001_SM_1000_NS6detail15normal_iteratorINSD_10device_ptrIdEEEEjS9_dNS7_10__identityEEEvT0_PT3_T1_NS0_13GridEvenShareISN_EET2_T4_ --------------------------
	.section	.nv.info._ZN3cub18CUB_300001_SM_10006detail6reduce18DeviceReduceKernelINS2_10policy_hubIdjN4cuda3std3__44plusIdEEE10Policy1000EN6thrust24THRUST_300001_SM_1000_NS6detail15normal_iteratorINSD_10device_ptrIdEEEEjS9_dNS7_10__identityEEEvT0_PT3_T1_NS0_13GridEvenShareISN_EET2_T4_,"",@"SHT_CUDA_INFO"
	.sectionflags	@""
	.align	4


	//----- nvinfo : EIATTR_CUDA_API_VERSION
	.align		4
        /*0000*/ 	.byte	0x04, 0x37
        /*0002*/ 	.short	(.L_305 - .L_304)
.L_304:
        /*0004*/ 	.word	0x00000082


	//----- nvinfo : EIATTR_KPARAM_INFO
	.align		4
.L_305:
        /*0008*/ 	.byte	0x04, 0x17
        /*000a*/ 	.short	(.L_307 - .L_306)
.L_306:
        /*000c*/ 	.word	0x00000000
        /*0010*/ 	.short	0x0005
        /*0012*/ 	.short	0x003d
        /*0014*/ 	.byte	0x00, 0xf0, 0x05, 0x00


	//----- nvinfo : EIATTR_KPARAM_INFO
	.align		4
.L_307:
        /*0018*/ 	.byte	0x04, 0x17
        /*001a*/ 	.short	(.L_309 - .L_308)
.L_308:
        /*001c*/ 	.word	0x00000000
        /*0020*/ 	.short	0x0004
        /*0022*/ 	.short	0x003c
        /*0024*/ 	.byte	0x00, 0xf0, 0x05, 0x00


	//----- nvinfo : EIATTR_KPARAM_INFO
	.align		4
.L_309:
        /*0028*/ 	.byte	0x04, 0x17
        /*002a*/ 	.short	(.L_311 - .L_310)
.L_310:
        /*002c*/ 	.word	0x00000000
        /*0030*/ 	.short	0x0003
        /*0032*/ 	.short	0x0014
        /*0034*/ 	.byte	0x00, 0xf0, 0xa1, 0x00


	//----- nvinfo : EIATTR_KPARAM_INFO
	.align		4
.L_311:
        /*0038*/ 	.byte	0x04, 0x17
        /*003a*/ 	.short	(.L_313 - .L_312)
.L_312:
        /*003c*/ 	.word	0x00000000
        /*0040*/ 	.short	0x0002
        /*0042*/ 	.short	0x0010
        /*0044*/ 	.byte	0x00, 0xf0, 0x11, 0x00


	//----- nvinfo : EIATTR_KPARAM_INFO
	.align		4
.L_313:
        /*0048*/ 	.byte	0x04, 0x17
        /*004a*/ 	.short	(.L_315 - .L_314)
.L_314:
        /*004c*/ 	.word	0x00000000
        /*0050*/ 	.short	0x0001
        /*0052*/ 	.short	0x0008
        /*0054*/ 	.byte	0x00, 0xf5, 0x21, 0x00


	//----- nvinfo : EIATTR_KPARAM_INFO
	.align		4
.L_315:
        /*0058*/ 	.byte	0x04, 0x17
        /*005a*/ 	.short	(.L_317 - .L_316)
.L_316:
        /*005c*/ 	.word	0x00000000
        /*0060*/ 	.short	0x0000
        /*0062*/ 	.short	0x0000
        /*0064*/ 	.byte	0x00, 0xf0, 0x21, 0x00


	//----- nvinfo : EIATTR_SPARSE_MMA_MASK
	.align		4
.L_317:
        /*0068*/ 	.byte	0x03, 0x50
        /*006a*/ 	.short	0x0000


	//----- nvinfo : EIATTR_MAXREG_COUNT
	.align		4
        /*006c*/ 	.byte	0x03, 0x1b
        /*006e*/ 	.short	0x0060


	//----- nvinfo : EIATTR_NUM_BARRIERS
	.align		4
        /*0070*/ 	.byte	0x02, 0x4c
        /*0072*/ 	.byte	0x01
	.zero		1


	//----- nvinfo : EIATTR_MERCURY_ISA_VERSION
	.align		4
        /*0074*/ 	.byte	0x03, 0x5f
        /*0076*/ 	.short	0x0101


	//----- nvinfo : EIATTR_COOP_GROUP_MASK_REGIDS
	.align		4
        /*0078*/ 	.byte	0x04, 0x29
        /*007a*/ 	.short	(.L_319 - .L_318)


	//   ....[0]....
.L_318:
        /*007c*/ 	.word	0xffffffff


	//   ....[1]....
        /*0080*/ 	.word	0xffffffff


	//   ....[2]....
        /*0084*/ 	.word	0xffffffff


	//   ....[3]....
        /*0088*/ 	.word	0xffffffff


	//   ....[4]....
        /*008c*/ 	.word	0xffffffff


	//   ....[5]....
        /*0090*/ 	.word	0xffffffff


	//   ....[6]....
        /*0094*/ 	.word	0xffffffff


	//   ....[7]....
        /*0098*/ 	.word	0xffffffff


	//   ....[8]....
        /*009c*/ 	.word	0xffffffff


	//   ....[9]....
        /*00a0*/ 	.word	0xffffffff


	//   ....[10]....
        /*00a4*/ 	.word	0xffffffff


	//   ....[11]....
        /*00a8*/ 	.word	0xffffffff


	//   ....[12]....
        /*00ac*/ 	.word	0xffffffff


	//   ....[13]....
        /*00b0*/ 	.word	0xffffffff


	//   ....[14]....
        /*00b4*/ 	.word	0xffffffff


	//   ....[15]....
        /*00b8*/ 	.word	0xffffffff


	//   ....[16]....
        /*00bc*/ 	.word	0xffffffff


	//   ....[17]....
        /*00c0*/ 	.word	0xffffffff


	//   ....[18]....
        /*00c4*/ 	.word	0xffffffff


	//   ....[19]....
        /*00c8*/ 	.word	0xffffffff


	//   ....[20]....
        /*00cc*/ 	.word	0xffffffff


	//   ....[21]....
        /*00d0*/ 	.word	0xffffffff


	//   ....[22]....
        /*00d4*/ 	.word	0xffffffff


	//   ....[23]....
        /*00d8*/ 	.word	0xffffffff


	//   ....[24]....
        /*00dc*/ 	.word	0xffffffff


	//   ....[25]....
        /*00e0*/ 	.word	0xffffffff


	//   ....[26]....
        /*00e4*/ 	.word	0xffffffff


	//   ....[27]....
        /*00e8*/ 	.word	0xffffffff


	//   ....[28]....
        /*00ec*/ 	.word	0xffffffff


	//   ....[29]....
        /*00f0*/ 	.word	0xffffffff


	//----- nvinfo : EIATTR_COOP_GROUP_INSTR_OFFSETS
	.align		4
.L_319:
        /*00f4*/ 	.byte	0x04, 0x28
        /*00f6*/ 	.short	(.L_321 - .L_320)


	//   ....[0]....
.L_320:
        /*00f8*/ 	.word	0x00000c10


	//   ....[1]....
        /*00fc*/ 	.word	0x00000c20


	//   ....[2]....
        /*0100*/ 	.word	0x00000c90


	//   ....[3]....
        /*0104*/ 	.word	0x00000cb0


	//   ....[4]....
        /*0108*/ 	.word	0x00000d20


	//   ....[5]....
        /*010c*/ 	.word	0x00000d30


	//   ....[6]....
        /*0110*/ 	.word	0x00000d80


	//   ....[7]....
        /*0114*/ 	.word	0x00000da0


	//   ....[8]....
        /*0118*/ 	.word	0x00000df0


	//   ....[9]....
        /*011c*/ 	.word	0x00000e10


	//   ....[10]....
        /*0120*/ 	.word	0x00001120


	//   ....[11]....
        /*0124*/ 	.word	0x00001130


	//   ....[12]....
        /*0128*/ 	.word	0x000011a0


	//   ....[13]....
        /*012c*/ 	.word	0x000011c0


	//   ....[14]....
        /*0130*/ 	.word	0x00001210


	//   ....[15]....
        /*0134*/ 	.word	0x00001230


	//   ....[16]....
        /*0138*/ 	.word	0x00001290


	//   ....[17]....
        /*013c*/ 	.word	0x000012b0


	//   ....[18]....
        /*0140*/ 	.word	0x00001330


	//   ....[19]....
        /*0144*/ 	.word	0x00001360


	//   ....[20]....
        /*0148*/ 	.word	0x000028d0


	//   ....[21]....
        /*014c*/ 	.word	0x000028e0


	//   ....[22]....
        /*0150*/ 	.word	0x00002960


	//   ....[23]....
        /*0154*/ 	.word	0x00002970


	//   ....[24]....
        /*0158*/ 	.word	0x000029d0


	//   ....[25]....
        /*015c*/ 	.word	0x000029e0


	//   ....[26]....
        /*0160*/ 	.word	0x00002a30


	//   ....[27]....
        /*0164*/ 	.word	0x00002a60


	//   ....[28]....
        /*0168*/ 	.word	0x00002ae0


	//   ....[29]....
        /*016c*/ 	.word	0x00002af0


	//----- nvinfo : EIATTR_VRC_CTA_INIT_COUNT
	.align		4
.L_321:
        /*0170*/ 	.byte	0x02, 0x4a
	.zero		1
	.zero		1


	//----- nvinfo : EIATTR_EXIT_INSTR_OFFSETS
	.align		4
        /*0174*/ 	.byte	0x04, 0x1c
        /*0176*/ 	.short	(.L_323 - .L_322)


	//   ....[0]....
.L_322:
        /*0178*/ 	.word	0x00002d80


	//   ....[1]....
        /*017c*/ 	.word	0x00002de0


	//----- nvinfo : EIATTR_MAX_THREADS
	.align		4
.L_323:
        /*0180*/ 	.byte	0x04, 0x05
        /*0182*/ 	.short	(.L_325 - .L_324)
.L_324:
        /*0184*/ 	.word	0x00000280
        /*0188*/ 	.word	0x00000001
        /*018c*/ 	.word	0x00000001


	//----- nvinfo : EIATTR_CRS_STACK_SIZE
	.align		4
.L_325:
        /*0190*/ 	.byte	0x04, 0x1e
        /*0192*/ 	.short	(.L_327 - .L_326)
.L_326:
        /*0194*/ 	.word	0x00000000


	//----- nvinfo : EIATTR_CBANK_PARAM_SIZE
	.align		4
.L_327:
        /*0198*/ 	.byte	0x03, 0x19
        /*019a*/ 	.short	0x003e


	//----- nvinfo : EIATTR_PARAM_CBANK
	.align		4
        /*019c*/ 	.byte	0x04, 0x0a
        /*019e*/ 	.short	(.L_329 - .L_328)
	.align		4
.L_328:
        /*01a0*/ 	.word	index@(.nv.constant0._ZN3cub18CUB_300001_SM_10006detail6reduce18DeviceReduceKernelINS2_10policy_hubIdjN4cuda3std3__44plusIdEEE10Policy1000EN6thrust24THRUST_300001_SM_1000_NS6detail15normal_iteratorINSD_10device_ptrIdEEEEjS9_dNS7_10__identityEEEvT0_PT3_T1_NS0_13GridEvenShareISN_EET2_T4_)
        /*01a4*/ 	.short	0x0380
        /*01a6*/ 	.short	0x003e


	//----- nvinfo : EIATTR_SW_WAR
	.align		4
.L_329:
        /*01a8*/ 	.byte	0x04, 0x36
        /*01aa*/ 	.short	(.L_331 - .L_330)
.L_330:
        /*01ac*/ 	.word	0x00000008
.L_331:


//--------------------- .nv.info._ZN3cub18CUB_300001_SM_10006detail6reduce28DeviceReduceSingleTileKernelINS2_10policy_hubIdjN4cuda3std3__44plusIdEEE10Policy1000EN6thrust24THRUST_300001_SM_1000_NS6detail15normal_iteratorINSD_10device_ptrIdEEEEPdjS9_ddNS7_10__identityEEEvT0_T1_T2_T3_T4_T6_ --------------------------
	.section	.nv.info._ZN3cub18CUB_300001_SM_10006detail6reduce28DeviceReduceSingleTileKernelINS2_10policy_hubIdjN4cuda3std3__44plusIdEEE10Policy1000EN6thrust24THRUST_300001_SM_1000_NS6detail15normal_iteratorINSD_10device_ptrIdEEEEPdjS9_ddNS7_10__identityEEEvT0_T1_T2_T3_T4_T6_,"",@"SHT_CUDA_INFO"
	.sectionflags	@""
	.align	4


	//----- nvinfo : EIATTR_CUDA_API_VERSION
	.align		4
        /*0000*/ 	.byte	0x04, 0x37
        /*0002*/ 	.short	(.L_333 - .L_332)
.L_332:
        /*0004*/ 	.word	0x00000082


	//----- nvinfo : EIATTR_KPARAM_INFO
	.align		4
.L_333:
        /*0008*/ 	.byte	0x04, 0x17
        /*000a*/ 	.short	(.L_335 - .L_334)
.L_334:
        /*000c*/ 	.word	0x00000000
        /*0010*/ 	.short	0x0005
        /*0012*/ 	.short	0x0020
        /*0014*/ 	.byte	0x00, 0xf0, 0x05, 0x00


	//----- nvinfo : EIATTR_KPARAM_INFO
	.align		4
.L_335:
        /*0018*/ 	.byte	0x04, 0x17
        /*001a*/ 	.short	(.L_337 - .L_336)
.L_336:
        /*001c*/ 	.word	0x00000000
        /*0020*/ 	.short	0x0004
        /*0022*/ 	.short	0x0018
        /*0024*/ 	.byte	0x00, 0xf0, 0x21, 0x00


	//----- nvinfo : EIATTR_KPARAM_INFO
	.align		4
.L_337:
        /*0028*/ 	.byte	0x04, 0x17
        /*002a*/ 	.short	(.L_339 - .L_338)
.L_338:
        /*002c*/ 	.word	0x00000000
        /*0030*/ 	.short	0x0003
        /*0032*/ 	.short	0x0014
        /*0034*/ 	.byte	0x00, 0xf0, 0x05, 0x00


	//----- nvinfo : EIATTR_KPARAM_INFO
	.align		4
.L_339:
        /*0038*/ 	.byte	0x04, 0x17
        /*003a*/ 	.short	(.L_341 - .L_340)
.L_340:
        /*003c*/ 	.word	0x00000000
        /*0040*/ 	.short	0x0002
        /*0042*/ 	.short	0x0010
        /*0044*/ 	.byte	0x00, 0xf0, 0x11, 0x00


	//----- nvinfo : EIATTR_KPARAM_INFO
	.align		4
.L_341:
        /*0048*/ 	.byte	0x04, 0x17
        /*004a*/ 	.short	(.L_343 - .L_342)
.L_342:
        /*004c*/ 	.word	0x00000000
        /*0050*/ 	.short	0x0001
        /*0052*/ 	.short	0x0008
        /*0054*/ 	.byte	0x00, 0xf5, 0x21, 0x00


	//----- nvinfo : EIATTR_KPARAM_INFO
	.align		4
.L_343:
        /*0058*/ 	.byte	0x04, 0x17
        /*005a*/ 	.short	(.L_345 - .L_344)
.L_344:
        /*005c*/ 	.word	0x00000000
        /*0060*/ 	.short	0x0000
        /*0062*/ 	.short	0x0000
        /*0064*/ 	.byte	0x00, 0xf0, 0x21, 0x00


	//----- nvinfo : EIATTR_SPARSE_MMA_MASK
	.align		4
.L_345:
        /*0068*/ 	.byte	0x03, 0x50
        /*006a*/ 	.short	0x0000


	//----- nvinfo : EIATTR_MAXREG_COUNT
	.align		4
        /*006c*/ 	.byte	0x03, 0x1b
        /*006e*/ 	.short	0x0060


	//----- nvinfo : EIATTR_NUM_BARRIERS
	.align		4
        /*0070*/ 	.byte	0x02, 0x4c
        /*0072*/ 	.byte	0x01
	.zero		1


	//----- nvinfo : EIATTR_MERCURY_ISA_VERSION
	.align		4
        /*0074*/ 	.byte	0x03, 0x5f
        /*0076*/ 	.short	0x0101


	//----- nvinfo : EIATTR_COOP_GROUP_MASK_REGIDS
	.align		4
        /*0078*/ 	.byte	0x04, 0x29
        /*007a*/ 	.short	(.L_347 - .L_346)


	//   ....[0]....
.L_346:
        /*007c*/ 	.word	0xffffffff


	//   ....[1]....
        /*0080*/ 	.word	0xffffffff


	//   ....[2]....
        /*0084*/ 	.word	0xffffffff


	//   ....[3]....
        /*0088*/ 	.word	0xffffffff


	//   ....[4]....
        /*008c*/ 	.word	0xffffffff


	//   ....[5]....
        /*0090*/ 	.word	0xffffffff


	//   ....[6]....
        /*0094*/ 	.word	0xffffffff


	//   ....[7]....
        /*0098*/ 	.word	0xffffffff


	//   ....[8]....
        /*009c*/ 	.word	0xffffffff


	//   ....[9]....
        /*00a0*/ 	.word	0xffffffff


	//   ....[10]....
        /*00a4*/ 	.word	0xffffffff


	//   ....[11]....
        /*00a8*/ 	.word	0xffffffff


	//   ....[12]....
        /*00ac*/ 	.word	0xffffffff


	//   ....[13]....
        /*00b0*/ 	.word	0xffffffff


	//   ....[14]....
        /*00b4*/ 	.word	0xffffffff


	//   ....[15]....
        /*00b8*/ 	.word	0xffffffff


	//   ....[16]....
        /*00bc*/ 	.word	0xffffffff


	//   ....[17]....
        /*00c0*/ 	.word	0xffffffff


	//   ....[18]....
        /*00c4*/ 	.word	0xffffffff


	//   ....[19]....
        /*00c8*/ 	.word	0xffffffff


	//   ....[20]....
        /*00cc*/ 	.word	0xffffffff


	//   ....[21]....
        /*00d0*/ 	.word	0xffffffff


	//   ....[22]....
        /*00d4*/ 	.word	0xffffffff


	//   ....[23]....
        /*00d8*/ 	.word	0xffffffff


	//   ....[24]....
        /*00dc*/ 	.word	0xffffffff


	//   ....[25]....
        /*00e0*/ 	.word	0xffffffff


	//   ....[26]....
        /*00e4*/ 	.word	0xffffffff


	//   ....[27]....
        /*00e8*/ 	.word	0xffffffff


	//   ....[28]....
        /*00ec*/ 	.word	0xffffffff


	//   ....[29]....
        /*00f0*/ 	.word	0xffffffff


	//----- nvinfo : EIATTR_COOP_GROUP_INSTR_OFFSETS
	.align		4
.L_347:
        /*00f4*/ 	.byte	0x04, 0x28
        /*00f6*/ 	.short	(.L_349 - .L_348)


	//   ....[0]....
.L_348:
        /*00f8*/ 	.word	0x00000930


	//   ....[1]....
        /*00fc*/ 	.word	0x00000940


	//   ....[2]....
        /*0100*/ 	.word	0x000009b0


	//   ....[3]....
        /*0104*/ 	.word	0x000009e0


	//   ....[4]....
        /*0108*/ 	.word	0x00000a50


	//   ....[5]....
        /*010c*/ 	.word	0x00000a60


	//   ....[6]....
        /*0110*/ 	.word	0x00000ab0


	//   ....[7]....
        /*0114*/ 	.word	0x00000ad0


	//   ....[8]....
        /*0118*/ 	.word	0x00000b30


	//   ....[9]....
        /*011c*/ 	.word	0x00000b40


	//   ....[10]....
        /*0120*/ 	.word	0x00000e40


	//   ....[11]....
        /*0124*/ 	.word	0x00000e50


	//   ....[12]....
        /*0128*/ 	.word	0x00000ed0


	//   ....[13]....
        /*012c*/ 	.word	0x00000ef0


	//   ....[14]....
        /*0130*/ 	.word	0x00000f40


	//   ....[15]....
        /*0134*/ 	.word	0x00000f60


	//   ....[16]....
        /*0138*/ 	.word	0x00000fd0


	//   ....[17]....
        /*013c*/ 	.word	0x00000fe0


	//   ....[18]....
        /*0140*/ 	.word	0x00001030


	//   ....[19]....
        /*0144*/ 	.word	0x00001060


	//   ....[20]....
        /*0148*/ 	.word	0x00002450


	//   ....[21]....
        /*014c*/ 	.word	0x00002460


	//   ....[22]....
        /*0150*/ 	.word	0x000024d0


	//   ....[23]....
        /*0154*/ 	.word	0x000024e0


	//   ....[24]....
        /*0158*/ 	.word	0x00002540


	//   ....[25]....
        /*015c*/ 	.word	0x00002550


	//   ....[26]....
        /*0160*/ 	.word	0x000025a0


	//   ....[27]....
        /*0164*/ 	.word	0x000025d0


	//   ....[28]....
        /*0168*/ 	.word	0x00002650


	//   ....[29]....
        /*016c*/ 	.word	0x00002660


	//----- nvinfo : EIATTR_VRC_CTA_INIT_COUNT
	.align		4
.L_349:
        /*0170*/ 	.byte	0x02, 0x4a
	.zero		1
	.zero		1


	//----- nvinfo : EIATTR_EXIT_INSTR_OFFSETS
	.align		4
        /*0174*/ 	.byte	0x04, 0x1c
        /*0176*/ 	.short	(.L_351 - .L_350)


	//   ....[0]....
.L_350:
        /*0178*/ 	.word	0x00000080


	//   ....[1]....
        /*017c*/ 	.word	0x000000c0


	//   ....[2]....
        /*0180*/ 	.word	0x000028f0


	//   ....[3]....
        /*0184*/ 	.word	0x00002940


	//----- nvinfo : EIATTR_MAX_THREADS
	.align		4
.L_351:
        /*0188*/ 	.byte	0x04, 0x05
        /*018a*/ 	.short	(.L_353 - .L_352)
.L_352:
        /*018c*/ 	.word	0x00000280
        /*0190*/ 	.word	0x00000001
        /*0194*/ 	.word	0x00000001


	//----- nvinfo : EIATTR_CRS_STACK_SIZE
	.align		4
.L_353:
        /*0198*/ 	.byte	0x04, 0x1e
        /*019a*/ 	.short	(.L_355 - .L_354)
.L_354:
        /*019c*/ 	.word	0x00000000


	//----- nvinfo : EIATTR_CBANK_PARAM_SIZE
	.align		4
.L_355:
        /*01a0*/ 	.byte	0x03, 0x19
        /*01a2*/ 	.short	0x0021


	//----- nvinfo : EIATTR_PARAM_CBANK
	.align		4
        /*01a4*/ 	.byte	0x04, 0x0a
        /*01a6*/ 	.short	(.L_357 - .L_356)
	.align		4
.L_356:
        /*01a8*/ 	.word	index@(.nv.constant0._ZN3cub18CUB_300001_SM_10006detail6reduce28DeviceReduceSingleTileKernelINS2_10policy_hubIdjN4cuda3std3__44plusIdEEE10Policy1000EN6thrust24THRUST_300001_SM_1000_NS6detail15normal_iteratorINSD_10device_ptrIdEEEEPdjS9_ddNS7_10__identityEEEvT0_T1_T2_T3_T4_T6_)
        /*01ac*/ 	.short	0x0380
        /*01ae*/ 	.short	0x0021


	//----- nvinfo : EIATTR_SW_WAR
	.align		4
.L_357:
        /*01b0*/ 	.byte	0x04, 0x36
        /*01b2*/ 	.short	(.L_359 - .L_358)
.L_358:
        /*01b4*/ 	.word	0x00000008
.L_359:


//--------------------- .nv.info._ZN3cub18CUB_300001_SM_10006detail11EmptyKernelIvEEvv --------------------------
	.section	.nv.info._ZN3cub18CUB_300001_SM_10006detail11EmptyKernelIvEEvv,"",@"SHT_CUDA_INFO"
	.sectionflags	@""
	.align	4


	//----- nvinfo : EIATTR_CUDA_API_VERSION
	.align		4
        /*0000*/ 	.byte	0x04, 0x37
        /*0002*/ 	.short	(.L_361 - .L_360)
.L_360:
        /*0004*/ 	.word	0x00000082


	//----- nvinfo : EIATTR_SPARSE_MMA_MASK
	.align		4
.L_361:
        /*0008*/ 	.byte	0x03, 0x50
        /*000a*/ 	.short	0x0000


	//----- nvinfo : EIATTR_MAXREG_COUNT
	.align		4
        /*000c*/ 	.byte	0x03, 0x1b
        /*000e*/ 	.short	0x00ff


	//----- nvinfo : EIATTR_MERCURY_ISA_VERSION
	.align		4
        /*0010*/ 	.byte	0x03, 0x5f
        /*0012*/ 	.short	0x0101


	//----- nvinfo : EIATTR_VRC_CTA_INIT_COUNT
	.align		4
        /*0014*/ 	.byte	0x02, 0x4a
	.zero		1
	.zero		1


	//----- nvinfo : EIATTR_EXIT_INSTR_OFFSETS
	.align		4
        /*0018*/ 	.byte	0x04, 0x1c
        /*001a*/ 	.short	(.L_363 - .L_362)


	//   ....[0]....
.L_362:
        /*001c*/ 	.word	0x00000010


	//----- nvinfo : EIATTR_SW_WAR
	.align		4
.L_363:
        /*0020*/ 	.byte	0x04, 0x36
        /*0022*/ 	.short	(.L_365 - .L_364)
.L_364:
        /*0024*/ 	.word	0x00000008
.L_365:


//--------------------- .nv.info._Z5EtattPKdS0_S0_S0_PdS1_S1_S1_ --------------------------
	.section	.nv.info._Z5EtattPKdS0_S0_S0_PdS1_S1_S1_,"",@"SHT_CUDA_INFO"
	.sectionflags	@""
	.align	4


	//----- nvinfo : EIATTR_CUDA_API_VERSION
	.align		4
        /*0000*/ 	.byte	0x04, 0x37
        /*0002*/ 	.short	(.L_367 - .L_366)
.L_366:
        /*0004*/ 	.word	0x00000082


	//----- nvinfo : EIATTR_KPARAM_INFO
	.align		4
.L_367:
        /*0008*/ 	.byte	0x04, 0x17
        /*000a*/ 	.short	(.L_369 - .L_368)
.L_368:
        /*000c*/ 	.word	0x00000000
        /*0010*/ 	.short	0x0007
        /*0012*/ 	.short	0x0038
        /*0014*/ 	.byte	0x00, 0xf5, 0x21, 0x00


	//----- nvinfo : EIATTR_KPARAM_INFO
	.align		4
.L_369:
        /*0018*/ 	.byte	0x04, 0x17
        /*001a*/ 	.short	(.L_371 - .L_370)
.L_370:
        /*001c*/ 	.word	0x00000000
        /*0020*/ 	.short	0x0006
        /*0022*/ 	.short	0x0030
        /*0024*/ 	.byte	0x00, 0xf5, 0x21, 0x00


	//----- nvinfo : EIATTR_KPARAM_INFO
	.align		4
.L_371:
        /*0028*/ 	.byte	0x04, 0x17
        /*002a*/ 	.short	(.L_373 - .L_372)
.L_372:
        /*002c*/ 	.word	0x00000000
        /*0030*/ 	.short	0x0005
        /*0032*/ 	.short	0x0028
        /*0034*/ 	.byte	0x00, 0xf5, 0x21, 0x00


	//----- nvinfo : EIATTR_KPARAM_INFO
	.align		4
.L_373:
        /*0038*/ 	.byte	0x04, 0x17
        /*003a*/ 	.short	(.L_375 - .L_374)
.L_374:
        /*003c*/ 	.word	0x00000000
        /*0040*/ 	.short	0x0004
        /*0042*/ 	.short	0x0020
        /*0044*/ 	.byte	0x00, 0xf5, 0x21, 0x00


	//----- nvinfo : EIATTR_KPARAM_INFO
	.align		4
.L_375:
        /*0048*/ 	.byte	0x04, 0x17
        /*004a*/ 	.short	(.L_377 - .L_376)
.L_376:
        /*004c*/ 	.word	0x00000000
        /*0050*/ 	.short	0x0003
        /*0052*/ 	.short	0x0018
        /*0054*/ 	.byte	0x00, 0xf5, 0x21, 0x00


	//----- nvinfo : EIATTR_KPARAM_INFO
	.align		4
.L_377:
        /*0058*/ 	.byte	0x04, 0x17
        /*005a*/ 	.short	(.L_379 - .L_378)
.L_378:
        /*005c*/ 	.word	0x00000000
        /*0060*/ 	.short	0x0002
        /*0062*/ 	.short	0x0010
        /*0064*/ 	.byte	0x00, 0xf5, 0x21, 0x00


	//----- nvinfo : EIATTR_KPARAM_INFO
	.align		4
.L_379:
        /*0068*/ 	.byte	0x04, 0x17
        /*006a*/ 	.short	(.L_381 - .L_380)
.L_380:
        /*006c*/ 	.word	0x00000000
        /*0070*/ 	.short	0x0001
        /*0072*/ 	.short	0x0008
        /*0074*/ 	.byte	0x00, 0xf5, 0x21, 0x00


	//----- nvinfo : EIATTR_KPARAM_INFO
	.align		4
.L_381:
        /*0078*/ 	.byte	0x04, 0x17
        /*007a*/ 	.short	(.L_383 - .L_382)
.L_382:
        /*007c*/ 	.word	0x00000000
        /*0080*/ 	.short	0x0000
        /*0082*/ 	.short	0x0000
        /*0084*/ 	.byte	0x00, 0xf5, 0x21, 0x00


	//----- nvinfo : EIATTR_SPARSE_MMA_MASK
	.align		4
.L_383:
        /*0088*/ 	.byte	0x03, 0x50
        /*008a*/ 	.short	0x0000


	//----- nvinfo : EIATTR_MAXREG_COUNT
	.align		4
        /*008c*/ 	.byte	0x03, 0x1b
        /*008e*/ 	.short	0x00ff


	//----- nvinfo : EIATTR_MERCURY_ISA_VERSION
	.align		4
        /*0090*/ 	.byte	0x03, 0x5f
        /*0092*/ 	.short	0x0101


	//----- nvinfo : EIATTR_VRC_CTA_INIT_COUNT
	.align		4
        /*0094*/ 	.byte	0x02, 0x4a
	.zero		1
	.zero		1


	//----- nvinfo : EIATTR_EXIT_INSTR_OFFSETS
	.align		4
        /*0098*/ 	.byte	0x04, 0x1c
        /*009a*/ 	.short	(.L_385 - .L_384)


	//   ....[0]....
.L_384:
        /*009c*/ 	.word	0x00000080


	//   ....[1]....
        /*00a0*/ 	.word	0x000003c0


	//----- nvinfo : EIATTR_CRS_STACK_SIZE
	.align		4
.L_385:
        /*00a4*/ 	.byte	0x04, 0x1e
        /*00a6*/ 	.short	(.L_387 - .L_386)
.L_386:
        /*00a8*/ 	.word	0x00000000


	//----- nvinfo : EIATTR_CBANK_PARAM_SIZE
	.align		4
.L_387:
        /*00ac*/ 	.byte	0x03, 0x19
        /*00ae*/ 	.short	0x0040


	//----- nvinfo : EIATTR_PARAM_CBANK
	.align		4
        /*00b0*/ 	.byte	0x04, 0x0a
        /*00b2*/ 	.short	(.L_389 - .L_388)
	.align		4
.L_388:
        /*00b4*/ 	.word	index@(.nv.constant0._Z5EtattPKdS0_S0_S0_PdS1_S1_S1_)
        /*00b8*/ 	.short	0x0380
        /*00ba*/ 	.short	0x0040


	//----- nvinfo : EIATTR_SW_WAR
	.align		4
.L_389:
        /*00bc*/ 	.byte	0x04, 0x36
        /*00be*/ 	.short	(.L_391 - .L_390)
.L_390:
        /*00c0*/ 	.word	0x00000008
.L_391:


//--------------------- .nv.info._Z5AdamsPKdPdS1_ --------------------------
	.section	.nv.info._Z5AdamsPKdPdS1_,"",@"SHT_CUDA_INFO"
	.sectionflags	@""
	.align	4


	//----- nvinfo : EIATTR_CUDA_API_VERSION
	.align		4
        /*0000*/ 	.byte	0x04, 0x37
        /*0002*/ 	.short	(.L_393 - .L_392)
.L_392:
        /*0004*/ 	.word	0x00000082


	//----- nvinfo : EIATTR_KPARAM_INFO
	.align		4
.L_393:
        /*0008*/ 	.byte	0x04, 0x17
        /*000a*/ 	.short	(.L_395 - .L_394)
.L_394:
        /*000c*/ 	.word	0x00000000
        /*0010*/ 	.short	0x0002
        /*0012*/ 	.short	0x0010
        /*0014*/ 	.byte	0x00, 0xf5, 0x21, 0x00


	//----- nvinfo : EIATTR_KPARAM_INFO
	.align		4
.L_395:
        /*0018*/ 	.byte	0x04, 0x17
        /*001a*/ 	.short	(.L_397 - .L_396)
.L_396:
        /*001c*/ 	.word	0x00000000
        /*0020*/ 	.short	0x0001
        /*0022*/ 	.short	0x0008
        /*0024*/ 	.byte	0x00, 0xf5, 0x21, 0x00


	//----- nvinfo : EIATTR_KPARAM_INFO
	.align		4
.L_397:
        /*0028*/ 	.byte	0x04, 0x17
        /*002a*/ 	.short	(.L_399 - .L_398)
.L_398:
        /*002c*/ 	.word	0x00000000
        /*0030*/ 	.short	0x0000
        /*0032*/ 	.short	0x0000
        /*0034*/ 	.byte	0x00, 0xf5, 0x21, 0x00


	//----- nvinfo : EIATTR_SPARSE_MMA_MASK
	.align		4
.L_399:
        /*0038*/ 	.byte	0x03, 0x50
        /*003a*/ 	.short	0x0000


	//----- nvinfo : EIATTR_MAXREG_COUNT
	.align		4
        /*003c*/ 	.byte	0x03, 0x1b
        /*003e*/ 	.short	0x00ff


	//----- nvinfo : EIATTR_MERCURY_ISA_VERSION
	.align		4
        /*0040*/ 	.byte	0x03, 0x5f
        /*0042*/ 	.short	0x0101


	//----- nvinfo : EIATTR_VRC_CTA_INIT_COUNT
	.align		4
        /*0044*/ 	.byte	0x02, 0x4a
	.zero		1
	.zero		1


	//----- nvinfo : EIATTR_EXIT_INSTR_OFFSETS
	.align		4
        /*0048*/ 	.byte	0x04, 0x1c
        /*004a*/ 	.short	(.L_401 - .L_400)


	//   ....[0]....
.L_400:
        /*004c*/ 	.word	0x000000d0


	//   ....[1]....
        /*0050*/ 	.word	0x000001d0


	//----- nvinfo : EIATTR_CBANK_PARAM_SIZE
	.align		4
.L_401:
        /*0054*/ 	.byte	0x03, 0x19
        /*0056*/ 	.short	0x0018


	//----- nvinfo : EIATTR_PARAM_CBANK
	.align		4
        /*0058*/ 	.byte	0x04, 0x0a
        /*005a*/ 	.short	(.L_403 - .L_402)
	.align		4
.L_402:
        /*005c*/ 	.word	index@(.nv.constant0._Z5AdamsPKdPdS1_)
        /*0060*/ 	.short	0x0380
        /*0062*/ 	.short	0x0018


	//----- nvinfo : EIATTR_SW_WAR
	.align		4
.L_403:
        /*0064*/ 	.byte	0x04, 0x36
        /*0066*/ 	.short	(.L_405 - .L_404)
.L_404:
        /*0068*/ 	.word	0x00000008
.L_405:


//--------------------- .nv.info._Z9SubFluxx6PKdS0_S0_S0_S0_S0_Pd --------------------------
	.section	.nv.info._Z9SubFluxx6PKdS0_S0_S0_S0_S0_Pd,"",@"SHT_CUDA_INFO"
	.sectionflags	@""
	.align	4


	//----- nvinfo : EIATTR_CUDA_API_VERSION
	.align		4
        /*0000*/ 	.byte	0x04, 0x37
        /*0002*/ 	.short	(.L_407 - .L_406)
.L_406:
        /*0004*/ 	.word	0x00000082


	//----- nvinfo : EIATTR_KPARAM_INFO
	.align		4
.L_407:
        /*0008*/ 	.byte	0x04, 0x17
        /*000a*/ 	.short	(.L_409 - .L_408)
.L_408:
        /*000c*/ 	.word	0x00000000
        /*0010*/ 	.short	0x0006
        /*0012*/ 	.short	0x0030
        /*0014*/ 	.byte	0x00, 0xf5, 0x21, 0x00


	//----- nvinfo : EIATTR_KPARAM_INFO
	.align		4
.L_409:
        /*0018*/ 	.byte	0x04, 0x17
        /*001a*/ 	.short	(.L_411 - .L_410)
.L_410:
        /*001c*/ 	.word	0x00000000
        /*0020*/ 	.short	0x0005
        /*0022*/ 	.short	0x0028
        /*0024*/ 	.byte	0x00, 0xf5, 0x21, 0x00


	//----- nvinfo : EIATTR_KPARAM_INFO
	.align		4
.L_411:
        /*0028*/ 	.byte	0x04, 0x17
        /*002a*/ 	.short	(.L_413 - .L_412)
.L_412:
        /*002c*/ 	.word	0x00000000
        /*0030*/ 	.short	0x0004
        /*0032*/ 	.short	0x0020
        /*0034*/ 	.byte	0x00, 0xf5, 0x21, 0x00


	//----- nvinfo : EIATTR_KPARAM_INFO
	.align		4
.L_413:
        /*0038*/ 	.byte	0x04, 0x17
        /*003a*/ 	.short	(.L_415 - .L_414)
.L_414:
        /*003c*/ 	.word	0x00000000
        /*0040*/ 	.short	0x0003
        /*0042*/ 	.short	0x0018
        /*0044*/ 	.byte	0x00, 0xf5, 0x21, 0x00


	//----- nvinfo : EIATTR_KPARAM_INFO
	.align		4
.L_415:
        /*0048*/ 	.byte	0x04, 0x17
        /*004a*/ 	.short	(.L_417 - .L_416)
.L_416:
        /*004c*/ 	.word	0x00000000
        /*0050*/ 	.short	0x0002
        /*0052*/ 	.short	0x0010
        /*0054*/ 	.byte	0x00, 0xf5, 0x21, 0x00


	//----- nvinfo : EIATTR_KPARAM_INFO
	.align		4
.L_417:
        /*0058*/ 	.byte	0x04, 0x17
        /*005a*/ 	.short	(.L_419 - .L_418)
.L_418:
        /*005c*/ 	.word	0x00000000
        /*0060*/ 	.short	0x0001
        /*0062*/ 	.short	0x0008
        /*0064*/ 	.byte	0x00, 0xf5, 0x21, 0x00


	//----- nvinfo : EIATTR_KPARAM_INFO
	.align		4
.L_419:
        /*0068*/ 	.byte	0x04, 0x17
        /*006a*/ 	.short	(.L_421 - .L_420)
.L_420:
        /*006c*/ 	.word	0x00000000
        /*0070*/ 	.short	0x0000
        /*0072*/ 	.short	0x0000
        /*0074*/ 	.byte	0x00, 0xf5, 0x21, 0x00


	//----- nvinfo : EIATTR_SPARSE_MMA_MASK
	.align		4
.L_421:
        /*0078*/ 	.byte	0x03, 0x50
        /*007a*/ 	.short	0x0000


	//----- nvinfo : EIATTR_MAXREG_COUNT
	.align		4
        /*007c*/ 	.byte	0x03, 0x1b
        /*007e*/ 	.short	0x00ff


	//----- nvinfo : EIATTR_MERCURY_ISA_VERSION
	.align		4
        /*0080*/ 	.byte	0x03, 0x5f
        /*0082*/ 	.short	0x0101


	//----- nvinfo : EIATTR_VRC_CTA_INIT_COUNT
	.align		4
        /*0084*/ 	.byte	0x02, 0x4a
	.zero		1
	.zero		1


	//----- nvinfo : EIATTR_EXIT_INSTR_OFFSETS
	.align		4
        /*0088*/ 	.byte	0x04, 0x1c
        /*008a*/ 	.short	(.L_423 - .L_422)


	//   ....[0]....
.L_422:
        /*008c*/ 	.word	0x00000080


	//   ....[1]....
        /*0090*/ 	.word	0x00000270


	//----- nvinfo : EIATTR_CBANK_PARAM_SIZE
	.align		4
.L_423:
        /*0094*/ 	.byte	0x03, 0x19
        /*0096*/ 	.short	0x0038


	//----- nvinfo : EIATTR_PARAM_CBANK
	.align		4
        /*0098*/ 	.byte	0x04, 0x0a
        /*009a*/ 	.short	(.L_425 - .L_424)
	.align		4
.L_424:
        /*009c*/ 	.word	index@(.nv.constant0._Z9SubFluxx6PKdS0_S0_S0_S0_S0_Pd)
        /*00a0*/ 	.short	0x0380
        /*00a2*/ 	.short	0x0038


	//----- nvinfo : EIATTR_SW_WAR
	.align		4
.L_425:
        /*00a4*/ 	.byte	0x04, 0x36
        /*00a6*/ 	.short	(.L_427 - .L_426)
.L_426:
        /*00a8*/ 	.word	0x00000008
.L_427:


//--------------------- .nv.info._Z9SubFluxx5PKdS0_S0_S0_S0_S0_PdS1_S1_S1_S1_ --------------------------
	.section	.nv.info._Z9SubFluxx5PKdS0_S0_S0_S0_S0_PdS1_S1_S1_S1_,"",@"SHT_CUDA_INFO"
	.sectionflags	@""
	.align	4


	//----- nvinfo : EIATTR_CUDA_API_VERSION
	.align		4
        /*0000*/ 	.byte	0x04, 0x37
        /*0002*/ 	.short	(.L_429 - .L_428)
.L_428:
        /*0004*/ 	.word	0x00000082


	//----- nvinfo : EIATTR_KPARAM_INFO
	.align		4
.L_429:
        /*0008*/ 	.byte	0x04, 0x17
        /*000a*/ 	.short	(.L_431 - .L_430)
.L_430:
        /*000c*/ 	.word	0x00000000
        /*0010*/ 	.short	0x000a
        /*0012*/ 	.short	0x0050
        /*0014*/ 	.byte	0x00, 0xf5, 0x21, 0x00


	//----- nvinfo : EIATTR_KPARAM_INFO
	.align		4
.L_431:
        /*0018*/ 	.byte	0x04, 0x17
        /*001a*/ 	.short	(.L_433 - .L_432)
.L_432:
        /*001c*/ 	.word	0x00000000
        /*0020*/ 	.short	0x0009
        /*0022*/ 	.short	0x0048
        /*0024*/ 	.byte	0x00, 0xf5, 0x21, 0x00


	//----- nvinfo : EIATTR_KPARAM_INFO
	.align		4
.L_433:
        /*0028*/ 	.byte	0x04, 0x17
        /*002a*/ 	.short	(.L_435 - .L_434)
.L_434:
        /*002c*/ 	.word	0x00000000
        /*0030*/ 	.short	0x0008
        /*0032*/ 	.short	0x0040
        /*0034*/ 	.byte	0x00, 0xf5, 0x21, 0x00


	//----- nvinfo : EIATTR_KPARAM_INFO
	.align		4
.L_435:
        /*0038*/ 	.byte	0x04, 0x17
        /*003a*/ 	.short	(.L_437 - .L_436)
.L_436:
        /*003c*/ 	.word	0x00000000
        /*0040*/ 	.short	0x0007
        /*0042*/ 	.short	0x0038
        /*0044*/ 	.byte	0x00, 0xf5, 0x21, 0x00


	//----- nvinfo : EIATTR_KPARAM_INFO
	.align		4
.L_437:
        /*0048*/ 	.byte	0x04, 0x17
        /*004a*/ 	.short	(.L_439 - .L_438)
.L_438:
        /*004c*/ 	.word	0x00000000
        /*0050*/ 	.short	0x0006
        /*0052*/ 	.short	0x0030
        /*0054*/ 	.byte	0x00, 0xf5, 0x21, 0x00


	//----- nvinfo : EIATTR_KPARAM_INFO
	.align		4
.L_439:
        /*0058*/ 	.byte	0x04, 0x17
        /*005a*/ 	.short	(.L_441 - .L_440)
.L_440:
        /*005c*/ 	.word	0x00000000
        /*0060*/ 	.short	0x0005
        /*0062*/ 	.short	0x0028
        /*0064*/ 	.byte	0x00, 0xf5, 0x21, 0x00


	//----- nvinfo : EIATTR_KPARAM_INFO
	.align		4
.L_441:
        /*0068*/ 	.byte	0x04, 0x17
        /*006a*/ 	.short	(.L_443 - .L_442)
.L_442:
        /*006c*/ 	.word	0x00000000
        /*0070*/ 	.short	0x0004
        /*0072*/ 	.short	0x0020
        /*0074*/ 	.byte	0x00, 0xf5, 0x21, 0x00


	//----- nvinfo : EIATTR_KPARAM_INFO
	.align		4
.L_443:
        /*0078*/ 	.byte	0x04, 0x17
        /*007a*/ 	.short	(.L_445 - .L_444)
.L_444:
        /*007c*/ 	.word	0x00000000
        /*0080*/ 	.short	0x0003
        /*0082*/ 	.short	0x0018
        /*0084*/ 	.byte	0x00, 0xf5, 0x21, 0x00


	//----- nvinfo : EIATTR_KPARAM_INFO
	.align		4
.L_445:
        /*0088*/ 	.byte	0x04, 0x17
        /*008a*/ 	.short	(.L_447 - .L_446)
.L_446:
        /*008c*/ 	.word	0x00000000
        /*0090*/ 	.short	0x0002
        /*0092*/ 	.short	0x0010
        /*0094*/ 	.byte	0x00, 0xf5, 0x21, 0x00


	//----- nvinfo : EIATTR_KPARAM_INFO
	.align		4
.L_447:
        /*0098*/ 	.byte	0x04, 0x17
        /*009a*/ 	.short	(.L_449 - .L_448)
.L_448:
        /*009c*/ 	.word	0x00000000
        /*00a0*/ 	.short	0x0001
        /*00a2*/ 	.short	0x0008
        /*00a4*/ 	.byte	0x00, 0xf5, 0x21, 0x00


	//----- nvinfo : EIATTR_KPARAM_INFO
	.align		4
.L_449:
        /*00a8*/ 	.byte	0x04, 0x17
        /*00aa*/ 	.short	(.L_451 - .L_450)
.L_450:
        /*00ac*/ 	.word	0x00000000
        /*00b0*/ 	.short	0x0000
        /*00b2*/ 	.short	0x0000
        /*00b4*/ 	.byte	0x00, 0xf5, 0x21, 0x00


	//----- nvinfo : EIATTR_SPARSE_MMA_MASK
	.align		4
.L_451:
        /*00b8*/ 	.byte	0x03, 0x50
        /*00ba*/ 	.short	0x0000


	//----- nvinfo : EIATTR_MAXREG_COUNT
	.align		4
        /*00bc*/ 	.byte	0x03, 0x1b
        /*00be*/ 	.short	0x00ff


	//----- nvinfo : EIATTR_MERCURY_ISA_VERSION
	.align		4
        /*00c0*/ 	.byte	0x03, 0x5f
        /*00c2*/ 	.short	0x0101


	//----- nvinfo : EIATTR_VRC_CTA_INIT_COUNT
	.align		4
        /*00c4*/ 	.byte	0x02, 0x4a
	.zero		1
	.zero		1


	//----- nvinfo : EIATTR_EXIT_INSTR_OFFSETS
	.align		4
        /*00c8*/ 	.byte	0x04, 0x1c
        /*00ca*/ 	.short	(.L_453 - .L_452)


	//   ....[0]....
.L_452:
        /*00cc*/ 	.word	0x00000080


	//   ....[1]....
        /*00d0*/ 	.word	0x00000410


	//----- nvinfo : EIATTR_CBANK_PARAM_SIZE
	.align		4
.L_453:
        /*00d4*/ 	.byte	0x03, 0x19
        /*00d6*/ 	.short	0x0058


	//----- nvinfo : EIATTR_PARAM_CBANK
	.align		4
        /*00d8*/ 	.byte	0x04, 0x0a
        /*00da*/ 	.short	(.L_455 - .L_454)
	.align		4
.L_454:
        /*00dc*/ 	.word	index@(.nv.constant0._Z9SubFluxx5PKdS0_S0_S0_S0_S0_PdS1_S1_S1_S1_)
        /*00e0*/ 	.short	0x0380
        /*00e2*/ 	.short	0x0058


	//----- nvinfo : EIATTR_SW_WAR
	.align		4
.L_455:
        /*00e4*/ 	.byte	0x04, 0x36
        /*00e6*/ 	.short	(.L_457 - .L_456)
.L_456:
        /*00e8*/ 	.word	0x00000008
.L_457:


//--------------------- .nv.info._Z9SubFluxx4PKdS0_S0_S0_S0_S0_S0_S0_Pd --------------------------
	.section	.nv.info._Z9SubFluxx4PKdS0_S0_S0_S0_S0_S0_S0_Pd,"",@"SHT_CUDA_INFO"
	.sectionflags	@""
	.align	4


	//----- nvinfo : EIATTR_CUDA_API_VERSION
	.align		4
        /*0000*/ 	.byte	0x04, 0x37
        /*0002*/ 	.short	(.L_459 - .L_458)
.L_458:
        /*0004*/ 	.word	0x00000082


	//----- nvinfo : EIATTR_KPARAM_INFO
	.align		4
.L_459:
        /*0008*/ 	.byte	0x04, 0x17
        /*000a*/ 	.short	(.L_461 - .L_460)
.L_460:
        /*000c*/ 	.word	0x00000000
        /*0010*/ 	.short	0x0008
        /*0012*/ 	.short	0x0040
        /*0014*/ 	.byte	0x00, 0xf5, 0x21, 0x00


	//----- nvinfo : EIATTR_KPARAM_INFO
	.align		4
.L_461:
        /*0018*/ 	.byte	0x04, 0x17
        /*001a*/ 	.short	(.L_463 - .L_462)
.L_462:
        /*001c*/ 	.word	0x00000000
        /*0020*/ 	.short	0x0007
        /*0022*/ 	.short	0x0038
        /*0024*/ 	.byte	0x00, 0xf5, 0x21, 0x00


	//----- nvinfo : EIATTR_KPARAM_INFO
	.align		4
.L_463:
        /*0028*/ 	.byte	0x04, 0x17
        /*002a*/ 	.short	(.L_465 - .L_464)
.L_464:
        /*002c*/ 	.word	0x00000000
        /*0030*/ 	.short	0x0006
        /*0032*/ 	.short	0x0030
        /*0034*/ 	.byte	0x00, 0xf5, 0x21, 0x00


	//----- nvinfo : EIATTR_KPARAM_INFO
	.align		4
.L_465:
        /*0038*/ 	.byte	0x04, 0x17
        /*003a*/ 	.short	(.L_467 - .L_466)
.L_466:
        /*003c*/ 	.word	0x00000000
        /*0040*/ 	.short	0x0005
        /*0042*/ 	.short	0x0028
        /*0044*/ 	.byte	0x00, 0xf5, 0x21, 0x00


	//----- nvinfo : EIATTR_KPARAM_INFO
	.align		4
.L_467:
        /*0048*/ 	.byte	0x04, 0x17
        /*004a*/ 	.short	(.L_469 - .L_468)
.L_468:
        /*004c*/ 	.word	0x00000000
        /*0050*/ 	.short	0x0004
        /*0052*/ 	.short	0x0020
        /*0054*/ 	.byte	0x00, 0xf5, 0x21, 0x00


	//----- nvinfo : EIATTR_KPARAM_INFO
	.align		4
.L_469:
        /*0058*/ 	.byte	0x04, 0x17
        /*005a*/ 	.short	(.L_471 - .L_470)
.L_470:
        /*005c*/ 	.word	0x00000000
        /*0060*/ 	.short	0x0003
        /*0062*/ 	.short	0x0018
        /*0064*/ 	.byte	0x00, 0xf5, 0x21, 0x00


	//----- nvinfo : EIATTR_KPARAM_INFO
	.align		4
.L_471:
        /*0068*/ 	.byte	0x04, 0x17
        /*006a*/ 	.short	(.L_473 - .L_472)
.L_472:
        /*006c*/ 	.word	0x00000000
        /*0070*/ 	.short	0x0002
        /*0072*/ 	.short	0x0010
        /*0074*/ 	.byte	0x00, 0xf5, 0x21, 0x00


	//----- nvinfo : EIATTR_KPARAM_INFO
	.align		4
.L_473:
        /*0078*/ 	.byte	0x04, 0x17
        /*007a*/ 	.short	(.L_475 - .L_474)
.L_474:
        /*007c*/ 	.word	0x00000000
        /*0080*/ 	.short	0x0001
        /*0082*/ 	.short	0x0008
        /*0084*/ 	.byte	0x00, 0xf5, 0x21, 0x00


	//----- nvinfo : EIATTR_KPARAM_INFO
	.align		4
.L_475:
        /*0088*/ 	.byte	0x04, 0x17
        /*008a*/ 	.short	(.L_477 - .L_476)
.L_476:
        /*008c*/ 	.word	0x00000000
        /*0090*/ 	.short	0x0000
        /*0092*/ 	.short	0x0000
        /*0094*/ 	.byte	0x00, 0xf5, 0x21, 0x00


	//----- nvinfo : EIATTR_SPARSE_MMA_MASK
	.align		4
.L_477:
        /*0098*/ 	.byte	0x03, 0x50
        /*009a*/ 	.short	0x0000


	//----- nvinfo : EIATTR_MAXREG_COUNT
	.align		4
        /*009c*/ 	.byte	0x03, 0x1b
        /*009e*/ 	.short	0x00ff


	//----- nvinfo : EIATTR_MERCURY_ISA_VERSION
	.align		4
        /*00a0*/ 	.byte	0x03, 0x5f
        /*00a2*/ 	.short	0x0101


	//----- nvinfo : EIATTR_VRC_CTA_INIT_COUNT
	.align		4
        /*00a4*/ 	.byte	0x02, 0x4a
	.zero		1
	.zero		1


	//----- nvinfo : EIATTR_EXIT_INSTR_OFFSETS
	.align		4
        /*00a8*/ 	.byte	0x04, 0x1c
        /*00aa*/ 	.short	(.L_479 - .L_478)


	//   ....[0]....
.L_478:
        /*00ac*/ 	.word	0x00000080


	//   ....[1]....
        /*00b0*/ 	.word	0x000002d0


	//----- nvinfo : EIATTR_CBANK_PARAM_SIZE
	.align		4
.L_479:
        /*00b4*/ 	.byte	0x03, 0x19
        /*00b6*/ 	.short	0x0048


	//----- nvinfo : EIATTR_PARAM_CBANK
	.align		4
        /*00b8*/ 	.byte	0x04, 0x0a
        /*00ba*/ 	.short	(.L_481 - .L_480)
	.align		4
.L_480:
        /*00bc*/ 	.word	index@(.nv.constant0._Z9SubFluxx4PKdS0_S0_S0_S0_S0_S0_S0_Pd)
        /*00c0*/ 	.short	0x0380
        /*00c2*/ 	.short	0x0048


	//----- nvinfo : EIATTR_SW_WAR
	.align		4
.L_481:
        /*00c4*/ 	.byte	0x04, 0x36
        /*00c6*/ 	.short	(.L_483 - .L_482)
.L_482:
        /*00c8*/ 	.word	0x00000008
.L_483:


//--------------------- .nv.info._Z9SubFluxx3PKdS0_S0_S0_S0_S0_S0_S0_PdS1_ --------------------------
	.section	.nv.info._Z9SubFluxx3PKdS0_S0_S0_S0_S0_S0_S0_PdS1_,"",@"SHT_CUDA_INFO"
	.sectionflags	@""
	.align	4


	//----- nvinfo : EIATTR_CUDA_API_VERSION
	.align		4
        /*0000*/ 	.byte	0x04, 0x37
        /*0002*/ 	.short	(.L_485 - .L_484)
.L_484:
        /*0004*/ 	.word	0x00000082


	//----- nvinfo : EIATTR_KPARAM_INFO
	.align		4
.L_485:
        /*0008*/ 	.byte	0x04, 0x17
        /*000a*/ 	.short	(.L_487 - .L_486)
.L_486:
        /*000c*/ 	.word	0x00000000
        /*0010*/ 	.short	0x0009
        /*0012*/ 	.short	0x0048
        /*0014*/ 	.byte	0x00, 0xf5, 0x21, 0x00


	//----- nvinfo : EIATTR_KPARAM_INFO
	.align		4
.L_487:
        /*0018*/ 	.byte	0x04, 0x17
        /*001a*/ 	.short	(.L_489 - .L_488)
.L_488:
        /*001c*/ 	.word	0x00000000
        /*0020*/ 	.short	0x0008
        /*0022*/ 	.short	0x0040
        /*0024*/ 	.byte	0x00, 0xf5, 0x21, 0x00


	//----- nvinfo : EIATTR_KPARAM_INFO
	.align		4
.L_489:
        /*0028*/ 	.byte	0x04, 0x17
        /*002a*/ 	.short	(.L_491 - .L_490)
.L_490:
        /*002c*/ 	.word	0x00000000
        /*0030*/ 	.short	0x0007
        /*0032*/ 	.short	0x0038
        /*0034*/ 	.byte	0x00, 0xf5, 0x21, 0x00


	//----- nvinfo : EIATTR_KPARAM_INFO
	.align		4
.L_491:
        /*0038*/ 	.byte	0x04, 0x17
        /*003a*/ 	.short	(.L_493 - .L_492)
.L_492:
        /*003c*/ 	.word	0x00000000
        /*0040*/ 	.short	0x0006
        /*0042*/ 	.short	0x0030
        /*0044*/ 	.byte	0x00, 0xf5, 0x21, 0x00


	//----- nvinfo : EIATTR_KPARAM_INFO
	.align		4
.L_493:
        /*0048*/ 	.byte	0x04, 0x17
        /*004a*/ 	.short	(.L_495 - .L_494)
.L_494:
        /*004c*/ 	.word	0x00000000
        /*0050*/ 	.short	0x0005
        /*0052*/ 	.short	0x0028
        /*0054*/ 	.byte	0x00, 0xf5, 0x21, 0x00


	//----- nvinfo : EIATTR_KPARAM_INFO
	.align		4
.L_495:
        /*0058*/ 	.byte	0x04, 0x17
        /*005a*/ 	.short	(.L_497 - .L_496)
.L_496:
        /*005c*/ 	.word	0x00000000
        /*0060*/ 	.short	0x0004
        /*0062*/ 	.short	0x0020
        /*0064*/ 	.byte	0x00, 0xf5, 0x21, 0x00


	//----- nvinfo : EIATTR_KPARAM_INFO
	.align		4
.L_497:
        /*0068*/ 	.byte	0x04, 0x17
        /*006a*/ 	.short	(.L_499 - .L_498)
.L_498:
        /*006c*/ 	.word	0x00000000
        /*0070*/ 	.short	0x0003
        /*0072*/ 	.short	0x0018
        /*0074*/ 	.byte	0x00, 0xf5, 0x21, 0x00


	//----- nvinfo : EIATTR_KPARAM_INFO
	.align		4
.L_499:
        /*0078*/ 	.byte	0x04, 0x17
        /*007a*/ 	.short	(.L_501 - .L_500)
.L_500:
        /*007c*/ 	.word	0x00000000
        /*0080*/ 	.short	0x0002
        /*0082*/ 	.short	0x0010
        /*0084*/ 	.byte	0x00, 0xf5, 0x21, 0x00


	//----- nvinfo : EIATTR_KPARAM_INFO
	.align		4
.L_501:
        /*0088*/ 	.byte	0x04, 0x17
        /*008a*/ 	.short	(.L_503 - .L_502)
.L_502:
        /*008c*/ 	.word	0x00000000
        /*0090*/ 	.short	0x0001
        /*0092*/ 	.short	0x0008
        /*0094*/ 	.byte	0x00, 0xf5, 0x21, 0x00


	//----- nvinfo : EIATTR_KPARAM_INFO
	.align		4
.L_503:
        /*0098*/ 	.byte	0x04, 0x17
        /*009a*/ 	.short	(.L_505 - .L_504)
.L_504:
        /*009c*/ 	.word	0x00000000
        /*00a0*/ 	.short	0x0000
        /*00a2*/ 	.short	0x0000
        /*00a4*/ 	.byte	0x00, 0xf5, 0x21, 0x00


	//----- nvinfo : EIATTR_SPARSE_MMA_MASK
	.align		4
.L_505:
        /*00a8*/ 	.byte	0x03, 0x50
        /*00aa*/ 	.short	0x0000


	//----- nvinfo : EIATTR_MAXREG_COUNT
	.align		4
        /*00ac*/ 	.byte	0x03, 0x1b
        /*00ae*/ 	.short	0x00ff


	//----- nvinfo : EIATTR_MERCURY_ISA_VERSION
	.align		4
        /*00b0*/ 	.byte	0x03, 0x5f
        /*00b2*/ 	.short	0x0101


	//----- nvinfo : EIATTR_VRC_CTA_INIT_COUNT
	.align		4
        /*00b4*/ 	.byte	0x02, 0x4a
	.zero		1
	.zero		1


	//----- nvinfo : EIATTR_EXIT_INSTR_OFFSETS
	.align		4
        /*00b8*/ 	.byte	0x04, 0x1c
        /*00ba*/ 	.short	(.L_507 - .L_506)


	//   ....[0]....
.L_506:
        /*00bc*/ 	.word	0x00000080


	//   ....[1]....
        /*00c0*/ 	.word	0x00000350


	//----- nvinfo : EIATTR_CBANK_PARAM_SIZE
	.align		4
.L_507:
        /*00c4*/ 	.byte	0x03, 0x19
        /*00c6*/ 	.short	0x0050


	//----- nvinfo : EIATTR_PARAM_CBANK
	.align		4
        /*00c8*/ 	.byte	0x04, 0x0a
        /*00ca*/ 	.short	(.L_509 - .L_508)
	.align		4
.L_508:
        /*00cc*/ 	.word	index@(.nv.constant0._Z9SubFluxx3PKdS0_S0_S0_S0_S0_S0_S0_PdS1_)
        /*00d0*/ 	.short	0x0380
        /*00d2*/ 	.short	0x0050


	//----- nvinfo : EIATTR_SW_WAR
	.align		4
.L_509:
        /*00d4*/ 	.byte	0x04, 0x36
        /*00d6*/ 	.short	(.L_511 - .L_510)
.L_510:
        /*00d8*/ 	.word	0x00000008
.L_511:


//--------------------- .nv.info._Z9SubFluxx2PKdS0_S0_S0_S0_S0_S0_S0_S0_S0_S0_PdS1_S1_S1_ --------------------------
	.section	.nv.info._Z9SubFluxx2PKdS0_S0_S0_S0_S0_S0_S0_S0_S0_S0_PdS1_S1_S1_,"",@"SHT_CUDA_INFO"
	.sectionflags	@""
	.align	4


	//----- nvinfo : EIATTR_CUDA_API_VERSION
	.align		4
        /*0000*/ 	.byte	0x04, 0x37
        /*0002*/ 	.short	(.L_513 - .L_512)
.L_512:
        /*0004*/ 	.word	0x00000082


	//----- nvinfo : EIATTR_KPARAM_INFO
	.align		4
.L_513:
        /*0008*/ 	.byte	0x04, 0x17
        /*000a*/ 	.short	(.L_515 - .L_514)
.L_514:
        /*000c*/ 	.word	0x00000000
        /*0010*/ 	.short	0x000e
        /*0012*/ 	.short	0x0070
        /*0014*/ 	.byte	0x00, 0xf5, 0x21, 0x00


	//----- nvinfo : EIATTR_KPARAM_INFO
	.align		4
.L_515:
        /*0018*/ 	.byte	0x04, 0x17
        /*001a*/ 	.short	(.L_517 - .L_516)
.L_516:
        /*001c*/ 	.word	0x00000000
        /*0020*/ 	.short	0x000d
        /*0022*/ 	.short	0x0068
        /*0024*/ 	.byte	0x00, 0xf5, 0x21, 0x00


	//----- nvinfo : EIATTR_KPARAM_INFO
	.align		4
.L_517:
        /*0028*/ 	.byte	0x04, 0x17
        /*002a*/ 	.short	(.L_519 - .L_518)
.L_518:
        /*002c*/ 	.word	0x00000000
        /*0030*/ 	.short	0x000c
        /*0032*/ 	.short	0x0060
        /*0034*/ 	.byte	0x00, 0xf5, 0x21, 0x00


	//----- nvinfo : EIATTR_KPARAM_INFO
	.align		4
.L_519:
        /*0038*/ 	.byte	0x04, 0x17
        /*003a*/ 	.short	(.L_521 - .L_520)
.L_520:
        /*003c*/ 	.word	0x00000000
        /*0040*/ 	.short	0x000b
        /*0042*/ 	.short	0x0058
        /*0044*/ 	.byte	0x00, 0xf5, 0x21, 0x00


	//----- nvinfo : EIATTR_KPARAM_INFO
	.align		4
.L_521:
        /*0048*/ 	.byte	0x04, 0x17
        /*004a*/ 	.short	(.L_523 - .L_522)
.L_522:
        /*004c*/ 	.word	0x00000000
        /*0050*/ 	.short	0x000a
        /*0052*/ 	.short	0x0050
        /*0054*/ 	.byte	0x00, 0xf5, 0x21, 0x00


	//----- nvinfo : EIATTR_KPARAM_INFO
	.align		4
.L_523:
        /*0058*/ 	.byte	0x04, 0x17
        /*005a*/ 	.short	(.L_525 - .L_524)
.L_524:
        /*005c*/ 	.word	0x00000000
        /*0060*/ 	.short	0x0009
        /*0062*/ 	.short	0x0048
        /*0064*/ 	.byte	0x00, 0xf5, 0x21, 0x00


	//----- nvinfo : EIATTR_KPARAM_INFO
	.align		4
.L_525:
        /*0068*/ 	.byte	0x04, 0x17
        /*006a*/ 	.short	(.L_527 - .L_526)
.L_526:
        /*006c*/ 	.word	0x00000000
        /*0070*/ 	.short	0x0008
        /*0072*/ 	.short	0x0040
        /*0074*/ 	.byte	0x00, 0xf5, 0x21, 0x00


	//----- nvinfo : EIATTR_KPARAM_INFO
	.align		4
.L_527:
        /*0078*/ 	.byte	0x04, 0x17
        /*007a*/ 	.short	(.L_529 - .L_528)
.L_528:
        /*007c*/ 	.word	0x00000000
        /*0080*/ 	.short	0x0007
        /*0082*/ 	.short	0x0038
        /*0084*/ 	.byte	0x00, 0xf5, 0x21, 0x00


	//----- nvinfo : EIATTR_KPARAM_INFO
	.align		4
.L_529:
        /*0088*/ 	.byte	0x04, 0x17
        /*008a*/ 	.short	(.L_531 - .L_530)
.L_530:
        /*008c*/ 	.word	0x00000000
        /*0090*/ 	.short	0x0006
        /*0092*/ 	.short	0x0030
        /*0094*/ 	.byte	0x00, 0xf5, 0x21, 0x00


	//----- nvinfo : EIATTR_KPARAM_INFO
	.align		4
.L_531:
        /*0098*/ 	.byte	0x04, 0x17
        /*009a*/ 	.short	(.L_533 - .L_532)
.L_532:
        /*009c*/ 	.word	0x00000000
        /*00a0*/ 	.short	0x0005
        /*00a2*/ 	.short	0x0028
        /*00a4*/ 	.byte	0x00, 0xf5, 0x21, 0x00


	//----- nvinfo : EIATTR_KPARAM_INFO
	.align		4
.L_533:
        /*00a8*/ 	.byte	0x04, 0x17
        /*00aa*/ 	.short	(.L_535 - .L_534)
.L_534:
        /*00ac*/ 	.word	0x00000000
        /*00b0*/ 	.short	0x0004
        /*00b2*/ 	.short	0x0020
        /*00b4*/ 	.byte	0x00, 0xf5, 0x21, 0x00


	//----- nvinfo : EIATTR_KPARAM_INFO
	.align		4
.L_535:
        /*00b8*/ 	.byte	0x04, 0x17
        /*00ba*/ 	.short	(.L_537 - .L_536)
.L_536:
        /*00bc*/ 	.word	0x00000000
        /*00c0*/ 	.short	0x0003
        /*00c2*/ 	.short	0x0018
        /*00c4*/ 	.byte	0x00, 0xf5, 0x21, 0x00


	//----- nvinfo : EIATTR_KPARAM_INFO
	.align		4
.L_537:
        /*00c8*/ 	.byte	0x04, 0x17
        /*00ca*/ 	.short	(.L_539 - .L_538)
.L_538:
        /*00cc*/ 	.word	0x00000000
        /*00d0*/ 	.short	0x0002
        /*00d2*/ 	.short	0x0010
        /*00d4*/ 	.byte	0x00, 0xf5, 0x21, 0x00


	//----- nvinfo : EIATTR_KPARAM_INFO
	.align		4
.L_539:
        /*00d8*/ 	.byte	0x04, 0x17
        /*00da*/ 	.short	(.L_541 - .L_540)
.L_540:
        /*00dc*/ 	.word	0x00000000
        /*00e0*/ 	.short	0x0001
        /*00e2*/ 	.short	0x0008
        /*00e4*/ 	.byte	0x00, 0xf5, 0x21, 0x00


	//----- nvinfo : EIATTR_KPARAM_INFO
	.align		4
.L_541:
        /*00e8*/ 	.byte	0x04, 0x17
        /*00ea*/ 	.short	(.L_543 - .L_542)
.L_542:
        /*00ec*/ 	.word	0x00000000
        /*00f0*/ 	.short	0x0000
        /*00f2*/ 	.short	0x0000
        /*00f4*/ 	.byte	0x00, 0xf5, 0x21, 0x00


	//----- nvinfo : EIATTR_SPARSE_MMA_MASK
	.align		4
.L_543:
        /*00f8*/ 	.byte	0x03, 0x50
        /*00fa*/ 	.short	0x0000


	//----- nvinfo : EIATTR_MAXREG_COUNT
	.align		4
        /*00fc*/ 	.byte	0x03, 0x1b
        /*00fe*/ 	.short	0x00ff


	//----- nvinfo : EIATTR_MERCURY_ISA_VERSION
	.align		4
        /*0100*/ 	.byte	0x03, 0x5f
        /*0102*/ 	.short	0x0101


	//----- nvinfo : EIATTR_VRC_CTA_INIT_COUNT
	.align		4
        /*0104*/ 	.byte	0x02, 0x4a
	.zero		1
	.zero		1


	//----- nvinfo : EIATTR_EXIT_INSTR_OFFSETS
	.align		4
        /*0108*/ 	.byte	0x04, 0x1c
        /*010a*/ 	.short	(.L_545 - .L_544)


	//   ....[0]....
.L_544:
        /*010c*/ 	.word	0x00000080


	//   ....[1]....
        /*0110*/ 	.word	0x00000460


	//----- nvinfo : EIATTR_CBANK_PARAM_SIZE
	.align		4
.L_545:
        /*0114*/ 	.byte	0x03, 0x19
        /*0116*/ 	.short	0x0078


	//----- nvinfo : EIATTR_PARAM_CBANK
	.align		4
        /*0118*/ 	.byte	0x04, 0x0a
        /*011a*/ 	.short	(.L_547 - .L_546)
	.align		4
.L_546:
        /*011c*/ 	.word	index@(.nv.constant0._Z9SubFluxx2PKdS0_S0_S0_S0_S0_S0_S0_S0_S0_S0_PdS1_S1_S1_)
        /*0120*/ 	.short	0x0380
        /*0122*/ 	.short	0x0078


	//----- nvinfo : EIATTR_SW_WAR
	.align		4
.L_547:
        /*0124*/ 	.byte	0x04, 0x36
        /*0126*/ 	.short	(.L_549 - .L_548)
.L_548:
        /*0128*/ 	.word	0x00000008
.L_549:


//--------------------- .nv.info._Z9SubFluxx1PKdS0_S0_PdS1_S1_ --------------------------
	.section	.nv.info._Z9SubFluxx1PKdS0_S0_PdS1_S1_,"",@"SHT_CUDA_INFO"
	.sectionflags	@""
	.align	4


	//----- nvinfo : EIATTR_CUDA_API_VERSION
	.align		4
        /*0000*/ 	.byte	0x04, 0x37
        /*0002*/ 	.short	(.L_551 - .L_550)
.L_550:
        /*0004*/ 	.word	0x00000082


	//----- nvinfo : EIATTR_KPARAM_INFO
	.align		4
.L_551:
        /*0008*/ 	.byte	0x04, 0x17
        /*000a*/ 	.short	(.L_553 - .L_552)
.L_552:
        /*000c*/ 	.word	0x00000000
        /*0010*/ 	.short	0x0005
        /*0012*/ 	.short	0x0028
        /*0014*/ 	.byte	0x00, 0xf5, 0x21, 0x00


	//----- nvinfo : EIATTR_KPARAM_INFO
	.align		4
.L_553:
        /*0018*/ 	.byte	0x04, 0x17
        /*001a*/ 	.short	(.L_555 - .L_554)
.L_554:
        /*001c*/ 	.word	0x00000000
        /*0020*/ 	.short	0x0004
        /*0022*/ 	.short	0x0020
        /*0024*/ 	.byte	0x00, 0xf5, 0x21, 0x00


	//----- nvinfo : EIATTR_KPARAM_INFO
	.align		4
.L_555:
        /*0028*/ 	.byte	0x04, 0x17
        /*002a*/ 	.short	(.L_557 - .L_556)
.L_556:
        /*002c*/ 	.word	0x00000000
        /*0030*/ 	.short	0x0003
        /*0032*/ 	.short	0x0018
        /*0034*/ 	.byte	0x00, 0xf5, 0x21, 0x00


	//----- nvinfo : EIATTR_KPARAM_INFO
	.align		4
.L_557:
        /*0038*/ 	.byte	0x04, 0x17
        /*003a*/ 	.short	(.L_559 - .L_558)
.L_558:
        /*003c*/ 	.word	0x00000000
        /*0040*/ 	.short	0x0002
        /*0042*/ 	.short	0x0010
        /*0044*/ 	.byte	0x00, 0xf5, 0x21, 0x00


	//----- nvinfo : EIATTR_KPARAM_INFO
	.align		4
.L_559:
        /*0048*/ 	.byte	0x04, 0x17
        /*004a*/ 	.short	(.L_561 - .L_560)
.L_560:
        /*004c*/ 	.word	0x00000000
        /*0050*/ 	.short	0x0001
        /*0052*/ 	.short	0x0008
        /*0054*/ 	.byte	0x00, 0xf5, 0x21, 0x00


	//----- nvinfo : EIATTR_KPARAM_INFO
	.align		4
.L_561:
        /*0058*/ 	.byte	0x04, 0x17
        /*005a*/ 	.short	(.L_563 - .L_562)
.L_562:
        /*005c*/ 	.word	0x00000000
        /*0060*/ 	.short	0x0000
        /*0062*/ 	.short	0x0000
        /*0064*/ 	.byte	0x00, 0xf5, 0x21, 0x00


	//----- nvinfo : EIATTR_SPARSE_MMA_MASK
	.align		4
.L_563:
        /*0068*/ 	.byte	0x03, 0x50
        /*006a*/ 	.short	0x0000


	//----- nvinfo : EIATTR_MAXREG_COUNT
	.align		4
        /*006c*/ 	.byte	0x03, 0x1b
        /*006e*/ 	.short	0x00ff


	//----- nvinfo : EIATTR_MERCURY_ISA_VERSION
	.align		4
        /*0070*/ 	.byte	0x03, 0x5f
        /*0072*/ 	.short	0x0101


	//----- nvinfo : EIATTR_VRC_CTA_INIT_COUNT
	.align		4
        /*0074*/ 	.byte	0x02, 0x4a
	.zero		1
	.zero		1


	//----- nvinfo : EIATTR_EXIT_INSTR_OFFSETS
	.align		4
        /*0078*/ 	.byte	0x04, 0x1c
        /*007a*/ 	.short	(.L_565 - .L_564)


	//   ....[0]....
.L_564:
        /*007c*/ 	.word	0x00000080


	//   ....[1]....
        /*0080*/ 	.word	0x00000210


	//----- nvinfo : EIATTR_CBANK_PARAM_SIZE
	.align		4
.L_565:
        /*0084*/ 	.byte	0x03, 0x19
        /*0086*/ 	.short	0x0030


	//----- nvinfo : EIATTR_PARAM_CBANK
	.align		4
        /*0088*/ 	.byte	0x04, 0x0a
        /*008a*/ 	.short	(.L_567 - .L_566)
	.align		4
.L_566:
        /*008c*/ 	.word	index@(.nv.constant0._Z9SubFluxx1PKdS0_S0_PdS1_S1_)
        /*0090*/ 	.short	0x0380
        /*0092*/ 	.short	0x0030


	//----- nvinfo : EIATTR_SW_WAR
	.align		4
.L_567:
        /*0094*/ 	.byte	0x04, 0x36
        /*0096*/ 	.short	(.L_569 - .L_568)
.L_568:
        /*0098*/ 	.word	0x00000008
.L_569:


//--------------------- .nv.info._Z16InitialiseArraysPdS_S_S_S_S_S_S_S_S_S_ --------------------------
	.section	.nv.info._Z16InitialiseArraysPdS_S_S_S_S_S_S_S_S_S_,"",@"SHT_CUDA_INFO"
	.sectionflags	@""
	.align	4


	//----- nvinfo : EIATTR_CUDA_API_VERSION
	.align		4
        /*0000*/ 	.byte	0x04, 0x37
        /*0002*/ 	.short	(.L_571 - .L_570)
.L_570:
        /*0004*/ 	.word	0x00000082


	//----- nvinfo : EIATTR_KPARAM_INFO
	.align		4
.L_571:
        /*0008*/ 	.byte	0x04, 0x17
        /*000a*/ 	.short	(.L_573 - .L_572)
.L_572:
        /*000c*/ 	.word	0x00000000
        /*0010*/ 	.short	0x000a
        /*0012*/ 	.short	0x0050
        /*0014*/ 	.byte	0x00, 0xf5, 0x21, 0x00


	//----- nvinfo : EIATTR_KPARAM_INFO
	.align		4
.L_573:
        /*0018*/ 	.byte	0x04, 0x17
        /*001a*/ 	.short	(.L_575 - .L_574)
.L_574:
        /*001c*/ 	.word	0x00000000
        /*0020*/ 	.short	0x0009
        /*0022*/ 	.short	0x0048
        /*0024*/ 	.byte	0x00, 0xf5, 0x21, 0x00


	//----- nvinfo : EIATTR_KPARAM_INFO
	.align		4
.L_575:
        /*0028*/ 	.byte	0x04, 0x17
        /*002a*/ 	.short	(.L_577 - .L_576)
.L_576:
        /*002c*/ 	.word	0x00000000
        /*0030*/ 	.short	0x0008
        /*0032*/ 	.short	0x0040
        /*0034*/ 	.byte	0x00, 0xf5, 0x21, 0x00


	//----- nvinfo : EIATTR_KPARAM_INFO
	.align		4
.L_577:
        /*0038*/ 	.byte	0x04, 0x17
        /*003a*/ 	.short	(.L_579 - .L_578)
.L_578:
        /*003c*/ 	.word	0x00000000
        /*0040*/ 	.short	0x0007
        /*0042*/ 	.short	0x0038
        /*0044*/ 	.byte	0x00, 0xf5, 0x21, 0x00


	//----- nvinfo : EIATTR_KPARAM_INFO
	.align		4
.L_579:
        /*0048*/ 	.byte	0x04, 0x17
        /*004a*/ 	.short	(.L_581 - .L_580)
.L_580:
        /*004c*/ 	.word	0x00000000
        /*0050*/ 	.short	0x0006
        /*0052*/ 	.short	0x0030
        /*0054*/ 	.byte	0x00, 0xf5, 0x21, 0x00


	//----- nvinfo : EIATTR_KPARAM_INFO
	.align		4
.L_581:
        /*0058*/ 	.byte	0x04, 0x17
        /*005a*/ 	.short	(.L_583 - .L_582)
.L_582:
        /*005c*/ 	.word	0x00000000
        /*0060*/ 	.short	0x0005
        /*0062*/ 	.short	0x0028
        /*0064*/ 	.byte	0x00, 0xf5, 0x21, 0x00


	//----- nvinfo : EIATTR_KPARAM_INFO
	.align		4
.L_583:
        /*0068*/ 	.byte	0x04, 0x17
        /*006a*/ 	.short	(.L_585 - .L_584)
.L_584:
        /*006c*/ 	.word	0x00000000
        /*0070*/ 	.short	0x0004
        /*0072*/ 	.short	0x0020
        /*0074*/ 	.byte	0x00, 0xf5, 0x21, 0x00


	//----- nvinfo : EIATTR_KPARAM_INFO
	.align		4
.L_585:
        /*0078*/ 	.byte	0x04, 0x17
        /*007a*/ 	.short	(.L_587 - .L_586)
.L_586:
        /*007c*/ 	.word	0x00000000
        /*0080*/ 	.short	0x0003
        /*0082*/ 	.short	0x0018
        /*0084*/ 	.byte	0x00, 0xf5, 0x21, 0x00


	//----- nvinfo : EIATTR_KPARAM_INFO
	.align		4
.L_587:
        /*0088*/ 	.byte	0x04, 0x17
        /*008a*/ 	.short	(.L_589 - .L_588)
.L_588:
        /*008c*/ 	.word	0x00000000
        /*0090*/ 	.short	0x0002
        /*0092*/ 	.short	0x0010
        /*0094*/ 	.byte	0x00, 0xf5, 0x21, 0x00


	//----- nvinfo : EIATTR_KPARAM_INFO
	.align		4
.L_589:
        /*0098*/ 	.byte	0x04, 0x17
        /*009a*/ 	.short	(.L_591 - .L_590)
.L_590:
        /*009c*/ 	.word	0x00000000
        /*00a0*/ 	.short	0x0001
        /*00a2*/ 	.short	0x0008
        /*00a4*/ 	.byte	0x00, 0xf5, 0x21, 0x00


	//----- nvinfo : EIATTR_KPARAM_INFO
	.align		4
.L_591:
        /*00a8*/ 	.byte	0x04, 0x17
        /*00aa*/ 	.short	(.L_593 - .L_592)
.L_592:
        /*00ac*/ 	.word	0x00000000
        /*00b0*/ 	.short	0x0000
        /*00b2*/ 	.short	0x0000
        /*00b4*/ 	.byte	0x00, 0xf5, 0x21, 0x00


	//----- nvinfo : EIATTR_SPARSE_MMA_MASK
	.align		4
.L_593:
        /*00b8*/ 	.byte	0x03, 0x50
        /*00ba*/ 	.short	0x0000


	//----- nvinfo : EIATTR_MAXREG_COUNT
	.align		4
        /*00bc*/ 	.byte	0x03, 0x1b
        /*00be*/ 	.short	0x00ff


	//----- nvinfo : EIATTR_MERCURY_ISA_VERSION
	.align		4
        /*00c0*/ 	.byte	0x03, 0x5f
        /*00c2*/ 	.short	0x0101


	//----- nvinfo : EIATTR_VRC_CTA_INIT_COUNT
	.align		4
        /*00c4*/ 	.byte	0x02, 0x4a
	.zero		1
	.zero		1


	//----- nvinfo : EIATTR_EXIT_INSTR_OFFSETS
	.align		4
        /*00c8*/ 	.byte	0x04, 0x1c
        /*00ca*/ 	.short	(.L_595 - .L_594)


	//   ....[0]....
.L_594:
        /*00cc*/ 	.word	0x000000d0


	//   ....[1]....
        /*00d0*/ 	.word	0x00001390


	//----- nvinfo : EIATTR_CRS_STACK_SIZE
	.align		4
.L_595:
        /*00d4*/ 	.byte	0x04, 0x1e
        /*00d6*/ 	.short	(.L_597 - .L_596)
.L_596:
        /*00d8*/ 	.word	0x00000000


	//----- nvinfo : EIATTR_CBANK_PARAM_SIZE
	.align		4
.L_597:
        /*00dc*/ 	.byte	0x03, 0x19
        /*00de*/ 	.short	0x0058


	//----- nvinfo : EIATTR_PARAM_CBANK
	.align		4
        /*00e0*/ 	.byte	0x04, 0x0a
        /*00e2*/ 	.short	(.L_599 - .L_598)
	.align		4
.L_598:
        /*00e4*/ 	.word	index@(.nv.constant0._Z16InitialiseArraysPdS_S_S_S_S_S_S_S_S_S_)
        /*00e8*/ 	.short	0x0380
        /*00ea*/ 	.short	0x0058


	//----- nvinfo : EIATTR_SW_WAR
	.align		4
.L_599:
        /*00ec*/ 	.byte	0x04, 0x36
        /*00ee*/ 	.short	(.L_601 - .L_600)
.L_600:
        /*00f0*/ 	.word	0x00000008
.L_601:


//--------------------- .nv.info._Z5DeriyILi2EEvPKdPd --------------------------
	.section	.nv.info._Z5DeriyILi2EEvPKdPd,"",@"SHT_CUDA_INFO"
	.sectionflags	@""
	.align	4


	//----- nvinfo : EIATTR_CUDA_API_VERSION
	.align		4
        /*0000*/ 	.byte	0x04, 0x37
        /*0002*/ 	.short	(.L_603 - .L_602)
.L_602:
        /*0004*/ 	.word	0x00000082


	//----- nvinfo : EIATTR_KPARAM_INFO
	.align		4
.L_603:
        /*0008*/ 	.byte	0x04, 0x17
        /*000a*/ 	.short	(.L_605 - .L_604)
.L_604:
        /*000c*/ 	.word	0x00000000
        /*0010*/ 	.short	0x0001
        /*0012*/ 	.short	0x0008
        /*0014*/ 	.byte	0x00, 0xf5, 0x21, 0x00


	//----- nvinfo : EIATTR_KPARAM_INFO
	.align		4
.L_605:
        /*0018*/ 	.byte	0x04, 0x17
        /*001a*/ 	.short	(.L_607 - .L_606)
.L_606:
        /*001c*/ 	.word	0x00000000
        /*0020*/ 	.short	0x0000
        /*0022*/ 	.short	0x0000
        /*0024*/ 	.byte	0x00, 0xf5, 0x21, 0x00


	//----- nvinfo : EIATTR_SPARSE_MMA_MASK
	.align		4
.L_607:
        /*0028*/ 	.byte	0x03, 0x50
        /*002a*/ 	.short	0x0000


	//----- nvinfo : EIATTR_MAXREG_COUNT
	.align		4
        /*002c*/ 	.byte	0x03, 0x1b
        /*002e*/ 	.short	0x00ff


	//----- nvinfo : EIATTR_NUM_BARRIERS
	.align		4
        /*0030*/ 	.byte	0x02, 0x4c
        /*0032*/ 	.byte	0x01
	.zero		1


	//----- nvinfo : EIATTR_MERCURY_ISA_VERSION
	.align		4
        /*0034*/ 	.byte	0x03, 0x5f
        /*0036*/ 	.short	0x0101


	//----- nvinfo : EIATTR_VRC_CTA_INIT_COUNT
	.align		4
        /*0038*/ 	.byte	0x02, 0x4a
	.zero		1
	.zero		1


	//----- nvinfo : EIATTR_EXIT_INSTR_OFFSETS
	.align		4
        /*003c*/ 	.byte	0x04, 0x1c
        /*003e*/ 	.short	(.L_609 - .L_608)


	//   ....[0]....
.L_608:
        /*0040*/ 	.word	0x000000e0


	//   ....[1]....
        /*0044*/ 	.word	0x00000410


	//   ....[2]....
        /*0048*/ 	.word	0x000005c0


	//   ....[3]....
        /*004c*/ 	.word	0x00000740


	//   ....[4]....
        /*0050*/ 	.word	0x00000770


	//----- nvinfo : EIATTR_CRS_STACK_SIZE
	.align		4
.L_609:
        /*0054*/ 	.byte	0x04, 0x1e
        /*0056*/ 	.short	(.L_611 - .L_610)
.L_610:
        /*0058*/ 	.word	0x00000000


	//----- nvinfo : EIATTR_CBANK_PARAM_SIZE
	.align		4
.L_611:
        /*005c*/ 	.byte	0x03, 0x19
        /*005e*/ 	.short	0x0010


	//----- nvinfo : EIATTR_PARAM_CBANK
	.align		4
        /*0060*/ 	.byte	0x04, 0x0a
        /*0062*/ 	.short	(.L_613 - .L_612)
	.align		4
.L_612:
        /*0064*/ 	.word	index@(.nv.constant0._Z5DeriyILi2EEvPKdPd)
        /*0068*/ 	.short	0x0380
        /*006a*/ 	.short	0x0010


	//----- nvinfo : EIATTR_SW_WAR
	.align		4
.L_613:
        /*006c*/ 	.byte	0x04, 0x36
        /*006e*/ 	.short	(.L_615 - .L_614)
.L_614:
        /*0070*/ 	.word	0x00000008
.L_615:


//--------------------- .nv.info._Z5DerixILi2EEvPKdPd --------------------------
	.section	.nv.info._Z5DerixILi2EEvPKdPd,"",@"SHT_CUDA_INFO"
	.sectionflags	@""
	.align	4


	//----- nvinfo : EIATTR_CUDA_API_VERSION
	.align		4
        /*0000*/ 	.byte	0x04, 0x37
        /*0002*/ 	.short	(.L_617 - .L_616)
.L_616:
        /*0004*/ 	.word	0x00000082


	//----- nvinfo : EIATTR_KPARAM_INFO
	.align		4
.L_617:
        /*0008*/ 	.byte	0x04, 0x17
        /*000a*/ 	.short	(.L_619 - .L_618)
.L_618:
        /*000c*/ 	.word	0x00000000
        /*0010*/ 	.short	0x0001
        /*0012*/ 	.short	0x0008
        /*0014*/ 	.byte	0x00, 0xf5, 0x21, 0x00


	//----- nvinfo : EIATTR_KPARAM_INFO
	.align		4
.L_619:
        /*0018*/ 	.byte	0x04, 0x17
        /*001a*/ 	.short	(.L_621 - .L_620)
.L_620:
        /*001c*/ 	.word	0x00000000
        /*0020*/ 	.short	0x0000
        /*0022*/ 	.short	0x0000
        /*0024*/ 	.byte	0x00, 0xf5, 0x21, 0x00


	//----- nvinfo : EIATTR_SPARSE_MMA_MASK
	.align		4
.L_621:
        /*0028*/ 	.byte	0x03, 0x50
        /*002a*/ 	.short	0x0000


	//----- nvinfo : EIATTR_MAXREG_COUNT
	.align		4
        /*002c*/ 	.byte	0x03, 0x1b
        /*002e*/ 	.short	0x00ff


	//----- nvinfo : EIATTR_NUM_BARRIERS
	.align		4
        /*0030*/ 	.byte	0x02, 0x4c
        /*0032*/ 	.byte	0x01
	.zero		1


	//----- nvinfo : EIATTR_MERCURY_ISA_VERSION
	.align		4
        /*0034*/ 	.byte	0x03, 0x5f
        /*0036*/ 	.short	0x0101


	//----- nvinfo : EIATTR_VRC_CTA_INIT_COUNT
	.align		4
        /*0038*/ 	.byte	0x02, 0x4a
	.zero		1
	.zero		1


	//----- nvinfo : EIATTR_EXIT_INSTR_OFFSETS
	.align		4
        /*003c*/ 	.byte	0x04, 0x1c
        /*003e*/ 	.short	(.L_623 - .L_622)


	//   ....[0]....
.L_622:
        /*0040*/ 	.word	0x000000e0


	//   ....[1]....
        /*0044*/ 	.word	0x000001d0


	//   ....[2]....
        /*0048*/ 	.word	0x00000420


	//----- nvinfo : EIATTR_CRS_STACK_SIZE
	.align		4
.L_623:
        /*004c*/ 	.byte	0x04, 0x1e
        /*004e*/ 	.short	(.L_625 - .L_624)
.L_624:
        /*0050*/ 	.word	0x00000000


	//----- nvinfo : EIATTR_CBANK_PARAM_SIZE
	.align		4
.L_625:
        /*0054*/ 	.byte	0x03, 0x19
        /*0056*/ 	.short	0x0010


	//----- nvinfo : EIATTR_PARAM_CBANK
	.align		4
        /*0058*/ 	.byte	0x04, 0x0a
        /*005a*/ 	.short	(.L_627 - .L_626)
	.align		4
.L_626:
        /*005c*/ 	.word	index@(.nv.constant0._Z5DerixILi2EEvPKdPd)
        /*0060*/ 	.short	0x0380
        /*0062*/ 	.short	0x0010


	//----- nvinfo : EIATTR_SW_WAR
	.align		4
.L_627:
        /*0064*/ 	.byte	0x04, 0x36
        /*0066*/ 	.short	(.L_629 - .L_628)
.L_628:
        /*0068*/ 	.word	0x00000008
.L_629:


//--------------------- .nv.info._Z5DeriyILi1EEvPKdPd --------------------------
	.section	.nv.info._Z5DeriyILi1EEvPKdPd,"",@"SHT_CUDA_INFO"
	.sectionflags	@""
	.align	4


	//----- nvinfo : EIATTR_CUDA_API_VERSION
	.align		4
        /*0000*/ 	.byte	0x04, 0x37
        /*0002*/ 	.short	(.L_631 - .L_630)
.L_630:
        /*0004*/ 	.word	0x00000082


	//----- nvinfo : EIATTR_KPARAM_INFO
	.align		4
.L_631:
        /*0008*/ 	.byte	0x04, 0x17
        /*000a*/ 	.short	(.L_633 - .L_632)
.L_632:
        /*000c*/ 	.word	0x00000000
        /*0010*/ 	.short	0x0001
        /*0012*/ 	.short	0x0008
        /*0014*/ 	.byte	0x00, 0xf5, 0x21, 0x00


	//----- nvinfo : EIATTR_KPARAM_INFO
	.align		4
.L_633:
        /*0018*/ 	.byte	0x04, 0x17
        /*001a*/ 	.short	(.L_635 - .L_634)
.L_634:
        /*001c*/ 	.word	0x00000000
        /*0020*/ 	.short	0x0000
        /*0022*/ 	.short	0x0000
        /*0024*/ 	.byte	0x00, 0xf5, 0x21, 0x00


	//----- nvinfo : EIATTR_SPARSE_MMA_MASK
	.align		4
.L_635:
        /*0028*/ 	.byte	0x03, 0x50
        /*002a*/ 	.short	0x0000


	//----- nvinfo : EIATTR_MAXREG_COUNT
	.align		4
        /*002c*/ 	.byte	0x03, 0x1b
        /*002e*/ 	.short	0x00ff


	//----- nvinfo : EIATTR_NUM_BARRIERS
	.align		4
        /*0030*/ 	.byte	0x02, 0x4c
        /*0032*/ 	.byte	0x01
	.zero		1


	//----- nvinfo : EIATTR_MERCURY_ISA_VERSION
	.align		4
        /*0034*/ 	.byte	0x03, 0x5f
        /*0036*/ 	.short	0x0101


	//----- nvinfo : EIATTR_VRC_CTA_INIT_COUNT
	.align		4
        /*0038*/ 	.byte	0x02, 0x4a
	.zero		1
	.zero		1


	//----- nvinfo : EIATTR_EXIT_INSTR_OFFSETS
	.align		4
        /*003c*/ 	.byte	0x04, 0x1c
        /*003e*/ 	.short	(.L_637 - .L_636)


	//   ....[0]....
.L_636:
        /*0040*/ 	.word	0x000000e0


	//   ....[1]....
        /*0044*/ 	.word	0x00000410


	//   ....[2]....
        /*0048*/ 	.word	0x000005c0


	//   ....[3]....
        /*004c*/ 	.word	0x00000700


	//   ....[4]....
        /*0050*/ 	.word	0x00000730


	//----- nvinfo : EIATTR_CRS_STACK_SIZE
	.align		4
.L_637:
        /*0054*/ 	.byte	0x04, 0x1e
        /*0056*/ 	.short	(.L_639 - .L_638)
.L_638:
        /*0058*/ 	.word	0x00000000


	//----- nvinfo : EIATTR_CBANK_PARAM_SIZE
	.align		4
.L_639:
        /*005c*/ 	.byte	0x03, 0x19
        /*005e*/ 	.short	0x0010


	//----- nvinfo : EIATTR_PARAM_CBANK
	.align		4
        /*0060*/ 	.byte	0x04, 0x0a
        /*0062*/ 	.short	(.L_641 - .L_640)
	.align		4
.L_640:
        /*0064*/ 	.word	index@(.nv.constant0._Z5DeriyILi1EEvPKdPd)
        /*0068*/ 	.short	0x0380
        /*006a*/ 	.short	0x0010


	//----- nvinfo : EIATTR_SW_WAR
	.align		4
.L_641:
        /*006c*/ 	.byte	0x04, 0x36
        /*006e*/ 	.short	(.L_643 - .L_642)
.L_642:
        /*0070*/ 	.word	0x00000008
.L_643:


//--------------------- .nv.info._Z5DerixILi1EEvPKdPd --------------------------
	.section	.nv.info._Z5DerixILi1EEvPKdPd,"",@"SHT_CUDA_INFO"
	.sectionflags	@""
	.align	4


	//----- nvinfo : EIATTR_CUDA_API_VERSION
	.align		4
        /*0000*/ 	.byte	0x04, 0x37
        /*0002*/ 	.short	(.L_645 - .L_644)
.L_644:
        /*0004*/ 	.word	0x00000082


	//----- nvinfo : EIATTR_KPARAM_INFO
	.align		4
.L_645:
        /*0008*/ 	.byte	0x04, 0x17
        /*000a*/ 	.short	(.L_647 - .L_646)
.L_646:
        /*000c*/ 	.word	0x00000000
        /*0010*/ 	.short	0x0001
        /*0012*/ 	.short	0x0008
        /*0014*/ 	.byte	0x00, 0xf5, 0x21, 0x00


	//----- nvinfo : EIATTR_KPARAM_INFO
	.align		4
.L_647:
        /*0018*/ 	.byte	0x04, 0x17
        /*001a*/ 	.short	(.L_649 - .L_648)
.L_648:
        /*001c*/ 	.word	0x00000000
        /*0020*/ 	.short	0x0000
        /*0022*/ 	.short	0x0000
        /*0024*/ 	.byte	0x00, 0xf5, 0x21, 0x00


	//----- nvinfo : EIATTR_SPARSE_MMA_MASK
	.align		4
.L_649:
        /*0028*/ 	.byte	0x03, 0x50
        /*002a*/ 	.short	0x0000


	//----- nvinfo : EIATTR_MAXREG_COUNT
	.align		4
        /*002c*/ 	.byte	0x03, 0x1b
        /*002e*/ 	.short	0x00ff


	//----- nvinfo : EIATTR_NUM_BARRIERS
	.align		4
        /*0030*/ 	.byte	0x02, 0x4c
        /*0032*/ 	.byte	0x01
	.zero		1


	//----- nvinfo : EIATTR_MERCURY_ISA_VERSION
	.align		4
        /*0034*/ 	.byte	0x03, 0x5f
        /*0036*/ 	.short	0x0101


	//----- nvinfo : EIATTR_VRC_CTA_INIT_COUNT
	.align		4
        /*0038*/ 	.byte	0x02, 0x4a
	.zero		1
	.zero		1


	//----- nvinfo : EIATTR_EXIT_INSTR_OFFSETS
	.align		4
        /*003c*/ 	.byte	0x04, 0x1c
        /*003e*/ 	.short	(.L_651 - .L_650)


	//   ....[0]....
.L_650:
        /*0040*/ 	.word	0x000000e0


	//   ....[1]....
        /*0044*/ 	.word	0x000001d0


	//   ....[2]....
        /*0048*/ 	.word	0x000003f0


	//----- nvinfo : EIATTR_CRS_STACK_SIZE
	.align		4
.L_651:
        /*004c*/ 	.byte	0x04, 0x1e
        /*004e*/ 	.short	(.L_653 - .L_652)
.L_652:
        /*0050*/ 	.word	0x00000000


	//----- nvinfo : EIATTR_CBANK_PARAM_SIZE
	.align		4
.L_653:
        /*0054*/ 	.byte	0x03, 0x19
        /*0056*/ 	.short	0x0010


	//----- nvinfo : EIATTR_PARAM_CBANK
	.align		4
        /*0058*/ 	.byte	0x04, 0x0a
        /*005a*/ 	.short	(.L_655 - .L_654)
	.align		4
.L_654:
        /*005c*/ 	.word	index@(.nv.constant0._Z5DerixILi1EEvPKdPd)
        /*0060*/ 	.short	0x0380
        /*0062*/ 	.short	0x0010


	//----- nvinfo : EIATTR_SW_WAR
	.align		4
.L_655:
        /*0064*/ 	.byte	0x04, 0x36
        /*0066*/ 	.short	(.L_657 - .L_656)
.L_656:
        /*0068*/ 	.word	0x00000008
.L_657:


//--------------------- .nv.callgraph             --------------------------
	.section	.nv.callgraph,"",@"SHT_CUDA_CALLGRAPH"
	.align	4
	.sectionentsize	8
	.align		4
        /*0000*/ 	.word	0x00000000
	.align		4
        /*0004*/ 	.word	0xffffffff
	.align		4
        /*0008*/ 	.word	0x00000000
	.align		4
        /*000c*/ 	.word	0xfffffffe
	.align		4
        /*0010*/ 	.word	0x00000000
	.align		4
        /*0014*/ 	.word	0xfffffffd
	.align		4
        /*0018*/ 	.word	0x00000000
	.align		4
        /*001c*/ 	.word	0xfffffffc


//--------------------- .nv.constant3             --------------------------
	.section	.nv.constant3,"a",@progbits
	.align	8
.nv.constant3:
	.type		deriv_consts,@object
	.size		deriv_consts,(adams_consts - deriv_consts)
deriv_consts:
	.zero		32
	.type		adams_consts,@object
	.size		adams_consts,(etatt_consts - adams_consts)
adams_consts:
	.zero		16
	.type		etatt_consts,@object
	.size		etatt_consts,(dev_nx - etatt_consts)
etatt_consts:
	.zero		16
	.type		dev_nx,@object
	.size		dev_nx,(dev_ny - dev_nx)
dev_nx:
	.zero		4
	.type		dev_ny,@object
	.size		dev_ny,(dev_N - dev_ny)
dev_ny:
	.zero		4
	.type		dev_N,@object
	.size		dev_N,(pointsPerThread - dev_N)
dev_N:
	.zero		4
	.type		pointsPerThread,@object
	.size		pointsPerThread,(deltaX - pointsPerThread)
pointsPerThread:
	.zero		4
	.type		deltaX,@object
	.size		deltaX,(deltaY - deltaX)
deltaX:
	.zero		8
	.type		deltaY,@object
	.size		deltaY,(xLength - deltaY)
deltaY:
	.zero		8
	.type		xLength,@object
	.size		xLength,(yLength - xLength)
xLength:
	.zero		8
	.type		yLength,@object
	.size		yLength,(tempInf - yLength)
yLength:
	.zero		8
	.type		tempInf,@object
	.size		tempInf,(pressInf - tempInf)
tempInf:
	.zero		8
	.type		pressInf,@object
	.size		pressInf,(uInf - pressInf)
pressInf:
	.zero		8
	.type		uInf,@object
	.size		uInf,(rhoInf - uInf)
uInf:
	.zero		8
	.type		rhoInf,@object
	.size		rhoInf,(heatCapacityV - rhoInf)
rhoInf:
	.zero		8
	.type		heatCapacityV,@object
	.size		heatCapacityV,(oneOverEta - heatCapacityV)
heatCapacityV:
	.zero		8
	.type		oneOverEta,@object
	.size		oneOverEta,(cylinderRadSquared - oneOverEta)
oneOverEta:
	.zero		8
	.type		cylinderRadSquared,@object
	.size		cylinderRadSquared,(dynViscosity - cylinderRadSquared)
cylinderRadSquared:
	.zero		8
	.type		dynViscosity,@object
	.size		dynViscosity,(xkt - dynViscosity)
dynViscosity:
	.zero		8
	.type		xkt,@object
	.size		xkt,(lambda - xkt)
xkt:
	.zero		8
	.type		lambda,@object
	.size		lambda,(.L_20 - lambda)
lambda:
	.zero		8
.L_20:


//--------------------- .nv.constant4             --------------------------
	.section	.nv.constant4,"a",@progbits
	.align	8
	.align		8
.nv.constant4:
        /*0000*/ 	.dword	_ZN30_INTERNAL_d937adae_4_k_cu_main4cuda3std3__45__cpo5beginE
	.align		8
        /*0008*/ 	.dword	_ZN30_INTERNAL_d937adae_4_k_cu_main4cuda3std3__45__cpo3endE
	.align		8
        /*0010*/ 	.dword	_ZN30_INTERNAL_d937adae_4_k_cu_main4cuda3std3__45__cpo6cbeginE
	.align		8
        /*0018*/ 	.dword	_ZN30_INTERNAL_d937adae_4_k_cu_main4cuda3std3__45__cpo4cendE
	.align		8
        /*0020*/ 	.dword	_ZN30_INTERNAL_d937adae_4_k_cu_main4cuda3std3__45__cpo6rbeginE
	.align		8
        /*0028*/ 	.dword	_ZN30_INTERNAL_d937adae_4_k_cu_main4cuda3std3__45__cpo4rendE
	.align		8
        /*0030*/ 	.dword	_ZN30_INTERNAL_d937adae_4_k_cu_main4cuda3std3__45__cpo7crbeginE
	.align		8
        /*0038*/ 	.dword	_ZN30_INTERNAL_d937adae_4_k_cu_main4cuda3std3__45__cpo5crendE
	.align		8
        /*0040*/ 	.dword	_ZN30_INTERNAL_d937adae_4_k_cu_main4cuda3std3__432_GLOBAL__N__d937adae_4_k_cu_main6ignoreE
	.align		8
        /*0048*/ 	.dword	_ZN30_INTERNAL_d937adae_4_k_cu_main4cuda3std3__419piecewise_constructE
	.align		8
        /*0050*/ 	.dword	_ZN30_INTERNAL_d937adae_4_k_cu_main4cuda3std3__48in_placeE
	.align		8
        /*0058*/ 	.dword	_ZN30_INTERNAL_d937adae_4_k_cu_main4cuda3std3__420unreachable_sentinelE
	.align		8
        /*0060*/ 	.dword	_ZN30_INTERNAL_d937adae_4_k_cu_main4cuda3std3__47nulloptE
	.align		8
        /*0068*/ 	.dword	_ZN30_INTERNAL_d937adae_4_k_cu_main4cuda3std3__48unexpectE
	.align		8
        /*0070*/ 	.dword	_ZN30_INTERNAL_d937adae_4_k_cu_main4cuda3std6ranges3__45__cpo4swapE
	.align		8
        /*0078*/ 	.dword	_ZN30_INTERNAL_d937adae_4_k_cu_main4cuda3std6ranges3__45__cpo9iter_moveE
	.align		8
        /*0080*/ 	.dword	_ZN30_INTERNAL_d937adae_4_k_cu_main4cuda3std6ranges3__45__cpo5beginE
	.align		8
        /*0088*/ 	.dword	_ZN30_INTERNAL_d937adae_4_k_cu_main4cuda3std6ranges3__45__cpo3endE
	.align		8
        /*0090*/ 	.dword	_ZN30_INTERNAL_d937adae_4_k_cu_main4cuda3std6ranges3__45__cpo6cbeginE
	.align		8
        /*0098*/ 	.dword	_ZN30_INTERNAL_d937adae_4_k_cu_main4cuda3std6ranges3__45__cpo4cendE
	.align		8
        /*00a0*/ 	.dword	_ZN30_INTERNAL_d937adae_4_k_cu_main4cuda3std6ranges3__45__cpo7advanceE
	.align		8
        /*00a8*/ 	.dword	_ZN30_INTERNAL_d937adae_4_k_cu_main4cuda3std6ranges3__45__cpo9iter_swapE
	.align		8
        /*00b0*/ 	.dword	_ZN30_INTERNAL_d937adae_4_k_cu_main4cuda3std6ranges3__45__cpo4nextE
	.align		8
        /*00b8*/ 	.dword	_ZN30_INTERNAL_d937adae_4_k_cu_main4cuda3std6ranges3__45__cpo4prevE
	.align		8
        /*00c0*/ 	.dword	_ZN30_INTERNAL_d937adae_4_k_cu_main4cuda3std6ranges3__45__cpo4dataE
	.align		8
        /*00c8*/ 	.dword	_ZN30_INTERNAL_d937adae_4_k_cu_main4cuda3std6ranges3__45__cpo5cdataE
	.align		8
        /*00d0*/ 	.dword	_ZN30_INTERNAL_d937adae_4_k_cu_main4cuda3std6ranges3__45__cpo4sizeE
	.align		8
        /*00d8*/ 	.dword	_ZN30_INTERNAL_d937adae_4_k_cu_main4cuda3std6ranges3__45__cpo5ssizeE
	.align		8
        /*00e0*/ 	.dword	_ZN30_INTERNAL_d937adae_4_k_cu_main4cuda3std6ranges3__45__cpo8distanceE
	.align		8
        /*00e8*/ 	.dword	_ZN30_INTERNAL_d937adae_4_k_cu_main6thrust24THRUST_300001_SM_1000_NS8cuda_cub3parE
	.align		8
        /*00f0*/ 	.dword	_ZN30_INTERNAL_d937adae_4_k_cu_main6thrust24THRUST_300001_SM_1000_NS8cuda_cub10par_nosyncE
	.align		8
        /*00f8*/ 	.dword	_ZN30_INTERNAL_d937adae_4_k_cu_main6thrust24THRUST_300001_SM_1000_NS6system6detail10sequential3seqE
	.align		8
        /*0100*/ 	.dword	_ZN30_INTERNAL_d937adae_4_k_cu_main6thrust24THRUST_300001_SM_1000_NS12placeholders2_1E
	.align		8
        /*0108*/ 	.dword	_ZN30_INTERNAL_d937adae_4_k_cu_main6thrust24THRUST_300001_SM_1000_NS12placeholders2_2E
	.align		8
        /*0110*/ 	.dword	_ZN30_INTERNAL_d937adae_4_k_cu_main6thrust24THRUST_300001_SM_1000_NS12placeholders2_3E
	.align		8
        /*0118*/ 	.dword	_ZN30_INTERNAL_d937adae_4_k_cu_main6thrust24THRUST_300001_SM_1000_NS12placeholders2_4E
	.align		8
        /*0120*/ 	.dword	_ZN30_INTERNAL_d937adae_4_k_cu_main6thrust24THRUST_300001_SM_1000_NS12placeholders2_5E
	.align		8
        /*0128*/ 	.dword	_ZN30_INTERNAL_d937adae_4_k_cu_main6thrust24THRUST_300001_SM_1000_NS12placeholders2_6E
	.align		8
        /*0130*/ 	.dword	_ZN30_INTERNAL_d937adae_4_k_cu_main6thrust24THRUST_300001_SM_1000_NS12placeholders2_7E
	.align		8
        /*0138*/ 	.dword	_ZN30_INTERNAL_d937adae_4_k_cu_main6thrust24THRUST_300001_SM_1000_NS12placeholders2_8E
	.align		8
        /*0140*/ 	.dword	_ZN30_INTERNAL_d937adae_4_k_cu_main6thrust24THRUST_300001_SM_1000_NS12placeholders2_9E
	.align		8
        /*0148*/ 	.dword	_ZN30_INTERNAL_d937adae_4_k_cu_main6thrust24THRUST_300001_SM_1000_NS12placeholders3_10E
	.align		8
        /*0150*/ 	.dword	_ZN30_INTERNAL_d937adae_4_k_cu_main6thrust24THRUST_300001_SM_1000_NS3seqE
	.align		8
        /*0158*/ 	.dword	__cudart_i2opi_d
	.align		8
        /*0160*/ 	.dword	__cudart_sin_cos_coeffs


//--------------------- .text._ZN3cub18CUB_300001_SM_10006detail6reduce28DeviceReduceSingleTileKernelINS2_10policy_hubIdyN4cuda3std3__44plusIdEEE10Policy1000EPdSC_iS9_ddNS7_10__identityEEEvT0_T1_T2_T3_T4_T6_ --------------------------
	.section	.text._ZN3cub18CUB_300001_SM_10006detail6reduce28DeviceReduceSingleTileKernelINS2_10policy_hubIdyN4cuda3std3__44plusIdEEE10Policy1000EPdSC_iS9_ddNS7_10__identityEEEvT0_T1_T2_T3_T4_T6_,"ax",@progbits
	.align	128
        .global         _ZN3cub18CUB_300001_SM_10006detail6reduce28DeviceReduceSingleTileKernelINS2_10policy_hubIdyN4cuda3std3__44plusIdEEE10Policy1000EPdSC_iS9_ddNS7_10__identityEEEvT0_T1_T2_T3_T4_T6_
        .type           _ZN3cub18CUB_300001_SM_10006detail6reduce28DeviceReduceSingleTileKernelINS2_10policy_hubIdyN4cuda3std3__44plusIdEEE10Policy1000EPdSC_iS9_ddNS7_10__identityEEEvT0_T1_T2_T3_T4_T6_,@function
        .size           _ZN3cub18CUB_300001_SM_10006detail6reduce28DeviceReduceSingleTileKernelINS2_10policy_hubIdyN4cuda3std3__44plusIdEEE10Policy1000EPdSC_iS9_ddNS7_10__identityEEEvT0_T1_T2_T3_T4_T6_,(.L_x_250 - _ZN3cub18CUB_300001_SM_10006detail6reduce28DeviceReduceSingleTileKernelINS2_10policy_hubIdyN4cuda3std3__44plusIdEEE10Policy1000EPdSC_iS9_ddNS7_10__identityEEEvT0_T1_T2_T3_T4_T6_)
        .other          _ZN3cub18CUB_300001_SM_10006detail6reduce28DeviceReduceSingleTileKernelINS2_10policy_hubIdyN4cuda3std3__44plusIdEEE10Policy1000EPdSC_iS9_ddNS7_10__identityEEEvT0_T1_T2_T3_T4_T6_,@"STO_CUDA_ENTRY STV_DEFAULT"
_ZN3cub18CUB_300001_SM_10006detail6reduce28DeviceReduceSingleTileKernelINS2_10policy_hubIdyN4cuda3std3__44plusIdEEE10Policy1000EPdSC_iS9_ddNS7_10__identityEEEvT0_T1_T2_T3_T4_T6_:
.text._ZN3cub18CUB_300001_SM_10006detail6reduce28DeviceReduceSingleTileKernelINS2_10policy_hubIdyN4cuda3std3__44plusIdEEE10Policy1000EPdSC_iS9_ddNS7_10__identityEEEvT0_T1_T2_T3_T4_T6_:
[----:B------:R-:W-:Y:S01]  /*0000*/  LDC R1, c[0x0][0x37c] ;  /* 0x0000df00ff017b82 */ /* 0x000fe20000000800 */
[----:B------:R-:W0:Y:S01]  /*0010*/  LDCU UR4, c[0x0][0x390] ;  /* 0x00007200ff0477ac */ /* 0x000e220008000800 */
[----:B------:R-:W1:Y:S01]  /*0020*/  LDCU.64 UR6, c[0x0][0x358] ;  /* 0x00006b00ff0677ac */ /* 0x000e620008000a00 */
[----:B0-----:R-:W-:-:S05]  /*0030*/  IMAD.U32 R4, RZ, RZ, UR4 ;  /* 0x00000004ff047e24 */ /* 0x001fca000f8e00ff */
[----:B------:R-:W-:-:S13]  /*0040*/  ISETP.NE.AND P0, PT, R4, RZ, PT ;  /* 0x000000ff0400720c */ /* 0x000fda0003f05270 */
[----:B-1----:R-:W-:Y:S05]  /*0050*/  @P0 BRA `(.L_x_0) ;  /* 0x00000000001c0947 */ /* 0x002fea0003800000 */
[----:B------:R-:W0:Y:S02]  /*0060*/  S2R R0, SR_TID.X ;  /* 0x0000000000007919 */ /* 0x000e240000002100 */
[----:B0-----:R-:W-:-:S13]  /*0070*/  ISETP.NE.AND P0, PT, R0, RZ, PT ;  /* 0x000000ff0000720c */ /* 0x001fda0003f05270 */
[----:B------:R-:W-:Y:S05]  /*0080*/  @P0 EXIT ;  /* 0x000000000000094d */ /* 0x000fea0003800000 */
[----:B------:R-:W0:Y:S08]  /*0090*/  LDC.64 R2, c[0x0][0x388] ;  /* 0x0000e200ff027b82 */ /* 0x000e300000000a00 */
[----:B------:R-:W0:Y:S02]  /*00a0*/  LDC.64 R4, c[0x0][0x398] ;  /* 0x0000e600ff047b82 */ /* 0x000e240000000a00 */
[----:B0-----:R-:W-:Y:S01]  /*00b0*/  STG.E.64 desc[UR6][R2.64], R4 ;  /* 0x0000000402007986 */ /* 0x001fe2000c101b06 */
[----:B------:R-:W-:Y:S05]  /*00c0*/  EXIT ;  /* 0x000000000000794d */ /* 0x000fea0003800000 */
.L_x_0:
[----:B------:R-:W-:Y:S01]  /*00d0*/  ISETP.GT.AND P0, PT, R4, 0xdff, PT ;  /* 0x00000dff0400780c */ /* 0x000fe20003f04270 */
[----:B------:R-:W-:-:S12]  /*00e0*/  BSSY.RECONVERGENT B0, `(.L_x_1) ;  /* 0x0000242000007945 */ /* 0x000fd80003800200 */
[----:B------:R-:W-:Y:S05]  /*00f0*/  @P0 BRA `(.L_x_2) ;  /* 0x0000001400180947 */ /* 0x000fea0003800000 */
[----:B------:R-:W0:Y:S01]  /*0100*/  S2R R5, SR_TID.X ;  /* 0x0000000000057919 */ /* 0x000e220000002100 */
[----:B------:R-:W-:Y:S01]  /*0110*/  BSSY.RECONVERGENT B1, `(.L_x_3) ;  /* 0x0000009000017945 */ /* 0x000fe20003800200 */
[----:B------:R-:W-:Y:S02]  /*0120*/  CS2R R2, SRZ ;  /* 0x0000000000027805 */ /* 0x000fe4000001ff00 */
[----:B0-----:R-:W-:Y:S01]  /*0130*/  ISETP.GE.AND P0, PT, R5, R4, PT ;  /* 0x000000040500720c */ /* 0x001fe20003f06270 */
[----:B------:R-:W-:-:S12]  /*0140*/  IMAD.MOV.U32 R7, RZ, RZ, R5 ;  /* 0x000000ffff077224 */ /* 0x000fd800078e0005 */
[----:B------:R-:W-:Y:S05]  /*0150*/  @P0 BRA `(.L_x_4) ;  /* 0x0000000000100947 */ /* 0x000fea0003800000 */
[----:B------:R-:W0:Y:S02]  /*0160*/  LDC.64 R2, c[0x0][0x380] ;  /* 0x0000e000ff027b82 */ /* 0x000e240000000a00 */
[----:B0-----:R-:W-:-:S06]  /*0170*/  IMAD.WIDE.U32 R2, R5, 0x8, R2 ;  /* 0x0000000805027825 */ /* 0x001fcc00078e0002 */
[----:B------:R-:W5:Y:S01]  /*0180*/  LDG.E.64.CONSTANT R2, desc[UR6][R2.64] ;  /* 0x0000000602027981 */ /* 0x000f62000c1e9b00 */
[----:B------:R-:W-:-:S07]  /*0190*/  VIADD R7, R5, 0x200 ;  /* 0x0000020005077836 */ /* 0x000fce0000000000 */
.L_x_4:
[----:B------:R-:W-:Y:S05]  /*01a0*/  BSYNC.RECONVERGENT B1 ;  /* 0x0000000000017941 */ /* 0x000fea0003800200 */
.L_x_3:
[----:B------:R-:W-:Y:S01]  /*01b0*/  ISETP.GE.AND P0, PT, R7, R4, PT ;  /* 0x000000040700720c */ /* 0x000fe20003f06270 */
[----:B------:R-:W-:-:S12]  /*01c0*/  BSSY.RECONVERGENT B1, `(.L_x_5) ;  /* 0x0000076000017945 */ /* 0x000fd80003800200 */
[----:B------:R-:W-:Y:S05]  /*01d0*/  @P0 BRA `(.L_x_6) ;  /* 0x0000000400d00947 */ /* 0x000fea0003800000 */
[----:B------:R-:W-:Y:S01]  /*01e0*/  LOP3.LUT R9, RZ, R7, RZ, 0x33, !PT ;  /* 0x00000007ff097212 */ /* 0x000fe200078e33ff */
[----:B------:R-:W-:Y:S04]  /*01f0*/  BSSY.RECONVERGENT B2, `(.L_x_7) ;  /* 0x0000017000027945 */ /* 0x000fe80003800200 */
[----:B------:R-:W-:-:S05]  /*0200*/  IMAD.IADD R0, R9, 0x1, R4 ;  /* 0x0000000109007824 */ /* 0x000fca00078e0204 */
[C---:B------:R-:W-:Y:S02]  /*0210*/  LOP3.LUT R6, R0.reuse, 0x600, RZ, 0xc0, !PT ;  /* 0x0000060000067812 */ /* 0x040fe400078ec0ff */
[----:B------:R-:W-:Y:S02]  /*0220*/  ISETP.GE.U32.AND P0, PT, R0, 0x600, PT ;  /* 0x000006000000780c */ /* 0x000fe40003f06070 */
[----:B------:R-:W-:-:S13]  /*0230*/  ISETP.NE.AND P1, PT, R6, 0x600, PT ;  /* 0x000006000600780c */ /* 0x000fda0003f25270 */
[----:B------:R-:W-:Y:S05]  /*0240*/  @!P1 BRA `(.L_x_8) ;  /* 0x0000000000449947 */ /* 0x000fea0003800000 */
[----:B------:R-:W0:Y:S01]  /*0250*/  LDC.64 R8, c[0x0][0x380] ;  /* 0x0000e000ff087b82 */ /* 0x000e220000000a00 */
[----:B------:R-:W-:-:S04]  /*0260*/  LEA.HI R0, R0, 0x1, RZ, 0x17 ;  /* 0x0000000100007811 */ /* 0x000fc800078fb8ff */
[----:B------:R-:W-:-:S05]  /*0270*/  LOP3.LUT R0, R0, 0x3, RZ, 0xc0, !PT ;  /* 0x0000000300007812 */ /* 0x000fca00078ec0ff */
[----:B------:R-:W-:Y:S02]  /*0280*/  IMAD.MOV R0, RZ, RZ, -R0 ;  /* 0x000000ffff007224 */ /* 0x000fe400078e0a00 */
[----:B0-----:R-:W-:-:S04]  /*0290*/  IMAD.WIDE.U32 R8, R7, 0x8, R8 ;  /* 0x0000000807087825 */ /* 0x001fc800078e0008 */
[----:B------:R-:W-:Y:S02]  /*02a0*/  IMAD.MOV.U32 R6, RZ, RZ, R8 ;  /* 0x000000ffff067224 */ /* 0x000fe400078e0008 */
[----:B------:R-:W-:-:S07]  /*02b0*/  IMAD.MOV.U32 R11, RZ, RZ, R9 ;  /* 0x000000ffff0b7224 */ /* 0x000fce00078e0009 */
.L_x_9:
[----:B------:R-:W-:Y:S02]  /*02c0*/  IMAD.MOV.U32 R8, RZ, RZ, R6 ;  /* 0x000000ffff087224 */ /* 0x000fe400078e0006 */
[----:B------:R-:W-:-:S06]  /*02d0*/  IMAD.MOV.U32 R9, RZ, RZ, R11 ;  /* 0x000000ffff097224 */ /* 0x000fcc00078e000b */
[----:B------:R-:W2:Y:S01]  /*02e0*/  LDG.E.64.CONSTANT R8, desc[UR6][R8.64] ;  /* 0x0000000608087981 */ /* 0x000ea2000c1e9b00 */
[----:B------:R-:W-:Y:S01]  /*02f0*/  VIADD R0, R0, 0x1 ;  /* 0x0000000100007836 */ /* 0x000fe20000000000 */
[----:B------:R-:W-:Y:S01]  /*0300*/  IADD3 R6, P2, PT, R6, 0x1000, RZ ;  /* 0x0000100006067810 */ /* 0x000fe20007f5e0ff */
[----:B------:R-:W-:-:S03]  /*0310*/  VIADD R7, R7, 0x200 ;  /* 0x0000020007077836 */ /* 0x000fc60000000000 */
[----:B------:R-:W-:Y:S01]  /*0320*/  ISETP.NE.AND P1, PT, R0, RZ, PT ;  /* 0x000000ff0000720c */ /* 0x000fe20003f25270 */
[----:B------:R-:W-:Y:S01]  /*0330*/  IMAD.X R11, RZ, RZ, R11, P2 ;  /* 0x000000ffff0b7224 */ /* 0x000fe200010e060b */
[----:B--2--5:R-:W-:-:S11]  /*0340*/  DADD R2, R8, R2 ;  /* 0x0000000008027229 */ /* 0x024fd60000000002 */
[----:B------:R-:W-:Y:S05]  /*0350*/  @P1 BRA `(.L_x_9) ;  /* 0xfffffffc00d81947 */ /* 0x000fea000383ffff */
.L_x_8:
[----:B------:R-:W-:Y:S05]  /*0360*/  BSYNC.RECONVERGENT B2 ;  /* 0x0000000000027941 */ /* 0x000fea0003800200 */
.L_x_7:
[----:B------:R-:W-:Y:S05]  /*0370*/  @!P0 BRA `(.L_x_6) ;  /* 0x0000000400688947 */ /* 0x000fea0003800000 */
[----:B------:R-:W-:Y:S01]  /*0380*/  IMAD.IADD R0, R4, 0x1, -R7 ;  /* 0x0000000104007824 */ /* 0x000fe200078e0a07 */
[----:B------:R-:W-:Y:S01]  /*0390*/  BSSY.RECONVERGENT B2, `(.L_x_10) ;  /* 0x0000031000027945 */ /* 0x000fe20003800200 */
[----:B------:R-:W-:-:S03]  /*03a0*/  PLOP3.LUT P0, PT, PT, PT, PT, 0x80, 0x8 ;  /* 0x000000000008781c */ /* 0x000fc60003f0f070 */
[----:B------:R-:W-:-:S13]  /*03b0*/  ISETP.GT.AND P1, PT, R0, 0x1800, PT ;  /* 0x000018000000780c */ /* 0x000fda0003f24270 */
[----:B------:R-:W-:Y:S05]  /*03c0*/  @!P1 BRA `(.L_x_11) ;  /* 0x0000000000b49947 */ /* 0x000fea0003800000 */
[----:B------:R-:W-:Y:S01]  /*03d0*/  PLOP3.LUT P0, PT, PT, PT, PT, 0x8, 0x80 ;  /* 0x000000000080781c */ /* 0x000fe20003f0e170 */
[----:B------:R-:W-:-:S12]  /*03e0*/  VIADD R0, R4, 0xffffe800 ;  /* 0xffffe80004007836 */ /* 0x000fd80000000000 */
.L_x_12:
[----:B------:R-:W0:Y:S02]  /*03f0*/  LDC.64 R32, c[0x0][0x380] ;  /* 0x0000e000ff207b82 */ /* 0x000e240000000a00 */
[----:B0-----:R-:W-:-:S05]  /*0400*/  IMAD.WIDE R14, R7, 0x8, R32 ;  /* 0x00000008070e7825 */ /* 0x001fca00078e0220 */
[----:B------:R-:W2:Y:S04]  /*0410*/  LDG.E.64.CONSTANT R8, desc[UR6][R14.64] ;  /* 0x000000060e087981 */ /* 0x000ea8000c1e9b00 */
[----:B------:R-:W3:Y:S04]  /*0420*/  LDG.E.64.CONSTANT R10, desc[UR6][R14.64+0x1000] ;  /* 0x001000060e0a7981 */ /* 0x000ee8000c1e9b00 */
[----:B------:R-:W4:Y:S01]  /*0430*/  LDG.E.64.CONSTANT R12, desc[UR6][R14.64+0x2000] ;  /* 0x002000060e0c7981 */ /* 0x000f22000c1e9b00 */
[----:B------:R-:W-:-:S03]  /*0440*/  VIADD R41, R7, 0x800 ;  /* 0x0000080007297836 */ /* 0x000fc60000000000 */
[----:B------:R-:W4:Y:S01]  /*0450*/  LDG.E.64.CONSTANT R30, desc[UR6][R14.64+0x3000] ;  /* 0x003000060e1e7981 */ /* 0x000f22000c1e9b00 */
[----:B------:R-:W-:-:S05]  /*0460*/  IMAD.WIDE R40, R41, 0x8, R32 ;  /* 0x0000000829287825 */ /* 0x000fca00078e0220 */
[----:B------:R-:W4:Y:S04]  /*0470*/  LDG.E.64.CONSTANT R28, desc[UR6][R40.64] ;  /* 0x00000006281c7981 */ /* 0x000f28000c1e9b00 */
[----:B------:R-:W4:Y:S04]  /*0480*/  LDG.E.64.CONSTANT R26, desc[UR6][R40.64+0x1000] ;  /* 0x00100006281a7981 */ /* 0x000f28000c1e9b00 */
        /* <DEDUP_REMOVED lines=12> */
[----:B------:R-:W4:Y:S04]  /*0550*/  LDG.E.64.CONSTANT R34, desc[UR6][R44.64+0x2000] ;  /* 0x002000062c227981 */ /* 0x000f28000c1e9b00 */
[----:B------:R-:W4:Y:S01]  /*0560*/  LDG.E.64.CONSTANT R32, desc[UR6][R44.64+0x3000] ;  /* 0x003000062c207981 */ /* 0x000f22000c1e9b00 */
[----:B------:R-:W-:-:S05]  /*0570*/  VIADD R7, R7, 0x2000 ;  /* 0x0000200007077836 */ /* 0x000fca0000000000 */
[----:B------:R-:W-:Y:S01]  /*0580*/  ISETP.GE.AND P1, PT, R7, R0, PT ;  /* 0x000000000700720c */ /* 0x000fe20003f26270 */
[----:B--2--5:R-:W-:-:S08]  /*0590*/  DADD R8, R8, R2 ;  /* 0x0000000008087229 */ /* 0x024fd00000000002 */
[----:B---3--:R-:W-:-:S08]  /*05a0*/  DADD R8, R8, R10 ;  /* 0x0000000008087229 */ /* 0x008fd0000000000a */
[----:B----4-:R-:W-:-:S08]  /*05b0*/  DADD R8, R8, R12 ;  /* 0x0000000008087229 */ /* 0x010fd0000000000c */
[----:B------:R-:W-:-:S08]  /*05c0*/  DADD R8, R8, R30 ;  /* 0x0000000008087229 */ /* 0x000fd0000000001e */
        /* <DEDUP_REMOVED lines=11> */
[----:B------:R-:W-:Y:S01]  /*0680*/  DADD R2, R8, R32 ;  /* 0x0000000008027229 */ /* 0x000fe20000000020 */
[----:B------:R-:W-:Y:S10]  /*0690*/  @!P1 BRA `(.L_x_12) ;  /* 0xfffffffc00549947 */ /* 0x000ff4000383ffff */
.L_x_11:
[----:B------:R-:W-:Y:S05]  /*06a0*/  BSYNC.RECONVERGENT B2 ;  /* 0x0000000000027941 */ /* 0x000fea0003800200 */
.L_x_10:
[----:B------:R-:W-:Y:S01]  /*06b0*/  IMAD.IADD R0, R4, 0x1, -R7 ;  /* 0x0000000104007824 */ /* 0x000fe200078e0a07 */
[----:B------:R-:W-:Y:S04]  /*06c0*/  BSSY.RECONVERGENT B2, `(.L_x_13) ;  /* 0x0000019000027945 */ /* 0x000fe80003800200 */
[----:B------:R-:W-:-:S13]  /*06d0*/  ISETP.GT.AND P1, PT, R0, 0x800, PT ;  /* 0x000008000000780c */ /* 0x000fda0003f24270 */
[----:B------:R-:W-:Y:S05]  /*06e0*/  @!P1 BRA `(.L_x_14) ;  /* 0x0000000000589947 */ /* 0x000fea0003800000 */
        /* <DEDUP_REMOVED lines=12> */
[----:B------:R-:W-:Y:S01]  /*07b0*/  PLOP3.LUT P0, PT, PT, PT, PT, 0x8, 0x80 ;  /* 0x000000000080781c */ /* 0x000fe20003f0e170 */
[----:B------:R-:W-:Y:S01]  /*07c0*/  VIADD R7, R7, 0x1000 ;  /* 0x0000100007077836 */ /* 0x000fe20000000000 */
[----:B--2--5:R-:W-:-:S08]  /*07d0*/  DADD R10, R2, R10 ;  /* 0x00000000020a7229 */ /* 0x024fd0000000000a */
[----:B---3--:R-:W-:-:S08]  /*07e0*/  DADD R10, R10, R12 ;  /* 0x000000000a0a7229 */ /* 0x008fd0000000000c */
[----:B----4-:R-:W-:-:S08]  /*07f0*/  DADD R10, R10, R14 ;  /* 0x000000000a0a7229 */ /* 0x010fd0000000000e */
[----:B------:R-:W-:-:S08]  /*0800*/  DADD R10, R10, R16 ;  /* 0x000000000a0a7229 */ /* 0x000fd00000000010 */
[----:B------:R-:W-:-:S08]  /*0810*/  DADD R10, R10, R20 ;  /* 0x000000000a0a7229 */ /* 0x000fd00000000014 */
[----:B------:R-:W-:-:S08]  /*0820*/  DADD R10, R10, R22 ;  /* 0x000000000a0a7229 */ /* 0x000fd00000000016 */
[----:B------:R-:W-:-:S08]  /*0830*/  DADD R10, R10, R24 ;  /* 0x000000000a0a7229 */ /* 0x000fd00000000018 */
[----:B------:R-:W-:-:S11]  /*0840*/  DADD R2, R10, R26 ;  /* 0x000000000a027229 */ /* 0x000fd6000000001a */
.L_x_14:
[----:B------:R-:W-:Y:S05]  /*0850*/  BSYNC.RECONVERGENT B2 ;  /* 0x0000000000027941 */ /* 0x000fea0003800200 */
.L_x_13:
[----:B------:R-:W-:-:S13]  /*0860*/  ISETP.LT.OR P0, PT, R7, R4, P0 ;  /* 0x000000040700720c */ /* 0x000fda0000701670 */
[----:B------:R-:W-:Y:S05]  /*0870*/  @!P0 BRA `(.L_x_6) ;  /* 0x0000000000288947 */ /* 0x000fea0003800000 */
[----:B------:R-:W0:Y:S02]  /*0880*/  LDC.64 R8, c[0x0][0x380] ;  /* 0x0000e000ff087b82 */ /* 0x000e240000000a00 */
[----:B0-----:R-:W-:-:S05]  /*0890*/  IMAD.WIDE R6, R7, 0x8, R8 ;  /* 0x0000000807067825 */ /* 0x001fca00078e0208 */
[----:B------:R-:W2:Y:S04]  /*08a0*/  LDG.E.64.CONSTANT R8, desc[UR6][R6.64] ;  /* 0x0000000606087981 */ /* 0x000ea8000c1e9b00 */
[----:B------:R-:W3:Y:S04]  /*08b0*/  LDG.E.64.CONSTANT R10, desc[UR6][R6.64+0x1000] ;  /* 0x00100006060a7981 */ /* 0x000ee8000c1e9b00 */
[----:B------:R-:W4:Y:S04]  /*08c0*/  LDG.E.64.CONSTANT R12, desc[UR6][R6.64+0x2000] ;  /* 0x00200006060c7981 */ /* 0x000f28000c1e9b00 */
[----:B------:R-:W4:Y:S01]  /*08d0*/  LDG.E.64.CONSTANT R14, desc[UR6][R6.64+0x3000] ;  /* 0x00300006060e7981 */ /* 0x000f22000c1e9b00 */
[----:B--2--5:R-:W-:-:S08]  /*08e0*/  DADD R8, R2, R8 ;  /* 0x0000000002087229 */ /* 0x024fd00000000008 */
[----:B---3--:R-:W-:-:S08]  /*08f0*/  DADD R8, R8, R10 ;  /* 0x0000000008087229 */ /* 0x008fd0000000000a */
[----:B----4-:R-:W-:-:S08]  /*0900*/  DADD R8, R8, R12 ;  /* 0x0000000008087229 */ /* 0x010fd0000000000c */
[----:B------:R-:W-:-:S11]  /*0910*/  DADD R2, R8, R14 ;  /* 0x0000000008027229 */ /* 0x000fd6000000000e */
.L_x_6:
[----:B------:R-:W-:Y:S05]  /*0920*/  BSYNC.RECONVERGENT B1 ;  /* 0x0000000000017941 */ /* 0x000fea0003800200 */
.L_x_5:
[----:B------:R-:W-:-:S13]  /*0930*/  ISETP.GE.AND P0, PT, R4, 0x200, PT ;  /* 0x000002000400780c */ /* 0x000fda0003f06270 */
[----:B------:R-:W-:Y:S05]  /*0940*/  @!P0 BRA `(.L_x_15) ;  /* 0x0000000400148947 */ /* 0x000fea0003800000 */
[----:B------:R-:W0:Y:S01]  /*0950*/  S2R R12, SR_LANEID ;  /* 0x00000000000c7919 */ /* 0x000e220000000000 */
[----:B-----5:R-:W-:Y:S04]  /*0960*/  SHFL.DOWN PT, R6, R2, 0x1, 0x1f ;  /* 0x08201f0002067f89 */ /* 0x020fe800000e0000 */
[----:B------:R-:W1:Y:S02]  /*0970*/  SHFL.DOWN PT, R7, R3, 0x1, 0x1f ;  /* 0x08201f0003077f89 */ /* 0x000e6400000e0000 */
[----:B-1----:R-:W-:Y:S01]  /*0980*/  DADD R6, R6, R2 ;  /* 0x0000000006067229 */ /* 0x002fe20000000002 */
[C---:B0-----:R-:W-:Y:S02]  /*0990*/  ISETP.GT.AND P0, PT, R12.reuse, 0x1e, PT ;  /* 0x0000001e0c00780c */ /* 0x041fe40003f04270 */
[----:B------:R-:W-:-:S07]  /*09a0*/  ISETP.NE.AND P1, PT, R12, RZ, PT ;  /* 0x000000ff0c00720c */ /* 0x000fce0003f25270 */
[----:B------:R-:W-:Y:S02]  /*09b0*/  FSEL R8, R2, R6, P0 ;  /* 0x0000000602087208 */ /* 0x000fe40000000000 */
[----:B------:R-:W-:Y:S02]  /*09c0*/  FSEL R9, R3, R7, P0 ;  /* 0x0000000703097208 */ /* 0x000fe40000000000 */
[----:B------:R-:W-:Y:S01]  /*09d0*/  ISETP.GT.AND P0, PT, R12, 0x1d, PT ;  /* 0x0000001d0c00780c */ /* 0x000fe20003f04270 */
[----:B------:R-:W-:Y:S01]  /*09e0*/  SHFL.DOWN PT, R6, R8, 0x2, 0x1f ;  /* 0x08401f0008067f89 */ /* 0x000fe200000e0000 */
[----:B------:R-:W-:Y:S02]  /*09f0*/  @!P1 MOV R4, 0x400 ;  /* 0x0000040000049802 */ /* 0x000fe40000000f00 */
[----:B------:R-:W-:Y:S01]  /*0a00*/  @!P1 SHF.R.U32.HI R0, RZ, 0x2, R5 ;  /* 0x00000002ff009819 */ /* 0x000fe20000011605 */
[----:B------:R-:W0:Y:S03]  /*0a10*/  SHFL.DOWN PT, R7, R9, 0x2, 0x1f ;  /* 0x08401f0009077f89 */ /* 0x000e2600000e0000 */
[----:B------:R-:W-:Y:S01]  /*0a20*/  @!P1 LOP3.LUT R0, R0, 0xf8, RZ, 0xc0, !PT ;  /* 0x000000f800009812 */ /* 0x000fe200078ec0ff */
[----:B0-----:R-:W-:-:S10]  /*0a30*/  DADD R6, R6, R8 ;  /* 0x0000000006067229 */ /* 0x001fd40000000008 */
[----:B------:R-:W-:Y:S02]  /*0a40*/  FSEL R6, R8, R6, P0 ;  /* 0x0000000608067208 */ /* 0x000fe40000000000 */
[----:B------:R-:W-:Y:S02]  /*0a50*/  FSEL R7, R9, R7, P0 ;  /* 0x0000000709077208 */ /* 0x000fe40000000000 */
[----:B------:R-:W-:Y:S01]  /*0a60*/  ISETP.GT.AND P0, PT, R12, 0x1b, PT ;  /* 0x0000001b0c00780c */ /* 0x000fe20003f04270 */
[----:B------:R-:W-:Y:S04]  /*0a70*/  SHFL.DOWN PT, R2, R6, 0x4, 0x1f ;  /* 0x08801f0006027f89 */ /* 0x000fe800000e0000 */
[----:B------:R-:W0:Y:S01]  /*0a80*/  SHFL.DOWN PT, R3, R7, 0x4, 0x1f ;  /* 0x08801f0007037f89 */ /* 0x000e2200000e0000 */
[----:B------:R-:W1:Y:S01]  /*0a90*/  @!P1 S2R R9, SR_CgaCtaId ;  /* 0x0000000000099919 */ /* 0x000e620000008800 */
[----:B0-----:R-:W-:-:S10]  /*0aa0*/  DADD R2, R2, R6 ;  /* 0x0000000002027229 */ /* 0x001fd40000000006 */
[----:B------:R-:W-:Y:S02]  /*0ab0*/  FSEL R10, R6, R2, P0 ;  /* 0x00000002060a7208 */ /* 0x000fe40000000000 */
[----:B------:R-:W-:Y:S02]  /*0ac0*/  FSEL R11, R7, R3, P0 ;  /* 0x00000003070b7208 */ /* 0x000fe40000000000 */
[----:B------:R-:W-:Y:S01]  /*0ad0*/  ISETP.GT.AND P0, PT, R12, 0x17, PT ;  /* 0x000000170c00780c */ /* 0x000fe20003f04270 */
[----:B------:R-:W-:Y:S04]  /*0ae0*/  SHFL.DOWN PT, R2, R10, 0x8, 0x1f ;  /* 0x09001f000a027f89 */ /* 0x000fe800000e0000 */
[----:B------:R-:W0:Y:S02]  /*0af0*/  SHFL.DOWN PT, R3, R11, 0x8, 0x1f ;  /* 0x09001f000b037f89 */ /* 0x000e2400000e0000 */
[----:B0-----:R-:W-:-:S10]  /*0b00*/  DADD R2, R2, R10 ;  /* 0x0000000002027229 */ /* 0x001fd4000000000a */
[----:B------:R-:W-:Y:S02]  /*0b10*/  FSEL R6, R10, R2, P0 ;  /* 0x000000020a067208 */ /* 0x000fe40000000000 */
[----:B------:R-:W-:Y:S02]  /*0b20*/  FSEL R7, R11, R3, P0 ;  /* 0x000000030b077208 */ /* 0x000fe40000000000 */
[----:B-1----:R-:W-:Y:S01]  /*0b30*/  @!P1 LEA R11, R9, R4, 0x18 ;  /* 0x00000004090b9211 */ /* 0x002fe200078ec0ff */
[----:B------:R-:W-:Y:S01]  /*0b40*/  SHFL.DOWN PT, R2, R6, 0x10, 0x1f ;  /* 0x0a001f0006027f89 */ /* 0x000fe200000e0000 */
[----:B------:R-:W-:-:S03]  /*0b50*/  ISETP.NE.AND P0, PT, R5, RZ, PT ;  /* 0x000000ff0500720c */ /* 0x000fc60003f05270 */
[----:B------:R-:W0:Y:S01]  /*0b60*/  SHFL.DOWN PT, R3, R7, 0x10, 0x1f ;  /* 0x0a001f0007037f89 */ /* 0x000e2200000e0000 */
[----:B------:R-:W-:Y:S01]  /*0b70*/  @!P1 IMAD.IADD R11, R0, 0x1, R11 ;  /* 0x00000001000b9824 */ /* 0x000fe200078e020b */
[----:B0-----:R-:W-:-:S07]  /*0b80*/  DADD R8, R2, R6 ;  /* 0x0000000002087229 */ /* 0x001fce0000000006 */
[----:B------:R1:W-:Y:S01]  /*0b90*/  @!P1 STS.64 [R11+0x10], R8 ;  /* 0x000010080b009388 */ /* 0x0003e20000000a00 */
[----:B------:R-:W-:Y:S01]  /*0ba0*/  BAR.SYNC.DEFER_BLOCKING 0x0 ;  /* 0x0000000000007b1d */ /* 0x000fe20000010000 */
[----:B------:R-:W-:-:S04]  /*0bb0*/  ISETP.GT.AND P1, PT, R12, 0xf, PT ;  /* 0x0000000f0c00780c */ /* 0x000fc80003f24270 */
[----:B------:R-:W-:Y:S02]  /*0bc0*/  FSEL R2, R6, R8, P1 ;  /* 0x0000000806027208 */ /* 0x000fe40000800000 */
[----:B------:R-:W-:Y:S01]  /*0bd0*/  FSEL R3, R7, R9, P1 ;  /* 0x0000000907037208 */ /* 0x000fe20000800000 */
[----:B------:R-:W-:Y:S06]  /*0be0*/  @P0 BRA `(.L_x_16) ;  /* 0x0000001800440947 */ /* 0x000fec0003800000 */
[----:B------:R-:W0:Y:S01]  /*0bf0*/  S2UR UR5, SR_CgaCtaId ;  /* 0x00000000000579c3 */ /* 0x000e220000008800 */
[----:B------:R-:W-:Y:S02]  /*0c00*/  UMOV UR4, 0x400 ;  /* 0x0000040000047882 */ /* 0x000fe40000000000 */
[----:B0-----:R-:W-:-:S09]  /*0c10*/  ULEA UR4, UR5, UR4, 0x18 ;  /* 0x0000000405047291 */ /* 0x001fd2000f8ec0ff */
[----:B------:R-:W0:Y:S04]  /*0c20*/  LDS.64 R4, [UR4+0x18] ;  /* 0x00001804ff047984 */ /* 0x000e280008000a00 */
[----:B-1----:R-:W1:Y:S04]  /*0c30*/  LDS.128 R8, [UR4+0x20] ;  /* 0x00002004ff087984 */ /* 0x002e680008000c00 */
[----:B------:R-:W2:Y:S01]  /*0c40*/  LDS.128 R12, [UR4+0x30] ;  /* 0x00003004ff0c7984 */ /* 0x000ea20008000c00 */
[----:B0-----:R-:W-:-:S03]  /*0c50*/  DADD R2, R2, R4 ;  /* 0x0000000002027229 */ /* 0x001fc60000000004 */
[----:B------:R-:W0:Y:S05]  /*0c60*/  LDS.128 R4, [UR4+0x40] ;  /* 0x00004004ff047984 */ /* 0x000e2a0008000c00 */
[----:B-1----:R-:W-:-:S08]  /*0c70*/  DADD R2, R2, R8 ;  /* 0x0000000002027229 */ /* 0x002fd00000000008 */
[----:B------:R-:W-:Y:S01]  /*0c80*/  DADD R2, R2, R10 ;  /* 0x0000000002027229 */ /* 0x000fe2000000000a */
[----:B------:R-:W1:Y:S07]  /*0c90*/  LDS.128 R8, [UR4+0x50] ;  /* 0x00005004ff087984 */ /* 0x000e6e0008000c00 */
[----:B--2---:R-:W-:-:S08]  /*0ca0*/  DADD R2, R2, R12 ;  /* 0x0000000002027229 */ /* 0x004fd0000000000c */
[----:B------:R-:W-:Y:S01]  /*0cb0*/  DADD R2, R2, R14 ;  /* 0x0000000002027229 */ /* 0x000fe2000000000e */
[----:B------:R-:W2:Y:S07]  /*0cc0*/  LDS.128 R12, [UR4+0x60] ;  /* 0x00006004ff0c7984 */ /* 0x000eae0008000c00 */
[----:B0-----:R-:W-:-:S08]  /*0cd0*/  DADD R2, R2, R4 ;  /* 0x0000000002027229 */ /* 0x001fd00000000004 */
[----:B------:R-:W-:Y:S01]  /*0ce0*/  DADD R2, R2, R6 ;  /* 0x0000000002027229 */ /* 0x000fe20000000006 */
[----:B------:R-:W0:Y:S07]  /*0cf0*/  LDS.128 R4, [UR4+0x70] ;  /* 0x00007004ff047984 */ /* 0x000e2e0008000c00 */
[----:B-1----:R-:W-:-:S08]  /*0d00*/  DADD R2, R2, R8 ;  /* 0x0000000002027229 */ /* 0x002fd00000000008 */
[----:B------:R-:W-:Y:S01]  /*0d10*/  DADD R2, R2, R10 ;  /* 0x0000000002027229 */ /* 0x000fe2000000000a */
[----:B------:R-:W1:Y:S07]  /*0d20*/  LDS.128 R8, [UR4+0x80] ;  /* 0x00008004ff087984 */ /* 0x000e6e0008000c00 */
[----:B--2---:R-:W-:-:S08]  /*0d30*/  DADD R2, R2, R12 ;  /* 0x0000000002027229 */ /* 0x004fd0000000000c */
[----:B------:R-:W-:-:S08]  /*0d40*/  DADD R2, R2, R14 ;  /* 0x0000000002027229 */ /* 0x000fd0000000000e */
[----:B0-----:R-:W-:-:S08]  /*0d50*/  DADD R2, R2, R4 ;  /* 0x0000000002027229 */ /* 0x001fd00000000004 */
[----:B------:R-:W-:-:S08]  /*0d60*/  DADD R2, R2, R6 ;  /* 0x0000000002027229 */ /* 0x000fd00000000006 */
[----:B-1----:R-:W-:-:S08]  /*0d70*/  DADD R2, R2, R8 ;  /* 0x0000000002027229 */ /* 0x002fd00000000008 */
[----:B------:R-:W-:Y:S01]  /*0d80*/  DADD R2, R2, R10 ;  /* 0x0000000002027229 */ /* 0x000fe2000000000a */
[----:B------:R-:W-:Y:S10]  /*0d90*/  BRA `(.L_x_16) ;  /* 0x0000001400d87947 */ /* 0x000ff40003800000 */
.L_x_15:
[----:B------:R-:W-:Y:S01]  /*0da0*/  LOP3.LUT R0, R5, 0x3e0, RZ, 0xc0, !PT ;  /* 0x000003e005007812 */ /* 0x000fe200078ec0ff */
[----:B------:R-:W0:Y:S03]  /*0db0*/  S2R R10, SR_LANEID ;  /* 0x00000000000a7919 */ /* 0x000e260000000000 */
[----:B------:R-:W-:Y:S01]  /*0dc0*/  LOP3.LUT R9, RZ, R0, RZ, 0x33, !PT ;  /* 0x00000000ff097212 */ /* 0x000fe200078e33ff */
[----:B------:R-:W-:-:S04]  /*0dd0*/  VIADD R7, R0, 0x20 ;  /* 0x0000002000077836 */ /* 0x000fc80000000000 */
[----:B------:R-:W-:Y:S01]  /*0de0*/  IMAD.IADD R9, R9, 0x1, R4 ;  /* 0x0000000109097824 */ /* 0x000fe200078e0204 */
[----:B------:R-:W-:-:S04]  /*0df0*/  ISETP.GT.AND P0, PT, R7, R4, PT ;  /* 0x000000040700720c */ /* 0x000fc80003f04270 */
[----:B------:R-:W-:-:S05]  /*0e00*/  SEL R11, R9, 0x1f, P0 ;  /* 0x0000001f090b7807 */ /* 0x000fca0000000000 */
[----:B-----5:R-:W-:Y:S04]  /*0e10*/  SHFL.DOWN PT, R6, R2, 0x1, R11 ;  /* 0x0820000002067989 */ /* 0x020fe800000e000b */
[----:B------:R-:W1:Y:S01]  /*0e20*/  SHFL.DOWN PT, R7, R3, 0x1, R11 ;  /* 0x0820000003077989 */ /* 0x000e6200000e000b */
[C---:B0-----:R-:W-:Y:S01]  /*0e30*/  ISETP.GE.AND P0, PT, R10.reuse, R11, PT ;  /* 0x0000000b0a00720c */ /* 0x041fe20003f06270 */
[C---:B------:R-:W-:Y:S01]  /*0e40*/  VIADD R0, R10.reuse, 0x2 ;  /* 0x000000020a007836 */ /* 0x040fe20000000000 */
[----:B------:R-:W-:Y:S01]  /*0e50*/  ISETP.NE.AND P1, PT, R10, RZ, PT ;  /* 0x000000ff0a00720c */ /* 0x000fe20003f25270 */
[----:B-1----:R-:W-:-:S12]  /*0e60*/  DADD R6, R6, R2 ;  /* 0x0000000006067229 */ /* 0x002fd80000000002 */
[----:B------:R-:W0:Y:S01]  /*0e70*/  @!P1 S2R R12, SR_CgaCtaId ;  /* 0x00000000000c9919 */ /* 0x000e220000008800 */
[----:B------:R-:W-:Y:S02]  /*0e80*/  FSEL R8, R6, R2, !P0 ;  /* 0x0000000206087208 */ /* 0x000fe40004000000 */
[----:B------:R-:W-:Y:S02]  /*0e90*/  FSEL R9, R7, R3, !P0 ;  /* 0x0000000307097208 */ /* 0x000fe40004000000 */
[----:B------:R-:W-:Y:S01]  /*0ea0*/  ISETP.GT.AND P0, PT, R0, R11, PT ;  /* 0x0000000b0000720c */ /* 0x000fe20003f04270 */
[----:B------:R-:W-:Y:S01]  /*0eb0*/  SHFL.DOWN PT, R6, R8, 0x2, R11 ;  /* 0x0840000008067989 */ /* 0x000fe200000e000b */
[----:B------:R-:W-:-:S03]  /*0ec0*/  VIADD R0, R10, 0x4 ;  /* 0x000000040a007836 */ /* 0x000fc60000000000 */
[----:B------:R-:W1:Y:S02]  /*0ed0*/  SHFL.DOWN PT, R7, R9, 0x2, R11 ;  /* 0x0840000009077989 */ /* 0x000e6400000e000b */
[----:B-1----:R-:W-:-:S10]  /*0ee0*/  DADD R6, R6, R8 ;  /* 0x0000000006067229 */ /* 0x002fd40000000008 */
[----:B------:R-:W-:Y:S02]  /*0ef0*/  FSEL R6, R8, R6, P0 ;  /* 0x0000000608067208 */ /* 0x000fe40000000000 */
[----:B------:R-:W-:Y:S02]  /*0f00*/  FSEL R7, R9, R7, P0 ;  /* 0x0000000709077208 */ /* 0x000fe40000000000 */
        /* <DEDUP_REMOVED lines=16> */
[----:B------:R-:W-:Y:S02]  /*1010*/  @!P1 MOV R9, 0x400 ;  /* 0x0000040000099802 */ /* 0x000fe40000000f00 */
[----:B------:R-:W-:Y:S01]  /*1020*/  @!P1 SHF.R.U32.HI R8, RZ, 0x2, R5 ;  /* 0x00000002ff089819 */ /* 0x000fe20000011605 */
[----:B------:R-:W1:Y:S01]  /*1030*/  SHFL.DOWN PT, R3, R7, 0x10, R11 ;  /* 0x0a00000007037989 */ /* 0x000e6200000e000b */
[----:B0-----:R-:W-:-:S02]  /*1040*/  @!P1 LEA R9, R12, R9, 0x18 ;  /* 0x000000090c099211 */ /* 0x001fc400078ec0ff */
[----:B------:R-:W-:-:S05]  /*1050*/  @!P1 LOP3.LUT R8, R8, 0xf8, RZ, 0xc0, !PT ;  /* 0x000000f808089812 */ /* 0x000fca00078ec0ff */
[----:B------:R-:W-:Y:S01]  /*1060*/  @!P1 IMAD.IADD R9, R8, 0x1, R9 ;  /* 0x0000000108099824 */ /* 0x000fe200078e0209 */
[----:B-1----:R-:W-:-:S10]  /*1070*/  DADD R2, R2, R6 ;  /* 0x0000000002027229 */ /* 0x002fd40000000006 */
[----:B------:R-:W-:Y:S02]  /*1080*/  FSEL R2, R6, R2, P0 ;  /* 0x0000000206027208 */ /* 0x000fe40000000000 */
[----:B------:R-:W-:Y:S02]  /*1090*/  FSEL R3, R7, R3, P0 ;  /* 0x0000000307037208 */ /* 0x000fe40000000000 */
[----:B------:R-:W-:-:S03]  /*10a0*/  ISETP.NE.AND P0, PT, R5, RZ, PT ;  /* 0x000000ff0500720c */ /* 0x000fc60003f05270 */
[----:B------:R0:W-:Y:S01]  /*10b0*/  @!P1 STS.64 [R9+0x10], R2 ;  /* 0x0000100209009388 */ /* 0x0001e20000000a00 */
[----:B------:R-:W-:Y:S09]  /*10c0*/  BAR.SYNC.DEFER_BLOCKING 0x0 ;  /* 0x0000000000007b1d */ /* 0x000ff20000010000 */
[----:B------:R-:W-:Y:S05]  /*10d0*/  @P0 BRA `(.L_x_16) ;  /* 0x0000001400080947 */ /* 0x000fea0003800000 */
[----:B------:R-:W1:Y:S01]  /*10e0*/  S2UR UR5, SR_CgaCtaId ;  /* 0x00000000000579c3 */ /* 0x000e620000008800 */
[----:B------:R-:W-:Y:S01]  /*10f0*/  UMOV UR4, 0x400 ;  /* 0x0000040000047882 */ /* 0x000fe20000000000 */
[----:B------:R-:W-:Y:S01]  /*1100*/  ISETP.GT.AND P1, PT, R4, 0x20, PT ;  /* 0x000000200400780c */ /* 0x000fe20003f24270 */
[----:B-1----:R-:W-:-:S09]  /*1110*/  ULEA UR4, UR5, UR4, 0x18 ;  /* 0x0000000405047291 */ /* 0x002fd2000f8ec0ff */
[----:B------:R-:W1:Y:S04]  /*1120*/  LDS.64 R6, [UR4+0x18] ;  /* 0x00001804ff067984 */ /* 0x000e680008000a00 */
[----:B------:R-:W2:Y:S04]  /*1130*/  LDS.128 R12, [UR4+0x20] ;  /* 0x00002004ff0c7984 */ /* 0x000ea80008000c00 */
[----:B0-----:R-:W0:Y:S01]  /*1140*/  LDS.128 R8, [UR4+0x30] ;  /* 0x00003004ff087984 */ /* 0x001e220008000c00 */
[----:B-1----:R-:W-:-:S10]  /*1150*/  DADD R6, R2, R6 ;  /* 0x0000000002067229 */ /* 0x002fd40000000006 */
[----:B------:R-:W-:Y:S02]  /*1160*/  FSEL R2, R6, R2, P1 ;  /* 0x0000000206027208 */ /* 0x000fe40000800000 */
[----:B------:R-:W-:Y:S02]  /*1170*/  FSEL R3, R7, R3, P1 ;  /* 0x0000000307037208 */ /* 0x000fe40000800000 */
[----:B------:R-:W-:-:S04]  /*1180*/  ISETP.GT.AND P1, PT, R4, 0x40, PT ;  /* 0x000000400400780c */ /* 0x000fc80003f24270 */
[----:B--2---:R-:W-:-:S10]  /*1190*/  DADD R12, R12, R2 ;  /* 0x000000000c0c7229 */ /* 0x004fd40000000002 */
[----:B------:R-:W-:Y:S02]  /*11a0*/  FSEL R2, R12, R2, P1 ;  /* 0x000000020c027208 */ /* 0x000fe40000800000 */
[----:B------:R-:W-:Y:S02]  /*11b0*/  FSEL R3, R13, R3, P1 ;  /* 0x000000030d037208 */ /* 0x000fe40000800000 */
[----:B------:R-:W-:-:S04]  /*11c0*/  ISETP.GT.AND P1, PT, R4, 0x60, PT ;  /* 0x000000600400780c */ /* 0x000fc80003f24270 */
[----:B------:R-:W-:-:S10]  /*11d0*/  DADD R14, R2, R14 ;  /* 0x00000000020e7229 */ /* 0x000fd4000000000e */
[----:B------:R-:W-:Y:S02]  /*11e0*/  FSEL R2, R14, R2, P1 ;  /* 0x000000020e027208 */ /* 0x000fe40000800000 */
[----:B------:R-:W-:Y:S02]  /*11f0*/  FSEL R3, R15, R3, P1 ;  /* 0x000000030f037208 */ /* 0x000fe40000800000 */
[----:B------:R-:W1:Y:S01]  /*1200*/  LDS.128 R12, [UR4+0x40] ;  /* 0x00004004ff0c7984 */ /* 0x000e620008000c00 */
[----:B------:R-:W-:-:S03]  /*1210*/  ISETP.GT.AND P1, PT, R4, 0x80, PT ;  /* 0x000000800400780c */ /* 0x000fc60003f24270 */
[----:B0-----:R-:W-:-:S10]  /*1220*/  DADD R8, R8, R2 ;  /* 0x0000000008087229 */ /* 0x001fd40000000002 */
[----:B------:R-:W-:Y:S02]  /*1230*/  FSEL R2, R8, R2, P1 ;  /* 0x0000000208027208 */ /* 0x000fe40000800000 */
[----:B------:R-:W-:Y:S02]  /*1240*/  FSEL R3, R9, R3, P1 ;  /* 0x0000000309037208 */ /* 0x000fe40000800000 */
[----:B------:R-:W-:-:S04]  /*1250*/  ISETP.GT.AND P1, PT, R4, 0xa0, PT ;  /* 0x000000a00400780c */ /* 0x000fc80003f24270 */
[----:B------:R-:W-:-:S10]  /*1260*/  DADD R10, R2, R10 ;  /* 0x00000000020a7229 */ /* 0x000fd4000000000a */
[----:B------:R-:W-:Y:S02]  /*1270*/  FSEL R2, R10, R2, P1 ;  /* 0x000000020a027208 */ /* 0x000fe40000800000 */
[----:B------:R-:W-:Y:S02]  /*1280*/  FSEL R3, R11, R3, P1 ;  /* 0x000000030b037208 */ /* 0x000fe40000800000 */
[----:B------:R-:W0:Y:S01]  /*1290*/  LDS.128 R8, [UR4+0x50] ;  /* 0x00005004ff087984 */ /* 0x000e220008000c00 */
[----:B------:R-:W-:-:S03]  /*12a0*/  ISETP.GT.AND P1, PT, R4, 0xc0, PT ;  /* 0x000000c00400780c */ /* 0x000fc60003f24270 */
[----:B-1----:R-:W-:-:S10]  /*12b0*/  DADD R12, R12, R2 ;  /* 0x000000000c0c7229 */ /* 0x002fd40000000002 */
        /* <DEDUP_REMOVED lines=33> */
[----:B------:R-:W-:-:S04]  /*14d0*/  ISETP.GT.AND P1, PT, R4, 0x1c0, PT ;  /* 0x000001c00400780c */ /* 0x000fc80003f24270 */
[----:B-1----:R-:W-:-:S10]  /*14e0*/  DADD R12, R12, R2 ;  /* 0x000000000c0c7229 */ /* 0x002fd40000000002 */
[----:B------:R-:W-:Y:S02]  /*14f0*/  FSEL R2, R12, R2, P1 ;  /* 0x000000020c027208 */ /* 0x000fe40000800000 */
[----:B------:R-:W-:Y:S02]  /*1500*/  FSEL R3, R13, R3, P1 ;  /* 0x000000030d037208 */ /* 0x000fe40000800000 */
[----:B------:R-:W-:-:S04]  /*1510*/  ISETP.GT.AND P1, PT, R4, 0x1e0, PT ;  /* 0x000001e00400780c */ /* 0x000fc80003f24270 */
[----:B------:R-:W-:-:S10]  /*1520*/  DADD R14, R2, R14 ;  /* 0x00000000020e7229 */ /* 0x000fd4000000000e */
[----:B------:R-:W-:Y:S02]  /*1530*/  FSEL R2, R14, R2, P1 ;  /* 0x000000020e027208 */ /* 0x000fe40000800000 */
[----:B------:R-:W-:Y:S01]  /*1540*/  FSEL R3, R15, R3, P1 ;  /* 0x000000030f037208 */ /* 0x000fe20000800000 */
[----:B------:R-:W-:Y:S06]  /*1550*/  BRA `(.L_x_16) ;  /* 0x0000000c00e87947 */ /* 0x000fec0003800000 */
.L_x_2:
[----:B------:R-:W0:Y:S01]  /*1560*/  S2R R41, SR_TID.X ;  /* 0x0000000000297919 */ /* 0x000e220000002100 */
[----:B------:R-:W1:Y:S02]  /*1570*/  LDCU.64 UR4, c[0x0][0x380] ;  /* 0x00007000ff0477ac */ /* 0x000e640008000a00 */
[----:B-1----:R-:W-:Y:S02]  /*1580*/  IMAD.U32 R2, RZ, RZ, UR4 ;  /* 0x00000004ff027e24 */ /* 0x002fe4000f8e00ff */
[----:B------:R-:W-:Y:S02]  /*1590*/  IMAD.U32 R3, RZ, RZ, UR5 ;  /* 0x00000005ff037e24 */ /* 0x000fe4000f8e00ff */
[----:B0-----:R-:W-:-:S05]  /*15a0*/  IMAD.WIDE.U32 R18, R41, 0x8, R2 ;  /* 0x0000000829127825 */ /* 0x001fca00078e0002 */
[----:B------:R-:W2:Y:S04]  /*15b0*/  LDG.E.64.CONSTANT R20, desc[UR6][R18.64] ;  /* 0x0000000612147981 */ /* 0x000ea8000c1e9b00 */
[----:B------:R-:W2:Y:S04]  /*15c0*/  LDG.E.64.CONSTANT R6, desc[UR6][R18.64+0x1000] ;  /* 0x0010000612067981 */ /* 0x000ea8000c1e9b00 */
[----:B------:R-:W3:Y:S04]  /*15d0*/  LDG.E.64.CONSTANT R8, desc[UR6][R18.64+0x2000] ;  /* 0x0020000612087981 */ /* 0x000ee8000c1e9b00 */
[----:B------:R-:W4:Y:S04]  /*15e0*/  LDG.E.64.CONSTANT R10, desc[UR6][R18.64+0x3000] ;  /* 0x00300006120a7981 */ /* 0x000f28000c1e9b00 */
[----:B------:R-:W5:Y:S04]  /*15f0*/  LDG.E.64.CONSTANT R12, desc[UR6][R18.64+0x4000] ;  /* 0x00400006120c7981 */ /* 0x000f68000c1e9b00 */
[----:B------:R-:W5:Y:S04]  /*1600*/  LDG.E.64.CONSTANT R14, desc[UR6][R18.64+0x5000] ;  /* 0x00500006120e7981 */ /* 0x000f68000c1e9b00 */
[----:B------:R-:W5:Y:S01]  /*1610*/  LDG.E.64.CONSTANT R16, desc[UR6][R18.64+0x6000] ;  /* 0x0060000612107981 */ /* 0x000f62000c1e9b00 */
[----:B------:R-:W-:Y:S01]  /*1620*/  ISETP.GE.U32.AND P0, PT, R4, 0x1c00, PT ;  /* 0x00001c000400780c */ /* 0x000fe20003f06070 */
[----:B------:R-:W-:Y:S01]  /*1630*/  UMOV UR4, 0xe00 ;  /* 0x00000e0000047882 */ /* 0x000fe20000000000 */
[----:B--2---:R-:W-:-:S08]  /*1640*/  DADD R6, R20, R6 ;  /* 0x0000000014067229 */ /* 0x004fd00000000006 */
[----:B---3--:R-:W-:-:S08]  /*1650*/  DADD R6, R8, R6 ;  /* 0x0000000008067229 */ /* 0x008fd00000000006 */
[----:B----4-:R-:W-:-:S08]  /*1660*/  DADD R6, R10, R6 ;  /* 0x000000000a067229 */ /* 0x010fd00000000006 */
[----:B-----5:R-:W-:-:S08]  /*1670*/  DADD R6, R12, R6 ;  /* 0x000000000c067229 */ /* 0x020fd00000000006 */
[----:B------:R-:W-:-:S08]  /*1680*/  DADD R6, R14, R6 ;  /* 0x000000000e067229 */ /* 0x000fd00000000006 */
[----:B------:R-:W-:Y:S01]  /*1690*/  DADD R6, R16, R6 ;  /* 0x0000000010067229 */ /* 0x000fe20000000006 */
[----:B------:R-:W-:Y:S10]  /*16a0*/  @!P0 BRA `(.L_x_17) ;  /* 0x00000000006c8947 */ /* 0x000ff40003800000 */
[----:B------:R-:W0:Y:S01]  /*16b0*/  LDC R22, c[0x0][0x390] ;  /* 0x0000e400ff167b82 */ /* 0x000e220000000800 */
[----:B------:R-:W-:Y:S01]  /*16c0*/  VIADD R23, R4, 0xfffff200 ;  /* 0xfffff20004177836 */ /* 0x000fe20000000000 */
[----:B------:R-:W-:-:S06]  /*16d0*/  UMOV UR4, 0xe00 ;  /* 0x00000e0000047882 */ /* 0x000fcc0000000000 */
[----:B------:R-:W1:Y:S02]  /*16e0*/  LDC.64 R2, c[0x0][0x380] ;  /* 0x0000e000ff027b82 */ /* 0x000e640000000a00 */
.L_x_19:
[----:B------:R-:W-:-:S04]  /*16f0*/  VIADD R9, R41, UR4 ;  /* 0x0000000429097c36 */ /* 0x000fc80008000000 */
[----:B-1----:R-:W-:-:S05]  /*1700*/  IMAD.WIDE.U32 R8, R9, 0x8, R2 ;  /* 0x0000000809087825 */ /* 0x002fca00078e0002 */
[----:B------:R-:W2:Y:S04]  /*1710*/  LDG.E.64.CONSTANT R4, desc[UR6][R8.64] ;  /* 0x0000000608047981 */ /* 0x000ea8000c1e9b00 */
[----:B------:R-:W3:Y:S04]  /*1720*/  LDG.E.64.CONSTANT R10, desc[UR6][R8.64+0x1000] ;  /* 0x00100006080a7981 */ /* 0x000ee8000c1e9b00 */
[----:B------:R-:W4:Y:S04]  /*1730*/  LDG.E.64.CONSTANT R12, desc[UR6][R8.64+0x2000] ;  /* 0x00200006080c7981 */ /* 0x000f28000c1e9b00 */
[----:B------:R-:W5:Y:S04]  /*1740*/  LDG.E.64.CONSTANT R14, desc[UR6][R8.64+0x3000] ;  /* 0x00300006080e7981 */ /* 0x000f68000c1e9b00 */
[----:B------:R-:W5:Y:S04]  /*1750*/  LDG.E.64.CONSTANT R16, desc[UR6][R8.64+0x4000] ;  /* 0x0040000608107981 */ /* 0x000f68000c1e9b00 */
[----:B------:R-:W5:Y:S04]  /*1760*/  LDG.E.64.CONSTANT R18, desc[UR6][R8.64+0x5000] ;  /* 0x0050000608127981 */ /* 0x000f68000c1e9b00 */
[----:B------:R-:W5:Y:S01]  /*1770*/  LDG.E.64.CONSTANT R20, desc[UR6][R8.64+0x6000] ;  /* 0x0060000608147981 */ /* 0x000f62000c1e9b00 */
[----:B--2---:R-:W-:-:S08]  /*1780*/  DADD R4, R4, R6 ;  /* 0x0000000004047229 */ /* 0x004fd00000000006 */
[----:B---3--:R-:W-:-:S08]  /*1790*/  DADD R4, R10, R4 ;  /* 0x000000000a047229 */ /* 0x008fd00000000004 */
[----:B----4-:R-:W-:-:S08]  /*17a0*/  DADD R4, R12, R4 ;  /* 0x000000000c047229 */ /* 0x010fd00000000004 */
[----:B-----5:R-:W-:-:S08]  /*17b0*/  DADD R4, R14, R4 ;  /* 0x000000000e047229 */ /* 0x020fd00000000004 */
[----:B------:R-:W-:Y:S01]  /*17c0*/  DADD R16, R16, R4 ;  /* 0x0000000010107229 */ /* 0x000fe20000000004 */
[----:B0-----:R-:W-:-:S04]  /*17d0*/  IMAD.MOV.U32 R4, RZ, RZ, R22 ;  /* 0x000000ffff047224 */ /* 0x001fc800078e0016 */
[----:B------:R-:W-:-:S03]  /*17e0*/  VIADD R0, R4, -UR4 ;  /* 0x8000000404007c36 */ /* 0x000fc60008000000 */
[----:B------:R-:W-:Y:S02]  /*17f0*/  DADD R16, R18, R16 ;  /* 0x0000000012107229 */ /* 0x000fe40000000010 */
[----:B------:R-:W-:-:S06]  /*1800*/  ISETP.GE.AND P0, PT, R0, 0xe00, PT ;  /* 0x00000e000000780c */ /* 0x000fcc0003f06270 */
[----:B------:R-:W-:-:S07]  /*1810*/  DADD R6, R20, R16 ;  /* 0x0000000014067229 */ /* 0x000fce0000000010 */
[----:B------:R-:W-:Y:S05]  /*1820*/  @!P0 BRA `(.L_x_18) ;  /* 0x00000008001c8947 */ /* 0x000fea0003800000 */
[----:B------:R-:W-:-:S06]  /*1830*/  UIADD3 UR4, UPT, UPT, UR4, 0xe00, URZ ;  /* 0x00000e0004047890 */ /* 0x000fcc000fffe0ff */
[----:B------:R-:W-:-:S13]  /*1840*/  ISETP.LT.AND P0, PT, R23, UR4, PT ;  /* 0x0000000417007c0c */ /* 0x000fda000bf01270 */
[----:B------:R-:W-:Y:S05]  /*1850*/  @!P0 BRA `(.L_x_19) ;  /* 0xfffffffc00a48947 */ /* 0x000fea000383ffff */
.L_x_17:
[----:B------:R-:W-:-:S13]  /*1860*/  ISETP.LE.AND P0, PT, R4, UR4, PT ;  /* 0x0000000404007c0c */ /* 0x000fda000bf03270 */
[----:B------:R-:W-:Y:S05]  /*1870*/  @P0 BRA `(.L_x_18) ;  /* 0x0000000800080947 */ /* 0x000fea0003800000 */
[----:B------:R-:W-:Y:S01]  /*1880*/  VIADD R0, R4, -UR4 ;  /* 0x8000000404007c36 */ /* 0x000fe20008000000 */
[----:B------:R-:W-:Y:S04]  /*1890*/  BSSY.RECONVERGENT B1, `(.L_x_18) ;  /* 0x0000080000017945 */ /* 0x000fe80003800200 */
[----:B------:R-:W-:-:S13]  /*18a0*/  ISETP.GE.AND P0, PT, R41, R0, PT ;  /* 0x000000002900720c */ /* 0x000fda0003f06270 */
[----:B------:R-:W-:Y:S05]  /*18b0*/  @P0 BRA `(.L_x_20) ;  /* 0x0000000400f40947 */ /* 0x000fea0003800000 */
[----:B------:R-:W-:Y:S01]  /*18c0*/  LOP3.LUT R5, RZ, R41, RZ, 0x33, !PT ;  /* 0x00000029ff057212 */ /* 0x000fe200078e33ff */
[----:B------:R-:W-:Y:S01]  /*18d0*/  BSSY.RECONVERGENT B2, `(.L_x_21) ;  /* 0x0000014000027945 */ /* 0x000fe20003800200 */
[----:B------:R-:W-:Y:S02]  /*18e0*/  IMAD.MOV.U32 R45, RZ, RZ, R41 ;  /* 0x000000ffff2d7224 */ /* 0x000fe400078e0029 */
[----:B------:R-:W-:-:S04]  /*18f0*/  IADD3 R4, PT, PT, R4, -UR4, R5 ;  /* 0x8000000404047c10 */ /* 0x000fc8000fffe005 */
[C---:B------:R-:W-:Y:S02]  /*1900*/  LOP3.LUT R5, R4.reuse, 0x600, RZ, 0xc0, !PT ;  /* 0x0000060004057812 */ /* 0x040fe400078ec0ff */
[----:B------:R-:W-:Y:S02]  /*1910*/  ISETP.GE.U32.AND P1, PT, R4, 0x600, PT ;  /* 0x000006000400780c */ /* 0x000fe40003f26070 */
[----:B------:R-:W-:-:S13]  /*1920*/  ISETP.NE.AND P0, PT, R5, 0x600, PT ;  /* 0x000006000500780c */ /* 0x000fda0003f05270 */
[----:B------:R-:W-:Y:S05]  /*1930*/  @!P0 BRA `(.L_x_22) ;  /* 0x0000000000348947 */ /* 0x000fea0003800000 */
[----:B------:R-:W-:Y:S01]  /*1940*/  LEA.HI R4, R4, 0x1, RZ, 0x17 ;  /* 0x0000000104047811 */ /* 0x000fe200078fb8ff */
[----:B------:R-:W-:Y:S02]  /*1950*/  VIADD R9, R41, UR4 ;  /* 0x0000000429097c36 */ /* 0x000fe40008000000 */
[----:B------:R-:W-:Y:S01]  /*1960*/  IMAD.MOV.U32 R45, RZ, RZ, R41 ;  /* 0x000000ffff2d7224 */ /* 0x000fe200078e0029 */
[----:B------:R-:W-:-:S05]  /*1970*/  LOP3.LUT R4, R4, 0x3, RZ, 0xc0, !PT ;  /* 0x0000000304047812 */ /* 0x000fca00078ec0ff */
[----:B------:R-:W-:-:S07]  /*1980*/  IMAD.MOV R8, RZ, RZ, -R4 ;  /* 0x000000ffff087224 */ /* 0x000fce00078e0a04 */
.L_x_23:
[----:B------:R-:W-:-:S06]  /*1990*/  IMAD.WIDE.U32 R4, R9, 0x8, R2 ;  /* 0x0000000809047825 */ /* 0x000fcc00078e0002 */
[----:B------:R-:W2:Y:S01]  /*19a0*/  LDG.E.64.CONSTANT R4, desc[UR6][R4.64] ;  /* 0x0000000604047981 */ /* 0x000ea2000c1e9b00 */
[----:B------:R-:W-:Y:S02]  /*19b0*/  VIADD R8, R8, 0x1 ;  /* 0x0000000108087836 */ /* 0x000fe40000000000 */
[----:B------:R-:W-:Y:S02]  /*19c0*/  VIADD R45, R45, 0x200 ;  /* 0x000002002d2d7836 */ /* 0x000fe40000000000 */
[----:B------:R-:W-:Y:S01]  /*19d0*/  VIADD R9, R9, 0x200 ;  /* 0x0000020009097836 */ /* 0x000fe20000000000 */
[----:B------:R-:W-:Y:S01]  /*19e0*/  ISETP.NE.AND P0, PT, R8, RZ, PT ;  /* 0x000000ff0800720c */ /* 0x000fe20003f05270 */
[----:B--2---:R-:W-:-:S12]  /*19f0*/  DADD R6, R4, R6 ;  /* 0x0000000004067229 */ /* 0x004fd80000000006 */
[----:B------:R-:W-:Y:S05]  /*1a00*/  @P0 BRA `(.L_x_23) ;  /* 0xfffffffc00e00947 */ /* 0x000fea000383ffff */
.L_x_22:
[----:B------:R-:W-:Y:S05]  /*1a10*/  BSYNC.RECONVERGENT B2 ;  /* 0x0000000000027941 */ /* 0x000fea0003800200 */
.L_x_21:
[----:B------:R-:W-:Y:S05]  /*1a20*/  @!P1 BRA `(.L_x_20) ;  /* 0x0000000400989947 */ /* 0x000fea0003800000 */
[----:B------:R-:W0:Y:S01]  /*1a30*/  LDCU.64 UR8, c[0x0][0x380] ;  /* 0x00007000ff0877ac */ /* 0x000e220008000a00 */
[----:B------:R-:W-:Y:S01]  /*1a40*/  IMAD.IADD R9, R0, 0x1, -R45 ;  /* 0x0000000100097824 */ /* 0x000fe200078e0a2d */
[C---:B------:R-:W-:Y:S01]  /*1a50*/  IADD3 R5, P0, PT, R45.reuse, UR4, RZ ;  /* 0x000000042d057c10 */ /* 0x040fe2000ff1e0ff */
[----:B------:R-:W-:Y:S01]  /*1a60*/  BSSY.RECONVERGENT B2, `(.L_x_24) ;  /* 0x0000039000027945 */ /* 0x000fe20003800200 */
[----:B------:R-:W-:Y:S02]  /*1a70*/  VIADD R43, R45, UR4 ;  /* 0x000000042d2b7c36 */ /* 0x000fe40008000000 */
[----:B------:R-:W-:Y:S01]  /*1a80*/  ISETP.GT.AND P1, PT, R9, 0x1800, PT ;  /* 0x000018000900780c */ /* 0x000fe20003f24270 */
[----:B------:R-:W-:Y:S01]  /*1a90*/  IMAD.X R8, RZ, RZ, RZ, P0 ;  /* 0x000000ffff087224 */ /* 0x000fe200000e06ff */
[----:B0-----:R-:W-:-:S04]  /*1aa0*/  LEA R4, P0, R5, UR8, 0x3 ;  /* 0x0000000805047c11 */ /* 0x001fc8000f8018ff */
[----:B------:R-:W-:Y:S02]  /*1ab0*/  LEA.HI.X R5, R5, UR9, R8, 0x3, P0 ;  /* 0x0000000905057c11 */ /* 0x000fe400080f1c08 */
[----:B------:R-:W-:-:S05]  /*1ac0*/  IADD3 R4, P0, PT, R4, 0x2000, RZ ;  /* 0x0000200004047810 */ /* 0x000fca0007f1e0ff */
[----:B------:R-:W-:Y:S01]  /*1ad0*/  IMAD.X R5, RZ, RZ, R5, P0 ;  /* 0x000000ffff057224 */ /* 0x000fe200000e0605 */
[----:B------:R-:W-:Y:S01]  /*1ae0*/  PLOP3.LUT P0, PT, PT, PT, PT, 0x80, 0x8 ;  /* 0x000000000008781c */ /* 0x000fe20003f0f070 */
[----:B------:R-:W-:-:S12]  /*1af0*/  @!P1 BRA `(.L_x_25) ;  /* 0x0000000000bc9947 */ /* 0x000fd80003800000 */
[----:B------:R-:W-:Y:S01]  /*1b00*/  PLOP3.LUT P0, PT, PT, PT, PT, 0x8, 0x80 ;  /* 0x000000000080781c */ /* 0x000fe20003f0e170 */
[----:B------:R-:W-:-:S12]  /*1b10*/  VIADD R40, R0, 0xffffe800 ;  /* 0xffffe80000287836 */ /* 0x000fd80000000000 */
.L_x_26:
[C---:B------:R-:W-:Y:S01]  /*1b20*/  IMAD.WIDE.U32 R38, R43.reuse, 0x8, R2 ;  /* 0x000000082b267825 */ /* 0x040fe200078e0002 */
[----:B------:R-:W2:Y:S04]  /*1b30*/  LDG.E.64.CONSTANT R8, desc[UR6][R4.64+-0x1000] ;  /* 0xfff0000604087981 */ /* 0x000ea8000c1e9b00 */
[----:B------:R-:W3:Y:S04]  /*1b40*/  LDG.E.64.CONSTANT R10, desc[UR6][R4.64] ;  /* 0x00000006040a7981 */ /* 0x000ee8000c1e9b00 */
[----:B------:R-:W4:Y:S01]  /*1b50*/  LDG.E.64.CONSTANT R38, desc[UR6][R38.64] ;  /* 0x0000000626267981 */ /* 0x000f22000c1e9b00 */
[----:B------:R-:W-:-:S03]  /*1b60*/  VIADD R15, R43, 0x800 ;  /* 0x000008002b0f7836 */ /* 0x000fc60000000000 */
[----:B------:R-:W5:Y:S01]  /*1b70*/  LDG.E.64.CONSTANT R12, desc[UR6][R4.64+0x1000] ;  /* 0x00100006040c7981 */ /* 0x000f62000c1e9b00 */
[----:B------:R-:W-:-:S03]  /*1b80*/  IMAD.WIDE.U32 R14, R15, 0x8, R2 ;  /* 0x000000080f0e7825 */ /* 0x000fc600078e0002 */
[----:B------:R-:W5:Y:S04]  /*1b90*/  LDG.E.64.CONSTANT R16, desc[UR6][R4.64+0x3000] ;  /* 0x0030000604107981 */ /* 0x000f68000c1e9b00 */
[----:B------:R-:W5:Y:S04]  /*1ba0*/  LDG.E.64.CONSTANT R14, desc[UR6][R14.64] ;  /* 0x000000060e0e7981 */ /* 0x000f68000c1e9b00 */
[----:B------:R-:W5:Y:S01]  /*1bb0*/  LDG.E.64.CONSTANT R18, desc[UR6][R4.64+0x4000] ;  /* 0x0040000604127981 */ /* 0x000f62000c1e9b00 */
        /* <DEDUP_REMOVED lines=11> */
[----:B------:R-:W5:Y:S04]  /*1c70*/  LDG.E.64.CONSTANT R34, desc[UR6][R4.64+0xc000] ;  /* 0x00c0000604227981 */ /* 0x000f68000c1e9b00 */
[----:B------:R0:W5:Y:S01]  /*1c80*/  LDG.E.64.CONSTANT R36, desc[UR6][R4.64+0xd000] ;  /* 0x00d0000604247981 */ /* 0x000162000c1e9b00 */
[----:B------:R-:W-:-:S05]  /*1c90*/  VIADD R45, R45, 0x2000 ;  /* 0x000020002d2d7836 */ /* 0x000fca0000000000 */
[----:B------:R-:W-:Y:S02]  /*1ca0*/  ISETP.GE.AND P1, PT, R45, R40, PT ;  /* 0x000000282d00720c */ /* 0x000fe40003f26270 */
[----:B0-----:R-:W-:Y:S01]  /*1cb0*/  IADD3 R4, P2, PT, R4, 0x10000, RZ ;  /* 0x0001000004047810 */ /* 0x001fe20007f5e0ff */
[----:B------:R-:W-:-:S04]  /*1cc0*/  VIADD R43, R43, 0x2000 ;  /* 0x000020002b2b7836 */ /* 0x000fc80000000000 */
[----:B------:R-:W-:Y:S01]  /*1cd0*/  IMAD.X R5, RZ, RZ, R5, P2 ;  /* 0x000000ffff057224 */ /* 0x000fe200010e0605 */
[----:B----4-:R-:W-:-:S08]  /*1ce0*/  DADD R38, R38, R6 ;  /* 0x0000000026267229 */ /* 0x010fd00000000006 */
[----:B--2---:R-:W-:-:S08]  /*1cf0*/  DADD R8, R38, R8 ;  /* 0x0000000026087229 */ /* 0x004fd00000000008 */
[----:B---3--:R-:W-:-:S08]  /*1d00*/  DADD R8, R8, R10 ;  /* 0x0000000008087229 */ /* 0x008fd0000000000a */
[----:B-----5:R-:W-:-:S08]  /*1d10*/  DADD R8, R8, R12 ;  /* 0x0000000008087229 */ /* 0x020fd0000000000c */
        /* <DEDUP_REMOVED lines=13> */
.L_x_25:
[----:B------:R-:W-:Y:S05]  /*1df0*/  BSYNC.RECONVERGENT B2 ;  /* 0x0000000000027941 */ /* 0x000fea0003800200 */
.L_x_24:
[----:B------:R-:W-:Y:S01]  /*1e00*/  IMAD.IADD R8, R0, 0x1, -R45 ;  /* 0x0000000100087824 */ /* 0x000fe200078e0a2d */
[----:B------:R-:W-:Y:S04]  /*1e10*/  BSSY.RECONVERGENT B2, `(.L_x_27) ;  /* 0x000001c000027945 */ /* 0x000fe80003800200 */
[----:B------:R-:W-:-:S13]  /*1e20*/  ISETP.GT.AND P1, PT, R8, 0x800, PT ;  /* 0x000008000800780c */ /* 0x000fda0003f24270 */
[----:B------:R-:W-:Y:S05]  /*1e30*/  @!P1 BRA `(.L_x_28) ;  /* 0x0000000000649947 */ /* 0x000fea0003800000 */
        /* <DEDUP_REMOVED lines=9> */
[----:B------:R-:W5:Y:S04]  /*1ed0*/  LDG.E.64.CONSTANT R22, desc[UR6][R4.64+0x4000] ;  /* 0x0040000604167981 */ /* 0x000f68000c1e9b00 */
[----:B------:R0:W5:Y:S01]  /*1ee0*/  LDG.E.64.CONSTANT R8, desc[UR6][R4.64+0x5000] ;  /* 0x0050000604087981 */ /* 0x000162000c1e9b00 */
[----:B------:R-:W-:Y:S01]  /*1ef0*/  PLOP3.LUT P0, PT, PT, PT, PT, 0x8, 0x80 ;  /* 0x000000000080781c */ /* 0x000fe20003f0e170 */
[----:B------:R-:W-:-:S02]  /*1f00*/  VIADD R45, R45, 0x1000 ;  /* 0x000010002d2d7836 */ /* 0x000fc40000000000 */
[----:B------:R-:W-:Y:S01]  /*1f10*/  VIADD R43, R43, 0x1000 ;  /* 0x000010002b2b7836 */ /* 0x000fe20000000000 */
[----:B----4-:R-:W-:-:S08]  /*1f20*/  DADD R6, R6, R10 ;  /* 0x0000000006067229 */ /* 0x010fd0000000000a */
[----:B--2---:R-:W-:-:S08]  /*1f30*/  DADD R6, R6, R12 ;  /* 0x0000000006067229 */ /* 0x004fd0000000000c */
[----:B---3--:R-:W-:-:S08]  /*1f40*/  DADD R6, R6, R14 ;  /* 0x0000000006067229 */ /* 0x008fd0000000000e */
[----:B-----5:R-:W-:-:S08]  /*1f50*/  DADD R6, R6, R16 ;  /* 0x0000000006067229 */ /* 0x020fd00000000010 */
[----:B------:R-:W-:-:S08]  /*1f60*/  DADD R6, R6, R18 ;  /* 0x0000000006067229 */ /* 0x000fd00000000012 */
[----:B------:R-:W-:Y:S01]  /*1f70*/  DADD R6, R6, R20 ;  /* 0x0000000006067229 */ /* 0x000fe20000000014 */
[----:B------:R-:W-:-:S07]  /*1f80*/  IADD3 R10, P1, PT, R4, 0x8000, RZ ;  /* 0x00008000040a7810 */ /* 0x000fce0007f3e0ff */
[----:B------:R-:W-:Y:S01]  /*1f90*/  DADD R6, R6, R22 ;  /* 0x0000000006067229 */ /* 0x000fe20000000016 */
[----:B0-----:R-:W-:Y:S02]  /*1fa0*/  IMAD.X R5, RZ, RZ, R5, P1 ;  /* 0x000000ffff057224 */ /* 0x001fe400008e0605 */
[----:B------:R-:W-:-:S05]  /*1fb0*/  IMAD.MOV.U32 R4, RZ, RZ, R10 ;  /* 0x000000ffff047224 */ /* 0x000fca00078e000a */
[----:B------:R-:W-:-:S11]  /*1fc0*/  DADD R6, R6, R8 ;  /* 0x0000000006067229 */ /* 0x000fd60000000008 */
.L_x_28:
[----:B------:R-:W-:Y:S05]  /*1fd0*/  BSYNC.RECONVERGENT B2 ;  /* 0x0000000000027941 */ /* 0x000fea0003800200 */
.L_x_27:
[----:B------:R-:W-:-:S13]  /*1fe0*/  ISETP.LT.OR P0, PT, R45, R0, P0 ;  /* 0x000000002d00720c */ /* 0x000fda0000701670 */
[----:B------:R-:W-:Y:S05]  /*1ff0*/  @!P0 BRA `(.L_x_20) ;  /* 0x0000000000248947 */ /* 0x000fea0003800000 */
[----:B------:R-:W-:Y:S01]  /*2000*/  IMAD.WIDE.U32 R2, R43, 0x8, R2 ;  /* 0x000000082b027825 */ /* 0x000fe200078e0002 */
[----:B------:R-:W2:Y:S04]  /*2010*/  LDG.E.64.CONSTANT R8, desc[UR6][R4.64+-0x1000] ;  /* 0xfff0000604087981 */ /* 0x000ea8000c1e9b00 */
[----:B------:R-:W3:Y:S04]  /*2020*/  LDG.E.64.CONSTANT R10, desc[UR6][R4.64] ;  /* 0x00000006040a7981 */ /* 0x000ee8000c1e9b00 */
[----:B------:R-:W4:Y:S04]  /*2030*/  LDG.E.64.CONSTANT R2, desc[UR6][R2.64] ;  /* 0x0000000602027981 */ /* 0x000f28000c1e9b00 */
[----:B------:R-:W5:Y:S01]  /*2040*/  LDG.E.64.CONSTANT R12, desc[UR6][R4.64+0x1000] ;  /* 0x00100006040c7981 */ /* 0x000f62000c1e9b00 */
[----:B----4-:R-:W-:-:S08]  /*2050*/  DADD R6, R6, R2 ;  /* 0x0000000006067229 */ /* 0x010fd00000000002 */
[----:B--2---:R-:W-:-:S08]  /*2060*/  DADD R6, R6, R8 ;  /* 0x0000000006067229 */ /* 0x004fd00000000008 */
[----:B---3--:R-:W-:-:S08]  /*2070*/  DADD R6, R6, R10 ;  /* 0x0000000006067229 */ /* 0x008fd0000000000a */
[----:B-----5:R-:W-:-:S11]  /*2080*/  DADD R6, R6, R12 ;  /* 0x0000000006067229 */ /* 0x020fd6000000000c */
.L_x_20:
[----:B------:R-:W-:Y:S05]  /*2090*/  BSYNC.RECONVERGENT B1 ;  /* 0x0000000000017941 */ /* 0x000fea0003800200 */
.L_x_18:
[----:B------:R-:W0:Y:S01]  /*20a0*/  S2R R0, SR_LANEID ;  /* 0x0000000000007919 */ /* 0x000e220000000000 */
[----:B------:R-:W-:Y:S04]  /*20b0*/  SHFL.DOWN PT, R2, R6, 0x1, 0x1f ;  /* 0x08201f0006027f89 */ /* 0x000fe800000e0000 */
[----:B------:R-:W1:Y:S02]  /*20c0*/  SHFL.DOWN PT, R3, R7, 0x1, 0x1f ;  /* 0x08201f0007037f89 */ /* 0x000e6400000e0000 */
[----:B-1----:R-:W-:Y:S01]  /*20d0*/  DADD R2, R2, R6 ;  /* 0x0000000002027229 */ /* 0x002fe20000000006 */
[C---:B0-----:R-:W-:Y:S02]  /*20e0*/  ISETP.GT.AND P0, PT, R0.reuse, 0x1e, PT ;  /* 0x0000001e0000780c */ /* 0x041fe40003f04270 */
[----:B------:R-:W-:-:S07]  /*20f0*/  ISETP.NE.AND P1, PT, R0, RZ, PT ;  /* 0x000000ff0000720c */ /* 0x000fce0003f25270 */
        /* <DEDUP_REMOVED lines=15> */
[----:B------:R-:W-:Y:S01]  /*21f0*/  ISETP.GT.AND P0, PT, R0, 0x17, PT ;  /* 0x000000170000780c */ /* 0x000fe20003f04270 */
[----:B------:R-:W-:Y:S01]  /*2200*/  SHFL.DOWN PT, R2, R6, 0x8, 0x1f ;  /* 0x09001f0006027f89 */ /* 0x000fe200000e0000 */
[----:B------:R-:W-:-:S03]  /*2210*/  @!P1 MOV R8, 0x400 ;  /* 0x0000040000089802 */ /* 0x000fc60000000f00 */
[----:B------:R-:W0:Y:S01]  /*2220*/  SHFL.DOWN PT, R3, R7, 0x8, 0x1f ;  /* 0x09001f0007037f89 */ /* 0x000e2200000e0000 */
[----:B-1----:R-:W-:Y:S01]  /*2230*/  @!P1 LEA R11, R11, R8, 0x18 ;  /* 0x000000080b0b9211 */ /* 0x002fe200078ec0ff */
[----:B0-----:R-:W-:-:S10]  /*2240*/  DADD R2, R2, R6 ;  /* 0x0000000002027229 */ /* 0x001fd40000000006 */
[----:B------:R-:W-:Y:S02]  /*2250*/  FSEL R4, R6, R2, P0 ;  /* 0x0000000206047208 */ /* 0x000fe40000000000 */
[----:B------:R-:W-:Y:S02]  /*2260*/  FSEL R5, R7, R3, P0 ;  /* 0x0000000307057208 */ /* 0x000fe40000000000 */
[----:B------:R-:W-:Y:S01]  /*2270*/  @!P1 SHF.R.U32.HI R6, RZ, 0x2, R41 ;  /* 0x00000002ff069819 */ /* 0x000fe20000011629 */
[----:B------:R-:W-:Y:S01]  /*2280*/  SHFL.DOWN PT, R2, R4, 0x10, 0x1f ;  /* 0x0a001f0004027f89 */ /* 0x000fe200000e0000 */
[----:B------:R-:W-:Y:S02]  /*2290*/  ISETP.NE.AND P0, PT, R41, RZ, PT ;  /* 0x000000ff2900720c */ /* 0x000fe40003f05270 */
[----:B------:R-:W-:Y:S01]  /*22a0*/  @!P1 LOP3.LUT R6, R6, 0xf8, RZ, 0xc0, !PT ;  /* 0x000000f806069812 */ /* 0x000fe200078ec0ff */
[----:B------:R-:W0:Y:S04]  /*22b0*/  SHFL.DOWN PT, R3, R5, 0x10, 0x1f ;  /* 0x0a001f0005037f89 */ /* 0x000e2800000e0000 */
[----:B------:R-:W-:Y:S01]  /*22c0*/  @!P1 IMAD.IADD R11, R6, 0x1, R11 ;  /* 0x00000001060b9824 */ /* 0x000fe200078e020b */
[----:B0-----:R-:W-:-:S07]  /*22d0*/  DADD R2, R2, R4 ;  /* 0x0000000002027229 */ /* 0x001fce0000000004 */
[----:B------:R0:W-:Y:S01]  /*22e0*/  @!P1 STS.64 [R11+0x10], R2 ;  /* 0x000010020b009388 */ /* 0x0001e20000000a00 */
[----:B------:R-:W-:Y:S01]  /*22f0*/  BAR.SYNC.DEFER_BLOCKING 0x0 ;  /* 0x0000000000007b1d */ /* 0x000fe20000010000 */
[----:B------:R-:W-:-:S04]  /*2300*/  ISETP.GT.AND P1, PT, R0, 0xf, PT ;  /* 0x0000000f0000780c */ /* 0x000fc80003f24270 */
[----:B------:R-:W-:Y:S02]  /*2310*/  FSEL R0, R4, R2, P1 ;  /* 0x0000000204007208 */ /* 0x000fe40000800000 */
[----:B------:R-:W-:-:S03]  /*2320*/  FSEL R5, R5, R3, P1 ;  /* 0x0000000305057208 */ /* 0x000fc60000800000 */
[----:B0-----:R-:W-:Y:S02]  /*2330*/  IMAD.MOV.U32 R2, RZ, RZ, R0 ;  /* 0x000000ffff027224 */ /* 0x001fe400078e0000 */
[----:B------:R-:W-:Y:S01]  /*2340*/  IMAD.MOV.U32 R3, RZ, RZ, R5 ;  /* 0x000000ffff037224 */ /* 0x000fe200078e0005 */
[----:B------:R-:W-:Y:S06]  /*2350*/  @P0 BRA `(.L_x_16) ;  /* 0x0000000000680947 */ /* 0x000fec0003800000 */
[----:B------:R-:W0:Y:S01]  /*2360*/  S2UR UR5, SR_CgaCtaId ;  /* 0x00000000000579c3 */ /* 0x000e220000008800 */
[----:B------:R-:W-:Y:S02]  /*2370*/  UMOV UR4, 0x400 ;  /* 0x0000040000047882 */ /* 0x000fe40000000000 */
[----:B0-----:R-:W-:-:S09]  /*2380*/  ULEA UR4, UR5, UR4, 0x18 ;  /* 0x0000000405047291 */ /* 0x001fd2000f8ec0ff */
[----:B------:R-:W0:Y:S04]  /*2390*/  LDS.64 R4, [UR4+0x18] ;  /* 0x00001804ff047984 */ /* 0x000e280008000a00 */
[----:B------:R-:W1:Y:S04]  /*23a0*/  LDS.128 R8, [UR4+0x20] ;  /* 0x00002004ff087984 */ /* 0x000e680008000c00 */
        /* <DEDUP_REMOVED lines=20> */
[----:B------:R-:W-:-:S11]  /*24f0*/  DADD R2, R2, R10 ;  /* 0x0000000002027229 */ /* 0x000fd6000000000a */
.L_x_16:
[----:B------:R-:W-:Y:S05]  /*2500*/  BSYNC.RECONVERGENT B0 ;  /* 0x0000000000007941 */ /* 0x000fea0003800200 */
.L_x_1:
[----:B------:R-:W-:Y:S05]  /*2510*/  @P0 EXIT ;  /* 0x000000000000094d */ /* 0x000fea0003800000 */
[----:B------:R-:W0:Y:S01]  /*2520*/  LDCU.64 UR4, c[0x0][0x398] ;  /* 0x00007300ff0477ac */ /* 0x000e220008000a00 */
[----:B------:R-:W2:Y:S01]  /*2530*/  LDC.64 R4, c[0x0][0x388] ;  /* 0x0000e200ff047b82 */ /* 0x000ea20000000a00 */
[----:B0-----:R-:W-:-:S07]  /*2540*/  DADD R2, R2, UR4 ;  /* 0x0000000402027e29 */ /* 0x001fce0008000000 */
[----:B--2---:R-:W-:Y:S01]  /*2550*/  STG.E.64 desc[UR6][R4.64], R2 ;  /* 0x0000000204007986 */ /* 0x004fe2000c101b06 */
[----:B------:R-:W-:Y:S05]  /*2560*/  EXIT ;  /* 0x000000000000794d */ /* 0x000fea0003800000 */
.L_x_29:
[----:B------:R-:W-:-:S00]  /*2570*/  BRA `(.L_x_29) ;  /* 0xfffffffc00fc7947 */ /* 0x000fc0000383ffff */
[----:B------:R-:W-:-:S00]  /*2580*/  NOP ;  /* 0x0000000000007918 */ /* 0x000fc00000000000 */
[----:B------:R-:W-:-:S00]  /*2590*/  NOP ;  /* 0x0000000000007918 */ /* 0x000fc00000000000 */
[----:B------:R-:W-:-:S00]  /*25a0*/  NOP ;  /* 0x0000000000007918 */ /* 0x000fc00000000000 */
[----:B------:R-:W-:-:S00]  /*25b0*/  NOP ;  /* 0x0000000000007918 */ /* 0x000fc00000000000 */
[----:B------:R-:W-:-:S00]  /*25c0*/  NOP ;  /* 0x0000000000007918 */ /* 0x000fc00000000000 */
[----:B------:R-:W-:-:S00]  /*25d0*/  NOP ;  /* 0x0000000000007918 */ /* 0x000fc00000000000 */
[----:B------:R-:W-:-:S00]  /*25e0*/  NOP ;  /* 0x0000000000007918 */ /* 0x000fc00000000000 */
[----:B------:R-:W-:-:S00]  /*25f0*/  NOP ;  /* 0x0000000000007918 */ /* 0x000fc00000000000 */
.L_x_250:


//--------------------- .text._ZN3cub18CUB_300001_SM_10006detail6reduce18DeviceReduceKernelINS2_10policy_hubIdyN4cuda3std3__44plusIdEEE10Policy1000EN6thrust24THRUST_300001_SM_1000_NS6detail15normal_iteratorINSD_10device_ptrIdEEEEyS9_dNS7_10__identityEEEvT0_PT3_T1_NS0_13GridEvenShareISN_EET2_T4_ --------------------------
	.section	.text._ZN3cub18CUB_300001_SM_10006detail6reduce18DeviceReduceKernelINS2_10policy_hubIdyN4cuda3std3__44plusIdEEE10Policy1000EN6thrust24THRUST_300001_SM_1000_NS6detail15normal_iteratorINSD_10device_ptrIdEEEEyS9_dNS7_10__identityEEEvT0_PT3_T1_NS0_13GridEvenShareISN_EET2_T4_,"ax",@progbits
	.align	128
        .global         _ZN3cub18CUB_300001_SM_10006detail6reduce18DeviceReduceKernelINS2_10policy_hubIdyN4cuda3std3__44plusIdEEE10Policy1000EN6thrust24THRUST_300001_SM_1000_NS6detail15normal_iteratorINSD_10device_ptrIdEEEEyS9_dNS7_10__identityEEEvT0_PT3_T1_NS0_13GridEvenShareISN_EET2_T4_
        .type           _ZN3cub18CUB_300001_SM_10006detail6reduce18DeviceReduceKernelINS2_10policy_hubIdyN4cuda3std3__44plusIdEEE10Policy1000EN6thrust24THRUST_300001_SM_1000_NS6detail15normal_iteratorINSD_10device_ptrIdEEEEyS9_dNS7_10__identityEEEvT0_PT3_T1_NS0_13GridEvenShareISN_EET2_T4_,@function
        .size           _ZN3cub18CUB_300001_SM_10006detail6reduce18DeviceReduceKernelINS2_10policy_hubIdyN4cuda3std3__44plusIdEEE10Policy1000EN6thrust24THRUST_300001_SM_1000_NS6detail15normal_iteratorINSD_10device_ptrIdEEEEyS9_dNS7_10__identityEEEvT0_PT3_T1_NS0_13GridEvenShareISN_EET2_T4_,(.L_x_251 - _ZN3cub18CUB_300001_SM_10006detail6reduce18DeviceReduceKernelINS2_10policy_hubIdyN4cuda3std3__44plusIdEEE10Policy1000EN6thrust24THRUST_300001_SM_1000_NS6detail15normal_iteratorINSD_10device_ptrIdEEEEyS9_dNS7_10__identityEEEvT0_PT3_T1_NS0_13GridEvenShareISN_EET2_T4_)
        .other          _ZN3cub18CUB_300001_SM_10006detail6reduce18DeviceReduceKernelINS2_10policy_hubIdyN4cuda3std3__44plusIdEEE10Policy1000EN6thrust24THRUST_300001_SM_1000_NS6detail15normal_iteratorINSD_10device_ptrIdEEEEyS9_dNS7_10__identityEEEvT0_PT3_T1_NS0_13GridEvenShareISN_EET2_T4_,@"STO_CUDA_ENTRY STV_DEFAULT"
_ZN3cub18CUB_300001_SM_10006detail6reduce18DeviceReduceKernelINS2_10policy_hubIdyN4cuda3std3__44plusIdEEE10Policy1000EN6thrust24THRUST_300001_SM_1000_NS6detail15normal_iteratorINSD_10device_ptrIdEEEEyS9_dNS7_10__identityEEEvT0_PT3_T1_NS0_13GridEvenShareISN_EET2_T4_:
.text._ZN3cub18CUB_300001_SM_10006detail6reduce18DeviceReduceKernelINS2_10policy_hubIdyN4cuda3std3__44plusIdEEE10Policy1000EN6thrust24THRUST_300001_SM_1000_NS6detail15normal_iteratorINSD_10device_ptrIdEEEEyS9_dNS7_10__identityEEEvT0_PT3_T1_NS0_13GridEvenShareISN_EET2_T4_:
[----:B------:R-:W-:Y:S08]  /*0000*/  LDC R1, c[0x0][0x37c] ;  /* 0x0000df00ff017b82 */ /* 0x000ff00000000800 */
[----:B------:R-:W0:Y:S01]  /*0010*/  S2UR UR18, SR_CTAID.X ;  /* 0x00000000001279c3 */ /* 0x000e220000002500 */
[----:B------:R-:W1:Y:S01]  /*0020*/  LDCU.64 UR4, c[0x0][0x3b8] ;  /* 0x00007700ff0477ac */ /* 0x000e620008000a00 */
[----:B------:R-:W-:Y:S01]  /*0030*/  BSSY.RECONVERGENT B0, `(.L_x_30) ;  /* 0x0000277000007945 */ /* 0x000fe20003800200 */
[----:B------:R-:W2:Y:S01]  /*0040*/  LDCU UR11, c[0x0][0x3c0] ;  /* 0x00007800ff0b77ac */ /* 0x000ea20008000800 */
[----:B------:R-:W3:Y:S01]  /*0050*/  LDCU.64 UR16, c[0x0][0x358] ;  /* 0x00006b00ff1077ac */ /* 0x000ee20008000a00 */
[----:B-1----:R-:W-:-:S02]  /*0060*/  IMAD.U32 R12, RZ, RZ, UR4 ;  /* 0x00000004ff0c7e24 */ /* 0x002fc4000f8e00ff */
[----:B------:R-:W-:Y:S01]  /*0070*/  IMAD.U32 R3, RZ, RZ, UR5 ;  /* 0x00000005ff037e24 */ /* 0x000fe2000f8e00ff */
[----:B--2---:R-:W-:Y:S02]  /*0080*/  UIMAD UR5, UR11, 0xe00, URZ ;  /* 0x00000e000b0578a4 */ /* 0x004fe4000f8e02ff */
[----:B0-----:R-:W-:Y:S02]  /*0090*/  UIMAD UR9, UR18, 0xe00, URZ ;  /* 0x00000e00120978a4 */ /* 0x001fe4000f8e02ff */
[----:B------:R-:W-:-:S04]  /*00a0*/  USHF.R.S32.HI UR4, URZ, 0x1f, UR5 ;  /* 0x0000001fff047899 */ /* 0x000fc80008011405 */
[----:B------:R-:W-:-:S04]  /*00b0*/  IADD3 R13, P1, PT, R12, -UR9, RZ ;  /* 0x800000090c0d7c10 */ /* 0x000fc8000ff3e0ff */
[----:B------:R-:W-:Y:S02]  /*00c0*/  ISETP.GT.U32.AND P0, PT, R13, 0xdff, PT ;  /* 0x00000dff0d00780c */ /* 0x000fe40003f04070 */
[----:B------:R-:W-:-:S04]  /*00d0*/  IADD3.X R2, PT, PT, R3, -0x1, RZ, P1, !PT ;  /* 0xffffffff03027810 */ /* 0x000fc80000ffe4ff */
[----:B------:R-:W-:-:S13]  /*00e0*/  ISETP.GT.U32.AND.EX P0, PT, R2, RZ, PT, P0 ;  /* 0x000000ff0200720c */ /* 0x000fda0003f04100 */
[----:B---3--:R-:W-:Y:S05]  /*00f0*/  @P0 BRA `(.L_x_31) ;  /* 0x0000001400280947 */ /* 0x008fea0003800000 */
[----:B------:R-:W0:Y:S01]  /*0100*/  S2R R0, SR_TID.X ;  /* 0x0000000000007919 */ /* 0x000e220000002100 */
[----:B------:R-:W-:Y:S01]  /*0110*/  VIADD R3, R12, -UR9 ;  /* 0x800000090c037c36 */ /* 0x000fe20008000000 */
[----:B------:R-:W-:Y:S01]  /*0120*/  BSSY.RECONVERGENT B1, `(.L_x_32) ;  /* 0x000000a000017945 */ /* 0x000fe20003800200 */
[----:B------:R-:W-:-:S03]  /*0130*/  CS2R R8, SRZ ;  /* 0x0000000000087805 */ /* 0x000fc6000001ff00 */
[----:B0-----:R-:W-:Y:S01]  /*0140*/  ISETP.GE.AND P0, PT, R0, R3, PT ;  /* 0x000000030000720c */ /* 0x001fe20003f06270 */
[----:B------:R-:W-:-:S12]  /*0150*/  IMAD.MOV.U32 R2, RZ, RZ, R0 ;  /* 0x000000ffff027224 */ /* 0x000fd800078e0000 */
[----:B------:R-:W-:Y:S05]  /*0160*/  @P0 BRA `(.L_x_33) ;  /* 0x0000000000140947 */ /* 0x000fea0003800000 */
[----:B------:R-:W0:Y:S01]  /*0170*/  LDC.64 R8, c[0x0][0x380] ;  /* 0x0000e000ff087b82 */ /* 0x000e220000000a00 */
[----:B------:R-:W-:-:S04]  /*0180*/  VIADD R5, R0, UR9 ;  /* 0x0000000900057c36 */ /* 0x000fc80008000000 */
[----:B0-----:R-:W-:-:S06]  /*0190*/  IMAD.WIDE.U32 R8, R5, 0x8, R8 ;  /* 0x0000000805087825 */ /* 0x001fcc00078e0008 */
[----:B------:R-:W5:Y:S01]  /*01a0*/  LDG.E.64 R8, desc[UR16][R8.64] ;  /* 0x0000001008087981 */ /* 0x000f62000c1e1b00 */
[----:B------:R-:W-:-:S07]  /*01b0*/  VIADD R2, R0, 0x200 ;  /* 0x0000020000027836 */ /* 0x000fce0000000000 */
.L_x_33:
[----:B------:R-:W-:Y:S05]  /*01c0*/  BSYNC.RECONVERGENT B1 ;  /* 0x0000000000017941 */ /* 0x000fea0003800200 */
.L_x_32:
[----:B------:R-:W-:Y:S01]  /*01d0*/  ISETP.GE.AND P0, PT, R2, R3, PT ;  /* 0x000000030200720c */ /* 0x000fe20003f06270 */
[----:B------:R-:W-:-:S12]  /*01e0*/  BSSY.RECONVERGENT B1, `(.L_x_34) ;  /* 0x0000078000017945 */ /* 0x000fd80003800200 */
[----:B------:R-:W-:Y:S05]  /*01f0*/  @P0 BRA `(.L_x_35) ;  /* 0x0000000400d80947 */ /* 0x000fea0003800000 */
[----:B------:R-:W-:Y:S01]  /*0200*/  LOP3.LUT R5, RZ, R2, RZ, 0x33, !PT ;  /* 0x00000002ff057212 */ /* 0x000fe200078e33ff */
[----:B------:R-:W-:Y:S03]  /*0210*/  BSSY.RECONVERGENT B2, `(.L_x_36) ;  /* 0x0000036000027945 */ /* 0x000fe60003800200 */
[----:B------:R-:W-:-:S04]  /*0220*/  IADD3 R12, PT, PT, R12, -UR9, R5 ;  /* 0x800000090c0c7c10 */ /* 0x000fc8000fffe005 */
[C---:B------:R-:W-:Y:S02]  /*0230*/  ISETP.GE.U32.AND P1, PT, R12.reuse, 0x1e00, PT ;  /* 0x00001e000c00780c */ /* 0x040fe40003f26070 */
[----:B------:R-:W-:-:S04]  /*0240*/  LEA.HI R4, R12, 0x1, RZ, 0x17 ;  /* 0x000000010c047811 */ /* 0x000fc800078fb8ff */
[----:B------:R-:W-:-:S04]  /*0250*/  LOP3.LUT R5, R4, 0xf, RZ, 0xc0, !PT ;  /* 0x0000000f04057812 */ /* 0x000fc800078ec0ff */
[----:B------:R-:W-:-:S03]  /*0260*/  ISETP.NE.AND P0, PT, R5, RZ, PT ;  /* 0x000000ff0500720c */ /* 0x000fc60003f05270 */
[----:B------:R-:W-:Y:S10]  /*0270*/  @!P1 BRA `(.L_x_37) ;  /* 0x0000000000bc9947 */ /* 0x000ff40003800000 */
[----:B------:R-:W0:Y:S01]  /*0280*/  LDCU.64 UR4, c[0x0][0x380] ;  /* 0x00007000ff0477ac */ /* 0x000e220008000a00 */
[----:B------:R-:W-:Y:S01]  /*0290*/  IMAD.WIDE.U32 R6, R2, 0x8, RZ ;  /* 0x0000000802067825 */ /* 0x000fe200078e00ff */
[----:B------:R-:W-:-:S03]  /*02a0*/  LOP3.LUT R26, R4, 0xfffff0, RZ, 0xc0, !PT ;  /* 0x00fffff0041a7812 */ /* 0x000fc600078ec0ff */
[----:B------:R-:W-:Y:S02]  /*02b0*/  IMAD.U32 R11, RZ, RZ, UR18 ;  /* 0x00000012ff0b7e24 */ /* 0x000fe4000f8e00ff */
[----:B------:R-:W-:Y:S02]  /*02c0*/  IMAD.MOV R26, RZ, RZ, -R26 ;  /* 0x000000ffff1a7224 */ /* 0x000fe400078e0a1a */
[----:B------:R-:W-:-:S03]  /*02d0*/  IMAD.WIDE.U32 R6, R11, 0x7000, R6 ;  /* 0x000070000b067825 */ /* 0x000fc600078e0006 */
[----:B0-----:R-:W-:-:S04]  /*02e0*/  IADD3 R6, P1, PT, R6, UR4, RZ ;  /* 0x0000000406067c10 */ /* 0x001fc8000ff3e0ff */
[----:B------:R-:W-:-:S04]  /*02f0*/  IADD3 R6, P2, PT, R6, 0x8000, RZ ;  /* 0x0000800006067810 */ /* 0x000fc80007f5e0ff */
[----:B------:R-:W-:-:S09]  /*0300*/  IADD3.X R7, PT, PT, RZ, UR5, R7, P2, P1 ;  /* 0x00000005ff077c10 */ /* 0x000fd200097e2407 */
.L_x_38:
[----:B------:R-:W2:Y:S04]  /*0310*/  LDG.E.64 R10, desc[UR16][R6.64+-0x8000] ;  /* 0xff800010060a7981 */ /* 0x000ea8000c1e1b00 */
[----:B------:R-:W3:Y:S04]  /*0320*/  LDG.E.64 R12, desc[UR16][R6.64+-0x7000] ;  /* 0xff900010060c7981 */ /* 0x000ee8000c1e1b00 */
[----:B------:R-:W4:Y:S04]  /*0330*/  LDG.E.64 R14, desc[UR16][R6.64+-0x6000] ;  /* 0xffa00010060e7981 */ /* 0x000f28000c1e1b00 */
[----:B------:R-:W4:Y:S04]  /*0340*/  LDG.E.64 R16, desc[UR16][R6.64+-0x5000] ;  /* 0xffb0001006107981 */ /* 0x000f28000c1e1b00 */
[----:B------:R-:W4:Y:S04]  /*0350*/  LDG.E.64 R18, desc[UR16][R6.64+-0x4000] ;  /* 0xffc0001006127981 */ /* 0x000f28000c1e1b00 */
[----:B------:R-:W4:Y:S04]  /*0360*/  LDG.E.64 R20, desc[UR16][R6.64+-0x3000] ;  /* 0xffd0001006147981 */ /* 0x000f28000c1e1b00 */
[----:B------:R-:W4:Y:S04]  /*0370*/  LDG.E.64 R24, desc[UR16][R6.64+-0x2000] ;  /* 0xffe0001006187981 */ /* 0x000f28000c1e1b00 */
[----:B------:R-:W4:Y:S01]  /*0380*/  LDG.E.64 R22, desc[UR16][R6.64+-0x1000] ;  /* 0xfff0001006167981 */ /* 0x000f22000c1e1b00 */
[----:B--2--5:R-:W-:-:S03]  /*0390*/  DADD R10, R10, R8 ;  /* 0x000000000a0a7229 */ /* 0x024fc60000000008 */
[----:B------:R-:W2:Y:S05]  /*03a0*/  LDG.E.64 R8, desc[UR16][R6.64] ;  /* 0x0000001006087981 */ /* 0x000eaa000c1e1b00 */
[----:B---3--:R-:W-:Y:S02]  /*03b0*/  DADD R12, R10, R12 ;  /* 0x000000000a0c7229 */ /* 0x008fe4000000000c */
[----:B------:R-:W3:Y:S06]  /*03c0*/  LDG.E.64 R10, desc[UR16][R6.64+0x1000] ;  /* 0x00100010060a7981 */ /* 0x000eec000c1e1b00 */
[----:B----4-:R-:W-:-:S02]  /*03d0*/  DADD R14, R12, R14 ;  /* 0x000000000c0e7229 */ /* 0x010fc4000000000e */
[----:B------:R-:W4:Y:S06]  /*03e0*/  LDG.E.64 R12, desc[UR16][R6.64+0x2000] ;  /* 0x00200010060c7981 */ /* 0x000f2c000c1e1b00 */
[----:B------:R-:W-:Y:S02]  /*03f0*/  DADD R16, R14, R16 ;  /* 0x000000000e107229 */ /* 0x000fe40000000010 */
[----:B------:R-:W4:Y:S06]  /*0400*/  LDG.E.64 R14, desc[UR16][R6.64+0x3000] ;  /* 0x00300010060e7981 */ /* 0x000f2c000c1e1b00 */
[----:B------:R-:W-:-:S02]  /*0410*/  DADD R18, R16, R18 ;  /* 0x0000000010127229 */ /* 0x000fc40000000012 */
[----:B------:R-:W4:Y:S06]  /*0420*/  LDG.E.64 R16, desc[UR16][R6.64+0x4000] ;  /* 0x0040001006107981 */ /* 0x000f2c000c1e1b00 */
[----:B------:R-:W-:Y:S02]  /*0430*/  DADD R20, R18, R20 ;  /* 0x0000000012147229 */ /* 0x000fe40000000014 */
[----:B------:R-:W4:Y:S06]  /*0440*/  LDG.E.64 R18, desc[UR16][R6.64+0x5000] ;  /* 0x0050001006127981 */ /* 0x000f2c000c1e1b00 */
[----:B------:R-:W-:-:S02]  /*0450*/  DADD R24, R20, R24 ;  /* 0x0000000014187229 */ /* 0x000fc40000000018 */
[----:B------:R-:W4:Y:S06]  /*0460*/  LDG.E.64 R20, desc[UR16][R6.64+0x6000] ;  /* 0x0060001006147981 */ /* 0x000f2c000c1e1b00 */
[----:B------:R-:W-:Y:S02]  /*0470*/  DADD R22, R24, R22 ;  /* 0x0000000018167229 */ /* 0x000fe40000000016 */
[----:B------:R0:W4:Y:S01]  /*0480*/  LDG.E.64 R24, desc[UR16][R6.64+0x7000] ;  /* 0x0070001006187981 */ /* 0x000122000c1e1b00 */
[----:B------:R-:W-:Y:S02]  /*0490*/  VIADD R26, R26, 0x10 ;  /* 0x000000101a1a7836 */ /* 0x000fe40000000000 */
[----:B------:R-:W-:-:S03]  /*04a0*/  VIADD R2, R2, 0x2000 ;  /* 0x0000200002027836 */ /* 0x000fc60000000000 */
[----:B------:R-:W-:Y:S02]  /*04b0*/  ISETP.NE.AND P1, PT, R26, RZ, PT ;  /* 0x000000ff1a00720c */ /* 0x000fe40003f25270 */
[----:B0-----:R-:W-:-:S05]  /*04c0*/  IADD3 R6, P2, PT, R6, 0x10000, RZ ;  /* 0x0001000006067810 */ /* 0x001fca0007f5e0ff */
[----:B------:R-:W-:Y:S01]  /*04d0*/  IMAD.X R7, RZ, RZ, R7, P2 ;  /* 0x000000ffff077224 */ /* 0x000fe200010e0607 */
[----:B--2---:R-:W-:-:S08]  /*04e0*/  DADD R8, R22, R8 ;  /* 0x0000000016087229 */ /* 0x004fd00000000008 */
[----:B---3--:R-:W-:-:S08]  /*04f0*/  DADD R8, R8, R10 ;  /* 0x0000000008087229 */ /* 0x008fd0000000000a */
[----:B----4-:R-:W-:-:S08]  /*0500*/  DADD R8, R8, R12 ;  /* 0x0000000008087229 */ /* 0x010fd0000000000c */
[----:B------:R-:W-:-:S08]  /*0510*/  DADD R8, R8, R14 ;  /* 0x0000000008087229 */ /* 0x000fd0000000000e */
[----:B------:R-:W-:-:S08]  /*0520*/  DADD R8, R8, R16 ;  /* 0x0000000008087229 */ /* 0x000fd00000000010 */
[----:B------:R-:W-:-:S08]  /*0530*/  DADD R8, R8, R18 ;  /* 0x0000000008087229 */ /* 0x000fd00000000012 */
[----:B------:R-:W-:-:S08]  /*0540*/  DADD R8, R8, R20 ;  /* 0x0000000008087229 */ /* 0x000fd00000000014 */
[----:B------:R-:W-:Y:S01]  /*0550*/  DADD R8, R8, R24 ;  /* 0x0000000008087229 */ /* 0x000fe20000000018 */
[----:B------:R-:W-:Y:S10]  /*0560*/  @P1 BRA `(.L_x_38) ;  /* 0xfffffffc00681947 */ /* 0x000ff4000383ffff */
.L_x_37:
[----:B------:R-:W-:Y:S05]  /*0570*/  BSYNC.RECONVERGENT B2 ;  /* 0x0000000000027941 */ /* 0x000fea0003800200 */
.L_x_36:
[----:B------:R-:W-:Y:S05]  /*0580*/  @!P0 BRA `(.L_x_35) ;  /* 0x0000000000f48947 */ /* 0x000fea0003800000 */
[----:B------:R-:W-:Y:S01]  /*0590*/  ISETP.GE.U32.AND P1, PT, R5, 0x8, PT ;  /* 0x000000080500780c */ /* 0x000fe20003f26070 */
[----:B------:R-:W-:Y:S01]  /*05a0*/  BSSY.RECONVERGENT B2, `(.L_x_39) ;  /* 0x000001a000027945 */ /* 0x000fe20003800200 */
[----:B------:R-:W-:-:S04]  /*05b0*/  LOP3.LUT R26, R4, 0x7, RZ, 0xc0, !PT ;  /* 0x00000007041a7812 */ /* 0x000fc800078ec0ff */
[----:B------:R-:W-:-:S07]  /*05c0*/  ISETP.NE.AND P0, PT, R26, RZ, PT ;  /* 0x000000ff1a00720c */ /* 0x000fce0003f05270 */
[----:B------:R-:W-:Y:S06]  /*05d0*/  @!P1 BRA `(.L_x_40) ;  /* 0x0000000000589947 */ /* 0x000fec0003800000 */
[----:B------:R-:W0:Y:S01]  /*05e0*/  LDCU.64 UR4, c[0x0][0x380] ;  /* 0x00007000ff0477ac */ /* 0x000e220008000a00 */
[----:B------:R-:W-:-:S04]  /*05f0*/  IADD3 R5, P1, PT, R2, UR9, RZ ;  /* 0x0000000902057c10 */ /* 0x000fc8000ff3e0ff */
[----:B------:R-:W-:Y:S02]  /*0600*/  LEA.HI.X.SX32 R6, R2, RZ, 0x1, P1 ;  /* 0x000000ff02067211 */ /* 0x000fe400008f0eff */
[----:B0-----:R-:W-:-:S04]  /*0610*/  LEA R24, P1, R5, UR4, 0x3 ;  /* 0x0000000405187c11 */ /* 0x001fc8000f8218ff */
[----:B------:R-:W-:-:S05]  /*0620*/  LEA.HI.X R25, R5, UR5, R6, 0x3, P1 ;  /* 0x0000000505197c11 */ /* 0x000fca00088f1c06 */
        /* <DEDUP_REMOVED lines=17> */
.L_x_40:
[----:B------:R-:W-:Y:S05]  /*0740*/  BSYNC.RECONVERGENT B2 ;  /* 0x0000000000027941 */ /* 0x000fea0003800200 */
.L_x_39:
        /* <DEDUP_REMOVED lines=14> */
[----:B------:R-:W4:Y:S01]  /*0830*/  LDG.E.64 R14, desc[UR16][R4.64+0x3000] ;  /* 0x00300010040e7981 */ /* 0x000f22000c1e1b00 */
[----:B------:R-:W-:Y:S01]  /*0840*/  VIADD R2, R2, 0x800 ;  /* 0x0000080002027836 */ /* 0x000fe20000000000 */
[----:B--2--5:R-:W-:-:S08]  /*0850*/  DADD R6, R8, R6 ;  /* 0x0000000008067229 */ /* 0x024fd00000000006 */
[----:B---3--:R-:W-:-:S08]  /*0860*/  DADD R6, R6, R10 ;  /* 0x0000000006067229 */ /* 0x008fd0000000000a */
[----:B----4-:R-:W-:-:S08]  /*0870*/  DADD R6, R6, R12 ;  /* 0x0000000006067229 */ /* 0x010fd0000000000c */
[----:B------:R-:W-:-:S11]  /*0880*/  DADD R8, R6, R14 ;  /* 0x0000000006087229 */ /* 0x000fd6000000000e */
.L_x_42:
[----:B------:R-:W-:Y:S05]  /*0890*/  BSYNC.RECONVERGENT B2 ;  /* 0x0000000000027941 */ /* 0x000fea0003800200 */
.L_x_41:
[----:B------:R-:W-:Y:S05]  /*08a0*/  @!P0 BRA `(.L_x_35) ;  /* 0x00000000002c8947 */ /* 0x000fea0003800000 */
[----:B------:R-:W0:Y:S01]  /*08b0*/  LDC.64 R4, c[0x0][0x380] ;  /* 0x0000e000ff047b82 */ /* 0x000e220000000a00 */
[----:B------:R-:W-:Y:S02]  /*08c0*/  IMAD.U32 R7, RZ, RZ, UR18 ;  /* 0x00000012ff077e24 */ /* 0x000fe4000f8e00ff */
[----:B------:R-:W-:Y:S02]  /*08d0*/  IMAD.MOV R10, RZ, RZ, -R16 ;  /* 0x000000ffff0a7224 */ /* 0x000fe400078e0a10 */
[----:B0-----:R-:W-:-:S07]  /*08e0*/  IMAD.WIDE.U32 R4, R7, 0x7000, R4 ;  /* 0x0000700007047825 */ /* 0x001fce00078e0004 */
.L_x_43:
[----:B------:R-:W-:-:S06]  /*08f0*/  IMAD.WIDE R6, R2, 0x8, R4 ;  /* 0x0000000802067825 */ /* 0x000fcc00078e0204 */
[----:B------:R-:W2:Y:S01]  /*0900*/  LDG.E.64 R6, desc[UR16][R6.64] ;  /* 0x0000001006067981 */ /* 0x000ea2000c1e1b00 */
[----:B------:R-:W-:Y:S02]  /*0910*/  VIADD R10, R10, 0x1 ;  /* 0x000000010a0a7836 */ /* 0x000fe40000000000 */
[----:B------:R-:W-:-:S03]  /*0920*/  VIADD R2, R2, 0x200 ;  /* 0x0000020002027836 */ /* 0x000fc60000000000 */
[----:B------:R-:W-:Y:S01]  /*0930*/  ISETP.NE.AND P0, PT, R10, RZ, PT ;  /* 0x000000ff0a00720c */ /* 0x000fe20003f05270 */
[----:B--2--5:R-:W-:-:S12]  /*0940*/  DADD R8, R6, R8 ;  /* 0x0000000006087229 */ /* 0x024fd80000000008 */
[----:B------:R-:W-:Y:S05]  /*0950*/  @P0 BRA `(.L_x_43) ;  /* 0xfffffffc00e40947 */ /* 0x000fea000383ffff */
.L_x_35:
[----:B------:R-:W-:Y:S05]  /*0960*/  BSYNC.RECONVERGENT B1 ;  /* 0x0000000000017941 */ /* 0x000fea0003800200 */
.L_x_34:
        /* <DEDUP_REMOVED lines=12> */
[----:B------:R-:W-:-:S03]  /*0a30*/  @!P1 SHF.R.U32.HI R3, RZ, 0x2, R0 ;  /* 0x00000002ff039819 */ /* 0x000fc60000011600 */
[----:B------:R-:W0:Y:S01]  /*0a40*/  SHFL.DOWN PT, R5, R7, 0x2, 0x1f ;  /* 0x08401f0007057f89 */ /* 0x000e2200000e0000 */
[----:B------:R-:W-:Y:S01]  /*0a50*/  @!P1 LOP3.LUT R3, R3, 0xf8, RZ, 0xc0, !PT ;  /* 0x000000f803039812 */ /* 0x000fe200078ec0ff */
        /* <DEDUP_REMOVED lines=14> */
[----:B-1----:R-:W-:-:S05]  /*0b40*/  @!P1 LEA R10, R13, R10, 0x18 ;  /* 0x0000000a0d0a9211 */ /* 0x002fca00078ec0ff */
[----:B------:R-:W-:Y:S01]  /*0b50*/  @!P1 IMAD.IADD R3, R3, 0x1, R10 ;  /* 0x0000000103039824 */ /* 0x000fe200078e020a */
[----:B0-----:R-:W-:-:S10]  /*0b60*/  DADD R4, R4, R8 ;  /* 0x0000000004047229 */ /* 0x001fd40000000008 */
[----:B------:R-:W-:Y:S02]  /*0b70*/  FSEL R6, R8, R4, P0 ;  /* 0x0000000408067208 */ /* 0x000fe40000000000 */
[----:B------:R-:W-:Y:S02]  /*0b80*/  FSEL R7, R9, R5, P0 ;  /* 0x0000000509077208 */ /* 0x000fe40000000000 */
[----:B------:R-:W-:Y:S01]  /*0b90*/  ISETP.NE.AND P0, PT, R0, RZ, PT ;  /* 0x000000ff0000720c */ /* 0x000fe20003f05270 */
[----:B------:R-:W-:Y:S04]  /*0ba0*/  SHFL.DOWN PT, R4, R6, 0x10, 0x1f ;  /* 0x0a001f0006047f89 */ /* 0x000fe800000e0000 */
[----:B------:R-:W0:Y:S02]  /*0bb0*/  SHFL.DOWN PT, R5, R7, 0x10, 0x1f ;  /* 0x0a001f0007057f89 */ /* 0x000e2400000e0000 */
        /* <DEDUP_REMOVED lines=10> */
[----:B--2---:R-:W0:Y:S04]  /*0c60*/  LDS.64 R2, [UR4+0x18] ;  /* 0x00001804ff027984 */ /* 0x004e280008000a00 */
        /* <DEDUP_REMOVED lines=23> */
.L_x_44:
[----:B------:R-:W-:-:S05]  /*0de0*/  LOP3.LUT R2, R0, 0x3e0, RZ, 0xc0, !PT ;  /* 0x000003e000027812 */ /* 0x000fca00078ec0ff */
[----:B------:R-:W-:Y:S01]  /*0df0*/  VIADD R4, R2, 0x20 ;  /* 0x0000002002047836 */ /* 0x000fe20000000000 */
[----:B------:R-:W-:-:S04]  /*0e00*/  LOP3.LUT R2, RZ, R2, RZ, 0x33, !PT ;  /* 0x00000002ff027212 */ /* 0x000fc800078e33ff */
[----:B------:R-:W-:Y:S01]  /*0e10*/  ISETP.GT.AND P0, PT, R4, R3, PT ;  /* 0x000000030400720c */ /* 0x000fe20003f04270 */
[----:B------:R-:W-:-:S05]  /*0e20*/  IMAD.IADD R2, R3, 0x1, R2 ;  /* 0x0000000103027824 */ /* 0x000fca00078e0202 */
[----:B------:R-:W-:Y:S02]  /*0e30*/  SEL R5, R2, 0x1f, P0 ;  /* 0x0000001f02057807 */ /* 0x000fe40000000000 */
[----:B------:R-:W0:Y:S03]  /*0e40*/  S2R R2, SR_LANEID ;  /* 0x0000000000027919 */ /* 0x000e260000000000 */
[----:B-----5:R-:W-:Y:S04]  /*0e50*/  SHFL.DOWN PT, R6, R8, 0x1, R5 ;  /* 0x0820000008067989 */ /* 0x020fe800000e0005 */
[----:B------:R-:W1:Y:S02]  /*0e60*/  SHFL.DOWN PT, R7, R9, 0x1, R5 ;  /* 0x0820000009077989 */ /* 0x000e6400000e0005 */
[----:B-1----:R-:W-:Y:S01]  /*0e70*/  DADD R6, R6, R8 ;  /* 0x0000000006067229 */ /* 0x002fe20000000008 */
[C---:B0-----:R-:W-:Y:S01]  /*0e80*/  ISETP.GE.AND P0, PT, R2.reuse, R5, PT ;  /* 0x000000050200720c */ /* 0x041fe20003f06270 */
[C---:B------:R-:W-:Y:S01]  /*0e90*/  VIADD R4, R2.reuse, 0x2 ;  /* 0x0000000202047836 */ /* 0x040fe20000000000 */
[----:B------:R-:W-:-:S07]  /*0ea0*/  ISETP.NE.AND P1, PT, R2, RZ, PT ;  /* 0x000000ff0200720c */ /* 0x000fce0003f25270 */
[----:B------:R-:W-:Y:S02]  /*0eb0*/  FSEL R10, R6, R8, !P0 ;  /* 0x00000008060a7208 */ /* 0x000fe40004000000 */
[----:B------:R-:W-:Y:S02]  /*0ec0*/  FSEL R11, R7, R9, !P0 ;  /* 0x00000009070b7208 */ /* 0x000fe40004000000 */
[----:B------:R-:W-:Y:S01]  /*0ed0*/  ISETP.GT.AND P0, PT, R4, R5, PT ;  /* 0x000000050400720c */ /* 0x000fe20003f04270 */
[----:B------:R-:W-:Y:S01]  /*0ee0*/  SHFL.DOWN PT, R6, R10, 0x2, R5 ;  /* 0x084000000a067989 */ /* 0x000fe200000e0005 */
[----:B------:R-:W-:-:S03]  /*0ef0*/  VIADD R4, R2, 0x4 ;  /* 0x0000000402047836 */ /* 0x000fc60000000000 */
[----:B------:R-:W0:Y:S02]  /*0f00*/  SHFL.DOWN PT, R7, R11, 0x2, R5 ;  /* 0x084000000b077989 */ /* 0x000e2400000e0005 */
[----:B0-----:R-:W-:-:S10]  /*0f10*/  DADD R6, R6, R10 ;  /* 0x0000000006067229 */ /* 0x001fd4000000000a */
[----:B------:R-:W-:Y:S02]  /*0f20*/  FSEL R12, R10, R6, P0 ;  /* 0x000000060a0c7208 */ /* 0x000fe40000000000 */
[----:B------:R-:W-:Y:S02]  /*0f30*/  FSEL R13, R11, R7, P0 ;  /* 0x000000070b0d7208 */ /* 0x000fe40000000000 */
[----:B------:R-:W-:Y:S01]  /*0f40*/  ISETP.GT.AND P0, PT, R4, R5, PT ;  /* 0x000000050400720c */ /* 0x000fe20003f04270 */
[----:B------:R-:W-:Y:S01]  /*0f50*/  SHFL.DOWN PT, R6, R12, 0x4, R5 ;  /* 0x088000000c067989 */ /* 0x000fe200000e0005 */
[C---:B------:R-:W-:Y:S02]  /*0f60*/  VIADD R4, R2.reuse, 0x8 ;  /* 0x0000000802047836 */ /* 0x040fe40000000000 */
[----:B------:R-:W-:Y:S01]  /*0f70*/  VIADD R2, R2, 0x10 ;  /* 0x0000001002027836 */ /* 0x000fe20000000000 */
[----:B------:R-:W0:Y:S02]  /*0f80*/  SHFL.DOWN PT, R7, R13, 0x4, R5 ;  /* 0x088000000d077989 */ /* 0x000e2400000e0005 */
[----:B0-----:R-:W-:-:S10]  /*0f90*/  DADD R6, R6, R12 ;  /* 0x0000000006067229 */ /* 0x001fd4000000000c */
[----:B------:R-:W-:Y:S02]  /*0fa0*/  FSEL R8, R12, R6, P0 ;  /* 0x000000060c087208 */ /* 0x000fe40000000000 */
[----:B------:R-:W-:Y:S02]  /*0fb0*/  FSEL R9, R13, R7, P0 ;  /* 0x000000070d097208 */ /* 0x000fe40000000000 */
[----:B------:R-:W-:Y:S01]  /*0fc0*/  ISETP.GT.AND P0, PT, R4, R5, PT ;  /* 0x000000050400720c */ /* 0x000fe20003f04270 */
[----:B------:R-:W-:Y:S01]  /*0fd0*/  SHFL.DOWN PT, R6, R8, 0x8, R5 ;  /* 0x0900000008067989 */ /* 0x000fe200000e0005 */
[----:B------:R-:W-:-:S03]  /*0fe0*/  @!P1 SHF.R.U32.HI R4, RZ, 0x2, R0 ;  /* 0x00000002ff049819 */ /* 0x000fc60000011600 */
[----:B------:R-:W0:Y:S01]  /*0ff0*/  SHFL.DOWN PT, R7, R9, 0x8, R5 ;  /* 0x0900000009077989 */ /* 0x000e2200000e0005 */
[----:B------:R-:W-:Y:S01]  /*1000*/  @!P1 LOP3.LUT R4, R4, 0xf8, RZ, 0xc0, !PT ;  /* 0x000000f804049812 */ /* 0x000fe200078ec0ff */
[----:B------:R-:W1:Y:S01]  /*1010*/  @!P1 S2R R13, SR_CgaCtaId ;  /* 0x00000000000d9919 */ /* 0x000e620000008800 */
[----:B0-----:R-:W-:-:S10]  /*1020*/  DADD R6, R6, R8 ;  /* 0x0000000006067229 */ /* 0x001fd40000000008 */
[----:B------:R-:W-:Y:S02]  /*1030*/  FSEL R10, R8, R6, P0 ;  /* 0x00000006080a7208 */ /* 0x000fe40000000000 */
[----:B------:R-:W-:Y:S02]  /*1040*/  FSEL R11, R9, R7, P0 ;  /* 0x00000007090b7208 */ /* 0x000fe40000000000 */
[----:B------:R-:W-:Y:S01]  /*1050*/  @!P1 MOV R8, 0x400 ;  /* 0x0000040000089802 */ /* 0x000fe20000000f00 */
[----:B------:R-:W-:Y:S01]  /*1060*/  SHFL.DOWN PT, R6, R10, 0x10, R5 ;  /* 0x0a0000000a067989 */ /* 0x000fe200000e0005 */
[----:B------:R-:W-:Y:S02]  /*1070*/  ISETP.GT.AND P0, PT, R2, R5, PT ;  /* 0x000000050200720c */ /* 0x000fe40003f04270 */
[----:B-1----:R-:W-:Y:S01]  /*1080*/  @!P1 LEA R13, R13, R8, 0x18 ;  /* 0x000000080d0d9211 */ /* 0x002fe200078ec0ff */
[----:B------:R-:W0:Y:S04]  /*1090*/  SHFL.DOWN PT, R7, R11, 0x10, R5 ;  /* 0x0a0000000b077989 */ /* 0x000e2800000e0005 */
[----:B------:R-:W-:Y:S01]  /*10a0*/  @!P1 IMAD.IADD R13, R4, 0x1, R13 ;  /* 0x00000001040d9824 */ /* 0x000fe200078e020d */
[----:B0-----:R-:W-:-:S10]  /*10b0*/  DADD R6, R6, R10 ;  /* 0x0000000006067229 */ /* 0x001fd4000000000a */
[----:B------:R-:W-:Y:S02]  /*10c0*/  FSEL R8, R10, R6, P0 ;  /* 0x000000060a087208 */ /* 0x000fe40000000000 */
[----:B------:R-:W-:Y:S02]  /*10d0*/  FSEL R9, R11, R7, P0 ;  /* 0x000000070b097208 */ /* 0x000fe40000000000 */
[----:B------:R-:W-:-:S03]  /*10e0*/  ISETP.NE.AND P0, PT, R0, RZ, PT ;  /* 0x000000ff0000720c */ /* 0x000fc60003f05270 */
[----:B------:R1:W-:Y:S01]  /*10f0*/  @!P1 STS.64 [R13+0x10], R8 ;  /* 0x000010080d009388 */ /* 0x0003e20000000a00 */
[----:B------:R-:W-:Y:S09]  /*1100*/  BAR.SYNC.DEFER_BLOCKING 0x0 ;  /* 0x0000000000007b1d */ /* 0x000ff20000010000 */
[----:B------:R-:W-:Y:S05]  /*1110*/  @P0 BRA `(.L_x_45) ;  /* 0x0000001400a00947 */ /* 0x000fea0003800000 */
[----:B------:R-:W0:Y:S01]  /*1120*/  S2UR UR5, SR_CgaCtaId ;  /* 0x00000000000579c3 */ /* 0x000e220000008800 */
[----:B------:R-:W-:Y:S01]  /*1130*/  UMOV UR4, 0x400 ;  /* 0x0000040000047882 */ /* 0x000fe20000000000 */
[----:B------:R-:W-:Y:S01]  /*1140*/  ISETP.GT.AND P1, PT, R3, 0x20, PT ;  /* 0x000000200300780c */ /* 0x000fe20003f24270 */
[----:B0-----:R-:W-:-:S09]  /*1150*/  ULEA UR4, UR5, UR4, 0x18 ;  /* 0x0000000405047291 */ /* 0x001fd2000f8ec0ff */
[----:B------:R-:W0:Y:S04]  /*1160*/  LDS.64 R10, [UR4+0x18] ;  /* 0x00001804ff0a7984 */ /* 0x000e280008000a00 */
[----:B------:R-:W2:Y:S01]  /*1170*/  LDS.128 R4, [UR4+0x20] ;  /* 0x00002004ff047984 */ /* 0x000ea20008000c00 */
[----:B0-----:R-:W-:-:S10]  /*1180*/  DADD R10, R8, R10 ;  /* 0x00000000080a7229 */ /* 0x001fd4000000000a */
[----:B------:R-:W-:Y:S02]  /*1190*/  FSEL R12, R10, R8, P1 ;  /* 0x000000080a0c7208 */ /* 0x000fe40000800000 */
[----:B-1----:R-:W-:Y:S02]  /*11a0*/  FSEL R13, R11, R9, P1 ;  /* 0x000000090b0d7208 */ /* 0x002fe40000800000 */
[----:B------:R-:W0:Y:S01]  /*11b0*/  LDS.128 R8, [UR4+0x30] ;  /* 0x00003004ff087984 */ /* 0x000e220008000c00 */
[----:B------:R-:W-:-:S03]  /*11c0*/  ISETP.GT.AND P1, PT, R3, 0x40, PT ;  /* 0x000000400300780c */ /* 0x000fc60003f24270 */
        /* <DEDUP_REMOVED lines=61> */
.L_x_31:
[----:B------:R-:W0:Y:S01]  /*15a0*/  S2R R0, SR_TID.X ;  /* 0x0000000000007919 */ /* 0x000e220000002100 */
[----:B------:R-:W1:Y:S01]  /*15b0*/  LDC.64 R4, c[0x0][0x380] ;  /* 0x0000e000ff047b82 */ /* 0x000e620000000a00 */
[----:B0-----:R-:W-:-:S04]  /*15c0*/  VIADD R21, R0, UR9 ;  /* 0x0000000900157c36 */ /* 0x001fc80008000000 */
[----:B-1----:R-:W-:-:S05]  /*15d0*/  IMAD.WIDE.U32 R20, R21, 0x8, R4 ;  /* 0x0000000815147825 */ /* 0x002fca00078e0004 */
[----:B------:R-:W2:Y:S04]  /*15e0*/  LDG.E.64 R14, desc[UR16][R20.64] ;  /* 0x00000010140e7981 */ /* 0x000ea8000c1e1b00 */
[----:B------:R-:W2:Y:S04]  /*15f0*/  LDG.E.64 R16, desc[UR16][R20.64+0x1000] ;  /* 0x0010001014107981 */ /* 0x000ea8000c1e1b00 */
[----:B------:R-:W3:Y:S04]  /*1600*/  LDG.E.64 R18, desc[UR16][R20.64+0x2000] ;  /* 0x0020001014127981 */ /* 0x000ee8000c1e1b00 */
[----:B------:R-:W4:Y:S04]  /*1610*/  LDG.E.64 R10, desc[UR16][R20.64+0x3000] ;  /* 0x00300010140a7981 */ /* 0x000f28000c1e1b00 */
[----:B------:R-:W5:Y:S04]  /*1620*/  LDG.E.64 R6, desc[UR16][R20.64+0x4000] ;  /* 0x0040001014067981 */ /* 0x000f68000c1e1b00 */
[----:B------:R-:W5:Y:S04]  /*1630*/  LDG.E.64 R4, desc[UR16][R20.64+0x5000] ;  /* 0x0050001014047981 */ /* 0x000f68000c1e1b00 */
[----:B------:R-:W5:Y:S01]  /*1640*/  LDG.E.64 R8, desc[UR16][R20.64+0x6000] ;  /* 0x0060001014087981 */ /* 0x000f62000c1e1b00 */
[----:B------:R-:W-:-:S04]  /*1650*/  ISETP.GE.U32.AND P0, PT, R13, UR5, PT ;  /* 0x000000050d007c0c */ /* 0x000fc8000bf06070 */
[----:B------:R-:W-:Y:S01]  /*1660*/  ISETP.GE.U32.AND.EX P0, PT, R2, UR4, PT, P0 ;  /* 0x0000000402007c0c */ /* 0x000fe2000bf06100 */
[----:B--2---:R-:W-:-:S08]  /*1670*/  DADD R14, R14, R16 ;  /* 0x000000000e0e7229 */ /* 0x004fd00000000010 */
[----:B---3--:R-:W-:-:S08]  /*1680*/  DADD R14, R18, R14 ;  /* 0x00000000120e7229 */ /* 0x008fd0000000000e */
[----:B----4-:R-:W-:-:S08]  /*1690*/  DADD R10, R10, R14 ;  /* 0x000000000a0a7229 */ /* 0x010fd0000000000e */
[----:B-----5:R-:W-:-:S08]  /*16a0*/  DADD R6, R6, R10 ;  /* 0x0000000006067229 */ /* 0x020fd0000000000a */
[----:B------:R-:W-:-:S08]  /*16b0*/  DADD R4, R4, R6 ;  /* 0x0000000004047229 */ /* 0x000fd00000000006 */
[----:B------:R-:W-:Y:S01]  /*16c0*/  DADD R8, R8, R4 ;  /* 0x0000000008087229 */ /* 0x000fe20000000004 */
[----:B------:R-:W-:Y:S10]  /*16d0*/  @!P0 BRA `(.L_x_46) ;  /* 0x0000000c001c8947 */ /* 0x000ff40003800000 */
[----:B------:R-:W-:Y:S01]  /*16e0*/  UIADD3 UR7, UP0, UPT, UR5, UR9, URZ ;  /* 0x0000000905077290 */ /* 0x000fe2000ff1e0ff */
[----:B------:R-:W-:Y:S01]  /*16f0*/  IADD3 R23, P1, PT, R12, -0xe00, RZ ;  /* 0xfffff2000c177810 */ /* 0x000fe20007f3e0ff */
[----:B------:R-:W0:Y:S01]  /*1700*/  LDCU.64 UR12, c[0x0][0x380] ;  /* 0x00007000ff0c77ac */ /* 0x000e220008000a00 */
[----:B------:R-:W-:Y:S02]  /*1710*/  LOP3.LUT R5, RZ, R0, RZ, 0x33, !PT ;  /* 0x00000000ff057212 */ /* 0x000fe400078e33ff */
[----:B------:R-:W-:Y:S01]  /*1720*/  IADD3.X R22, PT, PT, R3, -0x1, RZ, P1, !PT ;  /* 0xffffffff03167810 */ /* 0x000fe20000ffe4ff */
[----:B------:R-:W-:Y:S01]  /*1730*/  UIADD3.X UR8, UPT, UPT, URZ, UR4, URZ, UP0, !UPT ;  /* 0x00000004ff087290 */ /* 0x000fe200087fe4ff */
[----:B------:R-:W-:Y:S01]  /*1740*/  ISETP.LT.U32.AND P0, PT, R23, UR7, PT ;  /* 0x0000000717007c0c */ /* 0x000fe2000bf01070 */
[----:B------:R-:W-:Y:S01]  /*1750*/  UMOV UR6, UR5 ;  /* 0x0000000500067c82 */ /* 0x000fe20008000000 */
[----:B------:R-:W-:Y:S01]  /*1760*/  IADD3 R7, P2, PT, R0, UR7, RZ ;  /* 0x0000000700077c10 */ /* 0x000fe2000ff5e0ff */
[----:B------:R-:W-:Y:S01]  /*1770*/  UMOV UR4, URZ ;  /* 0x000000ff00047c82 */ /* 0x000fe20008000000 */
[----:B------:R-:W-:Y:S01]  /*1780*/  IADD3 R5, PT, PT, R12, -UR5, R5 ;  /* 0x800000050c057c10 */ /* 0x000fe2000fffe005 */
[----:B------:R-:W-:Y:S01]  /*1790*/  IMAD.U32 R11, RZ, RZ, UR8 ;  /* 0x00000008ff0b7e24 */ /* 0x000fe2000f8e00ff */
[----:B------:R-:W-:Y:S01]  /*17a0*/  UMOV UR10, UR8 ;  /* 0x00000008000a7c82 */ /* 0x000fe20008000000 */
[----:B------:R-:W-:-:S03]  /*17b0*/  IMAD.X R0, RZ, RZ, UR8, P2 ;  /* 0x00000008ff007e24 */ /* 0x000fc600090e06ff */
[----:B------:R-:W-:Y:S02]  /*17c0*/  ISETP.GT.U32.AND.EX P0, PT, R11, R22, PT, P0 ;  /* 0x000000160b00720c */ /* 0x000fe40003f04100 */
[----:B0-----:R-:W-:-:S04]  /*17d0*/  LEA R6, P1, R7, UR12, 0x3 ;  /* 0x0000000c07067c11 */ /* 0x001fc8000f8218ff */
[----:B------:R-:W-:Y:S02]  /*17e0*/  IADD3 R6, P2, PT, R6, 0x8000, RZ ;  /* 0x0000800006067810 */ /* 0x000fe40007f5e0ff */
[----:B------:R-:W-:Y:S01]  /*17f0*/  LEA.HI.X R7, R7, UR13, R0, 0x3, P1 ;  /* 0x0000000d07077c11 */ /* 0x000fe200088f1c00 */
[----:B------:R-:W-:Y:S01]  /*1800*/  VIADD R0, R5, -UR9 ;  /* 0x8000000905007c36 */ /* 0x000fe20008000000 */
[----:B------:R-:W-:-:S03]  /*1810*/  UMOV UR9, UR7 ;  /* 0x0000000700097c82 */ /* 0x000fc60008000000 */
[----:B------:R-:W-:Y:S01]  /*1820*/  IMAD.X R7, RZ, RZ, R7, P2 ;  /* 0x000000ffff077224 */ /* 0x000fe200010e0607 */
[----:B------:R-:W-:Y:S06]  /*1830*/  @P0 BRA `(.L_x_47) ;  /* 0x0000000000b80947 */ /* 0x000fec0003800000 */
[----:B------:R-:W0:Y:S01]  /*1840*/  LDC.64 R2, c[0x0][0x3b8] ;  /* 0x0000ee00ff027b82 */ /* 0x000e220000000a00 */
[----:B------:R-:W1:Y:S01]  /*1850*/  LDCU UR11, c[0x0][0x3c0] ;  /* 0x00007800ff0b77ac */ /* 0x000e620008000800 */
[----:B------:R-:W2:Y:S01]  /*1860*/  LDCU.64 UR12, c[0x0][0x380] ;  /* 0x00007000ff0c77ac */ /* 0x000ea20008000a00 */
[----:B------:R-:W-:Y:S01]  /*1870*/  NOP ;  /* 0x0000000000007918 */ /* 0x000fe20000000000 */
.L_x_48:
[----:B------:R-:W3:Y:S02]  /*1880*/  S2R R4, SR_TID.X ;  /* 0x0000000000047919 */ /* 0x000ee40000002100 */
[----:B---3--:R-:W-:-:S05]  /*1890*/  IADD3 R4, P0, PT, R4, UR7, RZ ;  /* 0x0000000704047c10 */ /* 0x008fca000ff1e0ff */
[----:B------:R-:W-:Y:S01]  /*18a0*/  IMAD.X R5, RZ, RZ, UR8, P0 ;  /* 0x00000008ff057e24 */ /* 0x000fe200080e06ff */
[----:B--2---:R-:W-:-:S04]  /*18b0*/  LEA R24, P0, R4, UR12, 0x3 ;  /* 0x0000000c04187c11 */ /* 0x004fc8000f8018ff */
[----:B------:R-:W-:-:S05]  /*18c0*/  LEA.HI.X R25, R4, UR13, R5, 0x3, P0 ;  /* 0x0000000d04197c11 */ /* 0x000fca00080f1c05 */
[----:B------:R-:W2:Y:S04]  /*18d0*/  LDG.E.64 R12, desc[UR16][R24.64] ;  /* 0x00000010180c7981 */ /* 0x000ea8000c1e1b00 */
[----:B------:R-:W3:Y:S04]  /*18e0*/  LDG.E.64 R14, desc[UR16][R24.64+0x1000] ;  /* 0x00100010180e7981 */ /* 0x000ee8000c1e1b00 */
[----:B------:R-:W4:Y:S04]  /*18f0*/  LDG.E.64 R16, desc[UR16][R24.64+0x2000] ;  /* 0x0020001018107981 */ /* 0x000f28000c1e1b00 */
[----:B------:R-:W5:Y:S04]  /*1900*/  LDG.E.64 R18, desc[UR16][R24.64+0x3000] ;  /* 0x0030001018127981 */ /* 0x000f68000c1e1b00 */
[----:B------:R-:W5:Y:S04]  /*1910*/  LDG.E.64 R20, desc[UR16][R24.64+0x4000] ;  /* 0x0040001018147981 */ /* 0x000f68000c1e1b00 */
[----:B------:R-:W5:Y:S04]  /*1920*/  LDG.E.64 R4, desc[UR16][R24.64+0x5000] ;  /* 0x0050001018047981 */ /* 0x000f68000c1e1b00 */
[----:B------:R-:W5:Y:S01]  /*1930*/  LDG.E.64 R10, desc[UR16][R24.64+0x6000] ;  /* 0x00600010180a7981 */ /* 0x000f62000c1e1b00 */
[----:B-1----:R-:W-:-:S04]  /*1940*/  UIMAD UR14, UR11, 0xe00, URZ ;  /* 0x00000e000b0e78a4 */ /* 0x002fc8000f8e02ff */
[----:B------:R-:W-:Y:S02]  /*1950*/  USHF.R.S32.HI UR15, URZ, 0x1f, UR14 ;  /* 0x0000001fff0f7899 */ /* 0x000fe4000801140e */
[----:B------:R-:W-:-:S04]  /*1960*/  UIADD3 UR5, UP0, UPT, UR14, UR9, URZ ;  /* 0x000000090e057290 */ /* 0x000fc8000ff1e0ff */
[----:B------:R-:W-:Y:S01]  /*1970*/  UIADD3.X UR6, UPT, UPT, UR15, UR10, URZ, UP0, !UPT ;  /* 0x0000000a0f067290 */ /* 0x000fe200087fe4ff */
[----:B--2---:R-:W-:-:S08]  /*1980*/  DADD R12, R12, R8 ;  /* 0x000000000c0c7229 */ /* 0x004fd00000000008 */
[----:B---3--:R-:W-:-:S08]  /*1990*/  DADD R12, R14, R12 ;  /* 0x000000000e0c7229 */ /* 0x008fd0000000000c */
[----:B----4-:R-:W-:-:S08]  /*19a0*/  DADD R12, R16, R12 ;  /* 0x00000000100c7229 */ /* 0x010fd0000000000c */
[----:B-----5:R-:W-:-:S08]  /*19b0*/  DADD R12, R18, R12 ;  /* 0x00000000120c7229 */ /* 0x020fd0000000000c */
[----:B------:R-:W-:Y:S01]  /*19c0*/  DADD R20, R20, R12 ;  /* 0x0000000014147229 */ /* 0x000fe2000000000c */
[----:B0-----:R-:W-:-:S05]  /*19d0*/  IMAD.MOV.U32 R12, RZ, RZ, R2 ;  /* 0x000000ffff0c7224 */ /* 0x001fca00078e0002 */
[----:B------:R-:W-:Y:S02]  /*19e0*/  IADD3 R8, P1, PT, R12, -UR7, RZ ;  /* 0x800000070c087c10 */ /* 0x000fe4000ff3e0ff */
[----:B------:R-:W-:Y:S02]  /*19f0*/  DADD R4, R4, R20 ;  /* 0x0000000004047229 */ /* 0x000fe40000000014 */
[----:B------:R-:W-:Y:S02]  /*1a00*/  ISETP.GE.U32.AND P0, PT, R8, UR14, PT ;  /* 0x0000000e08007c0c */ /* 0x000fe4000bf06070 */
[----:B------:R-:W-:-:S04]  /*1a10*/  IADD3.X R8, PT, PT, R3, ~UR8, RZ, P1, !PT ;  /* 0x8000000803087c10 */ /* 0x000fc80008ffe4ff */
[----:B------:R-:W-:Y:S01]  /*1a20*/  ISETP.GE.U32.AND.EX P0, PT, R8, UR15, PT, P0 ;  /* 0x0000000f08007c0c */ /* 0x000fe2000bf06100 */
[----:B------:R-:W-:-:S12]  /*1a30*/  DADD R8, R10, R4 ;  /* 0x000000000a087229 */ /* 0x000fd80000000004 */
[----:B------:R-:W-:Y:S05]  /*1a40*/  @!P0 BRA `(.L_x_46) ;  /* 0x0000000800408947 */ /* 0x000fea0003800000 */
[----:B------:R-:W-:Y:S02]  /*1a50*/  UIADD3 UR7, UP0, UPT, UR14, UR7, URZ ;  /* 0x000000070e077290 */ /* 0x000fe4000ff1e0ff */
[----:B------:R-:W-:Y:S01]  /*1a60*/  IMAD.U32 R5, RZ, RZ, UR14 ;  /* 0x0000000eff057e24 */ /* 0x000fe2000f8e00ff */
[----:B------:R-:W-:Y:S01]  /*1a70*/  UIADD3 UR4, UPT, UPT, UR4, 0x1, URZ ;  /* 0x0000000104047890 */ /* 0x000fe2000fffe0ff */
[----:B------:R-:W-:Y:S01]  /*1a80*/  VIADD R0, R0, -UR14 ;  /* 0x8000000e00007c36 */ /* 0x000fe20008000000 */
[----:B------:R-:W-:Y:S01]  /*1a90*/  UIADD3.X UR8, UPT, UPT, UR15, UR8, URZ, UP0, !UPT ;  /* 0x000000080f087290 */ /* 0x000fe200087fe4ff */
[----:B------:R-:W-:Y:S01]  /*1aa0*/  IMAD.WIDE R6, R5, 0x8, R6 ;  /* 0x0000000805067825 */ /* 0x000fe200078e0206 */
[----:B------:R-:W-:Y:S01]  /*1ab0*/  ISETP.LT.U32.AND P0, PT, R23, UR7, PT ;  /* 0x0000000717007c0c */ /* 0x000fe2000bf01070 */
[----:B------:R-:W-:Y:S01]  /*1ac0*/  UMOV UR9, UR5 ;  /* 0x0000000500097c82 */ /* 0x000fe20008000000 */
[----:B------:R-:W-:Y:S02]  /*1ad0*/  UMOV UR10, UR6 ;  /* 0x00000006000a7c82 */ /* 0x000fe40008000000 */
[----:B------:R-:W-:-:S05]  /*1ae0*/  IMAD.U32 R11, RZ, RZ, UR8 ;  /* 0x00000008ff0b7e24 */ /* 0x000fca000f8e00ff */
[----:B------:R-:W-:-:S13]  /*1af0*/  ISETP.GT.U32.AND.EX P0, PT, R11, R22, PT, P0 ;  /* 0x000000160b00720c */ /* 0x000fda0003f04100 */
[----:B------:R-:W-:Y:S05]  /*1b00*/  @!P0 BRA `(.L_x_48) ;  /* 0xfffffffc005c8947 */ /* 0x000fea000383ffff */
[----:B------:R-:W-:-:S05]  /*1b10*/  UMOV UR6, UR14 ;  /* 0x0000000e00067c82 */ /* 0x000fca0008000000 */
.L_x_47:
[----:B------:R-:W0:Y:S01]  /*1b20*/  S2R R11, SR_TID.X ;  /* 0x00000000000b7919 */ /* 0x000e220000002100 */
[C---:B------:R-:W-:Y:S01]  /*1b30*/  VIADD R2, R12.reuse, -UR7 ;  /* 0x800000070c027c36 */ /* 0x040fe20008000000 */
[----:B------:R-:W-:Y:S01]  /*1b40*/  ISETP.LE.U32.AND P1, PT, R12, UR7, PT ;  /* 0x000000070c007c0c */ /* 0x000fe2000bf23070 */
[----:B------:R-:W-:Y:S01]  /*1b50*/  IMAD.U32 R4, RZ, RZ, UR8 ;  /* 0x00000008ff047e24 */ /* 0x000fe2000f8e00ff */
[----:B------:R-:W-:Y:S02]  /*1b60*/  BSSY.RECONVERGENT B1, `(.L_x_46) ;  /* 0x000007e000017945 */ /* 0x000fe40003800200 */
[----:B0-----:R-:W-:-:S04]  /*1b70*/  ISETP.GE.AND P0, PT, R11, R2, PT ;  /* 0x000000020b00720c */ /* 0x001fc80003f06270 */
[----:B------:R-:W-:-:S13]  /*1b80*/  ISETP.GE.U32.OR.EX P0, PT, R4, R3, P0, P1 ;  /* 0x000000030400720c */ /* 0x000fda0000706510 */
[----:B------:R-:W-:Y:S05]  /*1b90*/  @P0 BRA `(.L_x_49) ;  /* 0x0000000400e80947 */ /* 0x000fea0003800000 */
[----:B------:R-:W-:Y:S01]  /*1ba0*/  UIMAD UR5, UR18, 0xe00, URZ ;  /* 0x00000e00120578a4 */ /* 0x000fe2000f8e02ff */
[----:B------:R-:W-:Y:S01]  /*1bb0*/  LOP3.LUT R3, RZ, R11, RZ, 0x33, !PT ;  /* 0x0000000bff037212 */ /* 0x000fe200078e33ff */
[----:B------:R-:W-:Y:S01]  /*1bc0*/  UIMAD UR14, UR4, UR11, URZ ;  /* 0x0000000b040e72a4 */ /* 0x000fe2000f8e02ff */
[----:B------:R-:W-:Y:S01]  /*1bd0*/  BSSY.RECONVERGENT B2, `(.L_x_50) ;  /* 0x0000035000027945 */ /* 0x000fe20003800200 */
[----:B------:R-:W-:Y:S01]  /*1be0*/  UIADD3 UR5, UPT, UPT, UR5, UR6, URZ ;  /* 0x0000000605057290 */ /* 0x000fe2000fffe0ff */
[----:B------:R-:W-:-:S03]  /*1bf0*/  IMAD.MOV.U32 R2, RZ, RZ, R11 ;  /* 0x000000ffff027224 */ /* 0x000fc600078e000b */
[----:B------:R-:W-:Y:S02]  /*1c00*/  IMAD.U32 R5, RZ, RZ, UR14 ;  /* 0x0000000eff057e24 */ /* 0x000fe4000f8e00ff */
[----:B------:R-:W-:-:S05]  /*1c10*/  IADD3 R12, PT, PT, R12, -UR5, R3 ;  /* 0x800000050c0c7c10 */ /* 0x000fca000fffe003 */
[----:B------:R-:W-:-:S05]  /*1c20*/  IMAD R12, R5, -0xe00, R12 ;  /* 0xfffff200050c7824 */ /* 0x000fca00078e020c */
[C---:B------:R-:W-:Y:S02]  /*1c30*/  ISETP.GE.U32.AND P1, PT, R12.reuse, 0x1e00, PT ;  /* 0x00001e000c00780c */ /* 0x040fe40003f26070 */
[----:B------:R-:W-:-:S04]  /*1c40*/  LEA.HI R3, R12, 0x1, RZ, 0x17 ;  /* 0x000000010c037811 */ /* 0x000fc800078fb8ff */
[----:B------:R-:W-:-:S04]  /*1c50*/  LOP3.LUT R4, R3, 0xf, RZ, 0xc0, !PT ;  /* 0x0000000f03047812 */ /* 0x000fc800078ec0ff */
[----:B------:R-:W-:-:S03]  /*1c60*/  ISETP.NE.AND P0, PT, R4, RZ, PT ;  /* 0x000000ff0400720c */ /* 0x000fc60003f05270 */
[----:B------:R-:W-:Y:S10]  /*1c70*/  @!P1 BRA `(.L_x_51) ;  /* 0x0000000000a89947 */ /* 0x000ff40003800000 */
[----:B------:R-:W-:-:S04]  /*1c80*/  LEA.HI R2, R0, 0x1, RZ, 0x17 ;  /* 0x0000000100027811 */ /* 0x000fc800078fb8ff */
[----:B------:R-:W-:Y:S01]  /*1c90*/  LOP3.LUT R5, R2, 0xfffff0, RZ, 0xc0, !PT ;  /* 0x00fffff002057812 */ /* 0x000fe200078ec0ff */
[----:B------:R-:W-:-:S04]  /*1ca0*/  IMAD.MOV.U32 R2, RZ, RZ, R11 ;  /* 0x000000ffff027224 */ /* 0x000fc800078e000b */
[----:B------:R-:W-:-:S07]  /*1cb0*/  IMAD.MOV R5, RZ, RZ, -R5 ;  /* 0x000000ffff057224 */ /* 0x000fce00078e0a05 */
.L_x_52:
[----:B------:R-:W2:Y:S04]  /*1cc0*/  LDG.E.64 R20, desc[UR16][R6.64+-0x8000] ;  /* 0xff80001006147981 */ /* 0x000ea8000c1e1b00 */
[----:B------:R-:W3:Y:S04]  /*1cd0*/  LDG.E.64 R18, desc[UR16][R6.64+-0x7000] ;  /* 0xff90001006127981 */ /* 0x000ee8000c1e1b00 */
[----:B------:R-:W4:Y:S04]  /*1ce0*/  LDG.E.64 R16, desc[UR16][R6.64+-0x6000] ;  /* 0xffa0001006107981 */ /* 0x000f28000c1e1b00 */
[----:B------:R-:W5:Y:S04]  /*1cf0*/  LDG.E.64 R14, desc[UR16][R6.64+-0x5000] ;  /* 0xffb00010060e7981 */ /* 0x000f68000c1e1b00 */
[----:B------:R-:W5:Y:S04]  /*1d00*/  LDG.E.64 R12, desc[UR16][R6.64+-0x4000] ;  /* 0xffc00010060c7981 */ /* 0x000f68000c1e1b00 */
[----:B------:R-:W5:Y:S04]  /*1d10*/  LDG.E.64 R10, desc[UR16][R6.64+-0x3000] ;  /* 0xffd00010060a7981 */ /* 0x000f68000c1e1b00 */
[----:B------:R-:W5:Y:S04]  /*1d20*/  LDG.E.64 R24, desc[UR16][R6.64+-0x2000] ;  /* 0xffe0001006187981 */ /* 0x000f68000c1e1b00 */
[----:B------:R-:W5:Y:S01]  /*1d30*/  LDG.E.64 R22, desc[UR16][R6.64+-0x1000] ;  /* 0xfff0001006167981 */ /* 0x000f62000c1e1b00 */
[----:B--2---:R-:W-:-:S03]  /*1d40*/  DADD R20, R20, R8 ;  /* 0x0000000014147229 */ /* 0x004fc60000000008 */
[----:B------:R-:W2:Y:S05]  /*1d50*/  LDG.E.64 R8, desc[UR16][R6.64] ;  /* 0x0000001006087981 */ /* 0x000eaa000c1e1b00 */
[----:B---3--:R-:W-:Y:S02]  /*1d60*/  DADD R18, R20, R18 ;  /* 0x0000000014127229 */ /* 0x008fe40000000012 */
[----:B------:R-:W3:Y:S06]  /*1d70*/  LDG.E.64 R20, desc[UR16][R6.64+0x1000] ;  /* 0x0010001006147981 */ /* 0x000eec000c1e1b00 */
[----:B----4-:R-:W-:-:S02]  /*1d80*/  DADD R16, R18, R16 ;  /* 0x0000000012107229 */ /* 0x010fc40000000010 */
[----:B------:R-:W4:Y:S06]  /*1d90*/  LDG.E.64 R18, desc[UR16][R6.64+0x2000] ;  /* 0x0020001006127981 */ /* 0x000f2c000c1e1b00 */
[----:B-----5:R-:W-:Y:S02]  /*1da0*/  DADD R14, R16, R14 ;  /* 0x00000000100e7229 */ /* 0x020fe4000000000e */
[----:B------:R-:W5:Y:S06]  /*1db0*/  LDG.E.64 R16, desc[UR16][R6.64+0x3000] ;  /* 0x0030001006107981 */ /* 0x000f6c000c1e1b00 */
[----:B------:R-:W-:-:S02]  /*1dc0*/  DADD R12, R14, R12 ;  /* 0x000000000e0c7229 */ /* 0x000fc4000000000c */
[----:B------:R-:W5:Y:S06]  /*1dd0*/  LDG.E.64 R14, desc[UR16][R6.64+0x4000] ;  /* 0x00400010060e7981 */ /* 0x000f6c000c1e1b00 */
[----:B------:R-:W-:Y:S02]  /*1de0*/  DADD R10, R12, R10 ;  /* 0x000000000c0a7229 */ /* 0x000fe4000000000a */
[----:B------:R-:W5:Y:S06]  /*1df0*/  LDG.E.64 R12, desc[UR16][R6.64+0x5000] ;  /* 0x00500010060c7981 */ /* 0x000f6c000c1e1b00 */
[----:B------:R-:W-:-:S02]  /*1e00*/  DADD R24, R10, R24 ;  /* 0x000000000a187229 */ /* 0x000fc40000000018 */
[----:B------:R-:W5:Y:S06]  /*1e10*/  LDG.E.64 R10, desc[UR16][R6.64+0x6000] ;  /* 0x00600010060a7981 */ /* 0x000f6c000c1e1b00 */
[----:B------:R-:W-:Y:S02]  /*1e20*/  DADD R22, R24, R22 ;  /* 0x0000000018167229 */ /* 0x000fe40000000016 */
[----:B------:R0:W5:Y:S01]  /*1e30*/  LDG.E.64 R24, desc[UR16][R6.64+0x7000] ;  /* 0x0070001006187981 */ /* 0x000162000c1e1b00 */
        /* <DEDUP_REMOVED lines=8> */
[----:B-----5:R-:W-:-:S08]  /*1ec0*/  DADD R8, R8, R16 ;  /* 0x0000000008087229 */ /* 0x020fd00000000010 */
[----:B------:R-:W-:-:S08]  /*1ed0*/  DADD R8, R8, R14 ;  /* 0x0000000008087229 */ /* 0x000fd0000000000e */
[----:B------:R-:W-:-:S08]  /*1ee0*/  DADD R8, R8, R12 ;  /* 0x0000000008087229 */ /* 0x000fd0000000000c */
[----:B------:R-:W-:-:S08]  /*1ef0*/  DADD R8, R8, R10 ;  /* 0x0000000008087229 */ /* 0x000fd0000000000a */
[----:B------:R-:W-:Y:S01]  /*1f00*/  DADD R8, R8, R24 ;  /* 0x0000000008087229 */ /* 0x000fe20000000018 */
[----:B------:R-:W-:Y:S10]  /*1f10*/  @P1 BRA `(.L_x_52) ;  /* 0xfffffffc00681947 */ /* 0x000ff4000383ffff */
.L_x_51:
[----:B------:R-:W-:Y:S05]  /*1f20*/  BSYNC.RECONVERGENT B2 ;  /* 0x0000000000027941 */ /* 0x000fea0003800200 */
.L_x_50:
[----:B------:R-:W-:Y:S05]  /*1f30*/  @!P0 BRA `(.L_x_49) ;  /* 0x0000000400008947 */ /* 0x000fea0003800000 */
[----:B------:R-:W-:Y:S01]  /*1f40*/  ISETP.GE.U32.AND P1, PT, R4, 0x8, PT ;  /* 0x000000080400780c */ /* 0x000fe20003f26070 */
[----:B------:R-:W-:Y:S01]  /*1f50*/  BSSY.RECONVERGENT B2, `(.L_x_53) ;  /* 0x0000019000027945 */ /* 0x000fe20003800200 */
[----:B------:R-:W-:-:S04]  /*1f60*/  LOP3.LUT R24, R3, 0x7, RZ, 0xc0, !PT ;  /* 0x0000000703187812 */ /* 0x000fc800078ec0ff */
[----:B------:R-:W-:-:S07]  /*1f70*/  ISETP.NE.AND P0, PT, R24, RZ, PT ;  /* 0x000000ff1800720c */ /* 0x000fce0003f05270 */
[----:B------:R-:W-:Y:S06]  /*1f80*/  @!P1 BRA `(.L_x_54) ;  /* 0x0000000000549947 */ /* 0x000fec0003800000 */
[----:B------:R-:W-:-:S05]  /*1f90*/  IADD3 R4, P1, PT, R2, UR7, RZ ;  /* 0x0000000702047c10 */ /* 0x000fca000ff3e0ff */
[----:B------:R-:W-:Y:S01]  /*1fa0*/  IMAD.X R5, RZ, RZ, UR8, P1 ;  /* 0x00000008ff057e24 */ /* 0x000fe200088e06ff */
[----:B------:R-:W-:-:S04]  /*1fb0*/  LEA R20, P1, R4, UR12, 0x3 ;  /* 0x0000000c04147c11 */ /* 0x000fc8000f8218ff */
[----:B------:R-:W-:-:S05]  /*1fc0*/  LEA.HI.X R21, R4, UR13, R5, 0x3, P1 ;  /* 0x0000000d04157c11 */ /* 0x000fca00088f1c05 */
        /* <DEDUP_REMOVED lines=8> */
[----:B------:R-:W-:Y:S01]  /*2050*/  VIADD R2, R2, 0x1000 ;  /* 0x0000100002027836 */ /* 0x000fe20000000000 */
[----:B--2---:R-:W-:-:S08]  /*2060*/  DADD R22, R8, R22 ;  /* 0x0000000008167229 */ /* 0x004fd00000000016 */
[----:B---3--:R-:W-:-:S08]  /*2070*/  DADD R16, R22, R16 ;  /* 0x0000000016107229 */ /* 0x008fd00000000010 */
[----:B----4-:R-:W-:-:S08]  /*2080*/  DADD R14, R16, R14 ;  /* 0x00000000100e7229 */ /* 0x010fd0000000000e */
[----:B-----5:R-:W-:-:S08]  /*2090*/  DADD R12, R14, R12 ;  /* 0x000000000e0c7229 */ /* 0x020fd0000000000c */
[----:B------:R-:W-:-:S08]  /*20a0*/  DADD R10, R12, R10 ;  /* 0x000000000c0a7229 */ /* 0x000fd0000000000a */
[----:B------:R-:W-:-:S08]  /*20b0*/  DADD R6, R10, R6 ;  /* 0x000000000a067229 */ /* 0x000fd00000000006 */
[----:B------:R-:W-:-:S08]  /*20c0*/  DADD R4, R6, R4 ;  /* 0x0000000006047229 */ /* 0x000fd00000000004 */
[----:B------:R-:W-:-:S11]  /*20d0*/  DADD R8, R4, R18 ;  /* 0x0000000004087229 */ /* 0x000fd60000000012 */
.L_x_54:
[----:B------:R-:W-:Y:S05]  /*20e0*/  BSYNC.RECONVERGENT B2 ;  /* 0x0000000000027941 */ /* 0x000fea0003800200 */
.L_x_53:
[----:B------:R-:W-:Y:S05]  /*20f0*/  @!P0 BRA `(.L_x_49) ;  /* 0x0000000000908947 */ /* 0x000fea0003800000 */
[----:B------:R-:W-:Y:S01]  /*2100*/  ISETP.GE.U32.AND P1, PT, R24, 0x4, PT ;  /* 0x000000041800780c */ /* 0x000fe20003f26070 */
[----:B------:R-:W-:Y:S01]  /*2110*/  BSSY.RECONVERGENT B2, `(.L_x_55) ;  /* 0x0000010000027945 */ /* 0x000fe20003800200 */
[----:B------:R-:W-:-:S11]  /*2120*/  LOP3.LUT P0, RZ, R3, 0x3, RZ, 0xc0, !PT ;  /* 0x0000000303ff7812 */ /* 0x000fd6000780c0ff */
[----:B------:R-:W-:Y:S05]  /*2130*/  @!P1 BRA `(.L_x_56) ;  /* 0x0000000000349947 */ /* 0x000fea0003800000 */
[----:B------:R-:W-:-:S05]  /*2140*/  IADD3 R3, P1, PT, R2, UR7, RZ ;  /* 0x0000000702037c10 */ /* 0x000fca000ff3e0ff */
[----:B------:R-:W-:Y:S01]  /*2150*/  IMAD.X R6, RZ, RZ, UR8, P1 ;  /* 0x00000008ff067e24 */ /* 0x000fe200088e06ff */
[----:B------:R-:W-:-:S04]  /*2160*/  LEA R4, P1, R3, UR12, 0x3 ;  /* 0x0000000c03047c11 */ /* 0x000fc8000f8218ff */
[----:B------:R-:W-:-:S05]  /*2170*/  LEA.HI.X R5, R3, UR13, R6, 0x3, P1 ;  /* 0x0000000d03057c11 */ /* 0x000fca00088f1c06 */
[----:B------:R-:W2:Y:S04]  /*2180*/  LDG.E.64 R6, desc[UR16][R4.64] ;  /* 0x0000001004067981 */ /* 0x000ea8000c1e1b00 */
[----:B------:R-:W3:Y:S04]  /*2190*/  LDG.E.64 R10, desc[UR16][R4.64+0x1000] ;  /* 0x00100010040a7981 */ /* 0x000ee8000c1e1b00 */
[----:B------:R-:W4:Y:S04]  /*21a0*/  LDG.E.64 R12, desc[UR16][R4.64+0x2000] ;  /* 0x00200010040c7981 */ /* 0x000f28000c1e1b00 */
[----:B------:R-:W5:Y:S01]  /*21b0*/  LDG.E.64 R14, desc[UR16][R4.64+0x3000] ;  /* 0x00300010040e7981 */ /* 0x000f62000c1e1b00 */
[----:B------:R-:W-:Y:S01]  /*21c0*/  VIADD R2, R2, 0x800 ;  /* 0x0000080002027836 */ /* 0x000fe20000000000 */
[----:B--2---:R-:W-:-:S08]  /*21d0*/  DADD R6, R8, R6 ;  /* 0x0000000008067229 */ /* 0x004fd00000000006 */
[----:B---3--:R-:W-:-:S08]  /*21e0*/  DADD R6, R6, R10 ;  /* 0x0000000006067229 */ /* 0x008fd0000000000a */
[----:B----4-:R-:W-:-:S08]  /*21f0*/  DADD R6, R6, R12 ;  /* 0x0000000006067229 */ /* 0x010fd0000000000c */
[----:B-----5:R-:W-:-:S11]  /*2200*/  DADD R8, R6, R14 ;  /* 0x0000000006087229 */ /* 0x020fd6000000000e */
.L_x_56:
[----:B------:R-:W-:Y:S05]  /*2210*/  BSYNC.RECONVERGENT B2 ;  /* 0x0000000000027941 */ /* 0x000fea0003800200 */
.L_x_55:
[----:B------:R-:W-:Y:S05]  /*2220*/  @!P0 BRA `(.L_x_49) ;  /* 0x0000000000448947 */ /* 0x000fea0003800000 */
[----:B------:R-:W-:Y:S02]  /*2230*/  LOP3.LUT R0, R0, 0xffff, RZ, 0xc0, !PT ;  /* 0x0000ffff00007812 */ /* 0x000fe400078ec0ff */
[----:B------:R-:W-:Y:S02]  /*2240*/  IADD3 R2, P0, PT, R2, UR9, RZ ;  /* 0x0000000902027c10 */ /* 0x000fe4000ff1e0ff */
[----:B------:R-:W-:Y:S02]  /*2250*/  LEA.HI R0, R0, 0x1, RZ, 0x17 ;  /* 0x0000000100007811 */ /* 0x000fe400078fb8ff */
[----:B------:R-:W-:Y:S01]  /*2260*/  LEA R4, P1, R2, UR12, 0x3 ;  /* 0x0000000c02047c11 */ /* 0x000fe2000f8218ff */
[----:B------:R-:W-:Y:S01]  /*2270*/  IMAD.X R5, RZ, RZ, UR10, P0 ;  /* 0x0000000aff057e24 */ /* 0x000fe200080e06ff */
[----:B------:R-:W-:-:S04]  /*2280*/  LOP3.LUT R0, R0, 0x3, RZ, 0xc0, !PT ;  /* 0x0000000300007812 */ /* 0x000fc800078ec0ff */
[----:B------:R-:W-:Y:S01]  /*2290*/  LEA.HI.X R5, R2, UR13, R5, 0x3, P1 ;  /* 0x0000000d02057c11 */ /* 0x000fe200088f1c05 */
[----:B------:R-:W-:-:S07]  /*22a0*/  IMAD.MOV R0, RZ, RZ, -R0 ;  /* 0x000000ffff007224 */ /* 0x000fce00078e0a00 */
.L_x_57:
[----:B------:R-:W-:Y:S02]  /*22b0*/  IMAD.MOV.U32 R2, RZ, RZ, R4 ;  /* 0x000000ffff027224 */ /* 0x000fe400078e0004 */
[----:B------:R-:W-:-:S06]  /*22c0*/  IMAD.MOV.U32 R3, RZ, RZ, R5 ;  /* 0x000000ffff037224 */ /* 0x000fcc00078e0005 */
[----:B------:R-:W2:Y:S01]  /*22d0*/  LDG.E.64 R2, desc[UR16][R2.64] ;  /* 0x0000001002027981 */ /* 0x000ea2000c1e1b00 */
[----:B------:R-:W-:Y:S01]  /*22e0*/  VIADD R0, R0, 0x1 ;  /* 0x0000000100007836 */ /* 0x000fe20000000000 */
[----:B------:R-:W-:-:S04]  /*22f0*/  IADD3 R4, P1, PT, R4, 0x1000, RZ ;  /* 0x0000100004047810 */ /* 0x000fc80007f3e0ff */
[----:B------:R-:W-:Y:S01]  /*2300*/  ISETP.NE.AND P0, PT, R0, RZ, PT ;  /* 0x000000ff0000720c */ /* 0x000fe20003f05270 */
[----:B------:R-:W-:Y:S01]  /*2310*/  IMAD.X R5, RZ, RZ, R5, P1 ;  /* 0x000000ffff057224 */ /* 0x000fe200008e0605 */
[----:B--2---:R-:W-:-:S11]  /*2320*/  DADD R8, R2, R8 ;  /* 0x0000000002087229 */ /* 0x004fd60000000008 */
[----:B------:R-:W-:Y:S05]  /*2330*/  @P0 BRA `(.L_x_57) ;  /* 0xfffffffc00dc0947 */ /* 0x000fea000383ffff */
.L_x_49:
[----:B------:R-:W-:Y:S05]  /*2340*/  BSYNC.RECONVERGENT B1 ;  /* 0x0000000000017941 */ /* 0x000fea0003800200 */
.L_x_46:
[----:B------:R-:W0:Y:S01]  /*2350*/  S2R R0, SR_LANEID ;  /* 0x0000000000007919 */ /* 0x000e220000000000 */
[----:B------:R-:W-:Y:S04]  /*2360*/  SHFL.DOWN PT, R2, R8, 0x1, 0x1f ;  /* 0x08201f0008027f89 */ /* 0x000fe800000e0000 */
[----:B------:R-:W1:Y:S01]  /*2370*/  SHFL.DOWN PT, R3, R9, 0x1, 0x1f ;  /* 0x08201f0009037f89 */ /* 0x000e6200000e0000 */
[----:B------:R-:W2:Y:S01]  /*2380*/  S2R R11, SR_TID.X ;  /* 0x00000000000b7919 */ /* 0x000ea20000002100 */
        /* <DEDUP_REMOVED lines=20> */
[----:B------:R-:W-:Y:S02]  /*24d0*/  @!P1 MOV R7, 0x400 ;  /* 0x0000040000079802 */ /* 0x000fe40000000f00 */
[----:B--2---:R-:W-:Y:S01]  /*24e0*/  @!P1 SHF.R.U32.HI R6, RZ, 0x2, R11 ;  /* 0x00000002ff069819 */ /* 0x004fe2000001160b */
[----:B------:R-:W0:Y:S01]  /*24f0*/  SHFL.DOWN PT, R3, R9, 0x8, 0x1f ;  /* 0x09001f0009037f89 */ /* 0x000e2200000e0000 */
[----:B-1----:R-:W-:-:S02]  /*2500*/  @!P1 LEA R7, R10, R7, 0x18 ;  /* 0x000000070a079211 */ /* 0x002fc400078ec0ff */
[----:B------:R-:W-:-:S05]  /*2510*/  @!P1 LOP3.LUT R6, R6, 0xf8, RZ, 0xc0, !PT ;  /* 0x000000f806069812 */ /* 0x000fca00078ec0ff */
        /* <DEDUP_REMOVED lines=14> */
[----:B------:R-:W1:Y:S01]  /*2600*/  S2UR UR5, SR_CgaCtaId ;  /* 0x00000000000579c3 */ /* 0x000e620000008800 */
[----:B------:R-:W-:Y:S02]  /*2610*/  UMOV UR4, 0x400 ;  /* 0x0000040000047882 */ /* 0x000fe40000000000 */
[----:B-1----:R-:W-:-:S09]  /*2620*/  ULEA UR4, UR5, UR4, 0x18 ;  /* 0x0000000405047291 */ /* 0x002fd2000f8ec0ff */
[----:B0-----:R-:W0:Y:S04]  /*2630*/  LDS.64 R2, [UR4+0x18] ;  /* 0x00001804ff027984 */ /* 0x001e280008000a00 */
        /* <DEDUP_REMOVED lines=22> */
.L_x_45:
[----:B------:R-:W-:Y:S05]  /*27a0*/  BSYNC.RECONVERGENT B0 ;  /* 0x0000000000007941 */ /* 0x000fea0003800200 */
.L_x_30:
[----:B------:R-:W-:Y:S05]  /*27b0*/  @P0 EXIT ;  /* 0x000000000000094d */ /* 0x000fea0003800000 */
[----:B------:R-:W3:Y:S02]  /*27c0*/  LDCU.64 UR4, c[0x0][0x388] ;  /* 0x00007100ff0477ac */ /* 0x000ee40008000a00 */
[----:B---3--:R-:W-:-:S06]  /*27d0*/  UIMAD.WIDE.U32 UR4, UR18, 0x8, UR4 ;  /* 0x00000008120478a5 */ /* 0x008fcc000f8e0004 */
[----:B0-----:R-:W-:Y:S02]  /*27e0*/  IMAD.U32 R2, RZ, RZ, UR4 ;  /* 0x00000004ff027e24 */ /* 0x001fe4000f8e00ff */
[----:B--2---:R-:W-:-:S05]  /*27f0*/  IMAD.U32 R3, RZ, RZ, UR5 ;  /* 0x00000005ff037e24 */ /* 0x004fca000f8e00ff */
[----:B------:R-:W-:Y:S01]  /*2800*/  STG.E.64 desc[UR16][R2.64], R8 ;  /* 0x0000000802007986 */ /* 0x000fe2000c101b10 */
[----:B------:R-:W-:Y:S05]  /*2810*/  EXIT ;  /* 0x000000000000794d */ /* 0x000fea0003800000 */
.L_x_58:
        /* <DEDUP_REMOVED lines=14> */
.L_x_251:


//--------------------- .text._ZN3cub18CUB_300001_SM_10006detail6reduce28DeviceReduceSingleTileKernelINS2_10policy_hubIdyN4cuda3std3__44plusIdEEE10Policy1000EN6thrust24THRUST_300001_SM_1000_NS6detail15normal_iteratorINSD_10device_ptrIdEEEEPdyS9_ddNS7_10__identityEEEvT0_T1_T2_T3_T4_T6_ --------------------------
	.section	.text._ZN3cub18CUB_300001_SM_10006detail6reduce28DeviceReduceSingleTileKernelINS2_10policy_hubIdyN4cuda3std3__44plusIdEEE10Policy1000EN6thrust24THRUST_300001_SM_1000_NS6detail15normal_iteratorINSD_10device_ptrIdEEEEPdyS9_ddNS7_10__identityEEEvT0_T1_T2_T3_T4_T6_,"ax",@progbits
	.align	128
        .global         _ZN3cub18CUB_300001_SM_10006detail6reduce28DeviceReduceSingleTileKernelINS2_10policy_hubIdyN4cuda3std3__44plusIdEEE10Policy1000EN6thrust24THRUST_300001_SM_1000_NS6detail15normal_iteratorINSD_10device_ptrIdEEEEPdyS9_ddNS7_10__identityEEEvT0_T1_T2_T3_T4_T6_
        .type           _ZN3cub18CUB_300001_SM_10006detail6reduce28DeviceReduceSingleTileKernelINS2_10policy_hubIdyN4cuda3std3__44plusIdEEE10Policy1000EN6thrust24THRUST_300001_SM_1000_NS6detail15normal_iteratorINSD_10device_ptrIdEEEEPdyS9_ddNS7_10__identityEEEvT0_T1_T2_T3_T4_T6_,@function
        .size           _ZN3cub18CUB_300001_SM_10006detail6reduce28DeviceReduceSingleTileKernelINS2_10policy_hubIdyN4cuda3std3__44plusIdEEE10Policy1000EN6thrust24THRUST_300001_SM_1000_NS6detail15normal_iteratorINSD_10device_ptrIdEEEEPdyS9_ddNS7_10__identityEEEvT0_T1_T2_T3_T4_T6_,(.L_x_252 - _ZN3cub18CUB_300001_SM_10006detail6reduce28DeviceReduceSingleTileKernelINS2_10policy_hubIdyN4cuda3std3__44plusIdEEE10Policy1000EN6thrust24THRUST_300001_SM_1000_NS6detail15normal_iteratorINSD_10device_ptrIdEEEEPdyS9_ddNS7_10__identityEEEvT0_T1_T2_T3_T4_T6_)
        .other          _ZN3cub18CUB_300001_SM_10006detail6reduce28DeviceReduceSingleTileKernelINS2_10policy_hubIdyN4cuda3std3__44plusIdEEE10Policy1000EN6thrust24THRUST_300001_SM_1000_NS6detail15normal_iteratorINSD_10device_ptrIdEEEEPdyS9_ddNS7_10__identityEEEvT0_T1_T2_T3_T4_T6_,@"STO_CUDA_ENTRY STV_DEFAULT"
_ZN3cub18CUB_300001_SM_10006detail6reduce28DeviceReduceSingleTileKernelINS2_10policy_hubIdyN4cuda3std3__44plusIdEEE10Policy1000EN6thrust24THRUST_300001_SM_1000_NS6detail15normal_iteratorINSD_10device_ptrIdEEEEPdyS9_ddNS7_10__identityEEEvT0_T1_T2_T3_T4_T6_:
.text._ZN3cub18CUB_300001_SM_10006detail6reduce28DeviceReduceSingleTileKernelINS2_10policy_hubIdyN4cuda3std3__44plusIdEEE10Policy1000EN6thrust24THRUST_300001_SM_1000_NS6detail15normal_iteratorINSD_10device_ptrIdEEEEPdyS9_ddNS7_10__identityEEEvT0_T1_T2_T3_T4_T6_:
[----:B------:R-:W-:Y:S01]  /*0000*/  LDC R1, c[0x0][0x37c] ;  /* 0x0000df00ff017b82 */ /* 0x000fe20000000800 */
[----:B------:R-:W0:Y:S01]  /*0010*/  LDCU.64 UR4, c[0x0][0x390] ;  /* 0x00007200ff0477ac */ /* 0x000e220008000a00 */
[----:B------:R-:W1:Y:S01]  /*0020*/  LDCU.64 UR6, c[0x0][0x358] ;  /* 0x00006b00ff0677ac */ /* 0x000e620008000a00 */
[----:B0-----:R-:W-:Y:S02]  /*0030*/  IMAD.U32 R8, RZ, RZ, UR4 ;  /* 0x00000004ff087e24 */ /* 0x001fe4000f8e00ff */
[----:B------:R-:W-:-:S03]  /*0040*/  IMAD.U32 R9, RZ, RZ, UR5 ;  /* 0x00000005ff097e24 */ /* 0x000fc6000f8e00ff */
[----:B------:R-:W-:-:S04]  /*0050*/  ISETP.NE.U32.AND P0, PT, R8, RZ, PT ;  /* 0x000000ff0800720c */ /* 0x000fc80003f05070 */
[----:B------:R-:W-:-:S13]  /*0060*/  ISETP.NE.AND.EX P0, PT, R9, RZ, PT, P0 ;  /* 0x000000ff0900720c */ /* 0x000fda0003f05300 */
        /* <DEDUP_REMOVED lines=8> */
.L_x_59:
[----:B------:R-:W-:Y:S01]  /*00f0*/  ISETP.GT.U32.AND P0, PT, R8, 0xdff, PT ;  /* 0x00000dff0800780c */ /* 0x000fe20003f04070 */
[----:B------:R-:W-:Y:S03]  /*0100*/  BSSY.RECONVERGENT B0, `(.L_x_60) ;  /* 0x000024d000007945 */ /* 0x000fe60003800200 */
[----:B------:R-:W-:-:S13]  /*0110*/  ISETP.GT.U32.AND.EX P0, PT, R9, RZ, PT, P0 ;  /* 0x000000ff0900720c */ /* 0x000fda0003f04100 */
[----:B------:R-:W-:Y:S05]  /*0120*/  @P0 BRA `(.L_x_61) ;  /* 0x0000001400340947 */ /* 0x000fea0003800000 */
[----:B------:R-:W0:Y:S01]  /*0130*/  S2R R0, SR_TID.X ;  /* 0x0000000000007919 */ /* 0x000e220000002100 */
[----:B------:R-:W-:Y:S01]  /*0140*/  BSSY.RECONVERGENT B1, `(.L_x_62) ;  /* 0x0000009000017945 */ /* 0x000fe20003800200 */
[----:B------:R-:W-:Y:S02]  /*0150*/  CS2R R4, SRZ ;  /* 0x0000000000047805 */ /* 0x000fe4000001ff00 */
[----:B0-----:R-:W-:Y:S01]  /*0160*/  ISETP.GE.U32.AND P0, PT, R0, R8, PT ;  /* 0x000000080000720c */ /* 0x001fe20003f06070 */
[----:B------:R-:W-:-:S12]  /*0170*/  IMAD.MOV.U32 R2, RZ, RZ, R0 ;  /* 0x000000ffff027224 */ /* 0x000fd800078e0000 */
[----:B------:R-:W-:Y:S05]  /*0180*/  @P0 BRA `(.L_x_63) ;  /* 0x0000000000100947 */ /* 0x000fea0003800000 */
[----:B------:R-:W0:Y:S02]  /*0190*/  LDC.64 R4, c[0x0][0x380] ;  /* 0x0000e000ff047b82 */ /* 0x000e240000000a00 */
[----:B0-----:R-:W-:-:S06]  /*01a0*/  IMAD.WIDE.U32 R4, R0, 0x8, R4 ;  /* 0x0000000800047825 */ /* 0x001fcc00078e0004 */
[----:B------:R-:W5:Y:S01]  /*01b0*/  LDG.E.64 R4, desc[UR6][R4.64] ;  /* 0x0000000604047981 */ /* 0x000f62000c1e1b00 */
[----:B------:R-:W-:-:S07]  /*01c0*/  VIADD R2, R0, 0x200 ;  /* 0x0000020000027836 */ /* 0x000fce0000000000 */
.L_x_63:
[----:B------:R-:W-:Y:S05]  /*01d0*/  BSYNC.RECONVERGENT B1 ;  /* 0x0000000000017941 */ /* 0x000fea0003800200 */
.L_x_62:
[----:B------:R-:W-:Y:S01]  /*01e0*/  ISETP.GE.U32.AND P0, PT, R2, R8, PT ;  /* 0x000000080200720c */ /* 0x000fe20003f06070 */
[----:B------:R-:W-:-:S12]  /*01f0*/  BSSY.RECONVERGENT B1, `(.L_x_64) ;  /* 0x000006d000017945 */ /* 0x000fd80003800200 */
[----:B------:R-:W-:Y:S05]  /*0200*/  @P0 BRA `(.L_x_65) ;  /* 0x0000000400ac0947 */ /* 0x000fea0003800000 */
[----:B------:R-:W-:Y:S01]  /*0210*/  LOP3.LUT R3, RZ, R2, RZ, 0x33, !PT ;  /* 0x00000002ff037212 */ /* 0x000fe200078e33ff */
[----:B------:R-:W-:Y:S04]  /*0220*/  BSSY.RECONVERGENT B2, `(.L_x_66) ;  /* 0x0000033000027945 */ /* 0x000fe80003800200 */
[----:B------:R-:W-:-:S05]  /*0230*/  IMAD.IADD R6, R3, 0x1, R8 ;  /* 0x0000000103067824 */ /* 0x000fca00078e0208 */
[C---:B------:R-:W-:Y:S02]  /*0240*/  ISETP.GE.U32.AND P1, PT, R6.reuse, 0x1e00, PT ;  /* 0x00001e000600780c */ /* 0x040fe40003f26070 */
[----:B------:R-:W-:-:S04]  /*0250*/  LEA.HI R3, R6, 0x1, RZ, 0x17 ;  /* 0x0000000106037811 */ /* 0x000fc800078fb8ff */
[----:B------:R-:W-:-:S04]  /*0260*/  LOP3.LUT R43, R3, 0xf, RZ, 0xc0, !PT ;  /* 0x0000000f032b7812 */ /* 0x000fc800078ec0ff */
[----:B------:R-:W-:-:S03]  /*0270*/  ISETP.NE.AND P0, PT, R43, RZ, PT ;  /* 0x000000ff2b00720c */ /* 0x000fc60003f05270 */
[----:B------:R-:W-:Y:S10]  /*0280*/  @!P1 BRA `(.L_x_67) ;  /* 0x0000000000b09947 */ /* 0x000ff40003800000 */
[----:B------:R-:W0:Y:S01]  /*0290*/  LDC.64 R6, c[0x0][0x380] ;  /* 0x0000e000ff067b82 */ /* 0x000e220000000a00 */
[----:B------:R-:W-:-:S05]  /*02a0*/  LOP3.LUT R42, R3, 0xfffff0, RZ, 0xc0, !PT ;  /* 0x00fffff0032a7812 */ /* 0x000fca00078ec0ff */
[----:B------:R-:W-:Y:S02]  /*02b0*/  IMAD.MOV R42, RZ, RZ, -R42 ;  /* 0x000000ffff2a7224 */ /* 0x000fe400078e0a2a */
[----:B0-----:R-:W-:-:S03]  /*02c0*/  IMAD.WIDE.U32 R6, R2, 0x8, R6 ;  /* 0x0000000802067825 */ /* 0x001fc600078e0006 */
[----:B------:R-:W-:-:S05]  /*02d0*/  IADD3 R6, P1, PT, R6, 0x8000, RZ ;  /* 0x0000800006067810 */ /* 0x000fca0007f3e0ff */
[----:B------:R-:W-:-:S08]  /*02e0*/  IMAD.X R7, RZ, RZ, R7, P1 ;  /* 0x000000ffff077224 */ /* 0x000fd000008e0607 */
.L_x_68:
[----:B------:R-:W2:Y:S04]  /*02f0*/  LDG.E.64 R10, desc[UR6][R6.64+-0x8000] ;  /* 0xff800006060a7981 */ /* 0x000ea8000c1e1b00 */
[----:B------:R-:W3:Y:S04]  /*0300*/  LDG.E.64 R12, desc[UR6][R6.64+-0x7000] ;  /* 0xff900006060c7981 */ /* 0x000ee8000c1e1b00 */
[----:B------:R-:W4:Y:S04]  /*0310*/  LDG.E.64 R14, desc[UR6][R6.64+-0x6000] ;  /* 0xffa00006060e7981 */ /* 0x000f28000c1e1b00 */
        /* <DEDUP_REMOVED lines=12> */
[----:B------:R0:W4:Y:S01]  /*03e0*/  LDG.E.64 R40, desc[UR6][R6.64+0x7000] ;  /* 0x0070000606287981 */ /* 0x000122000c1e1b00 */
[----:B------:R-:W-:-:S02]  /*03f0*/  VIADD R42, R42, 0x10 ;  /* 0x000000102a2a7836 */ /* 0x000fc40000000000 */
[----:B------:R-:W-:-:S03]  /*0400*/  VIADD R2, R2, 0x2000 ;  /* 0x0000200002027836 */ /* 0x000fc60000000000 */
[----:B------:R-:W-:Y:S02]  /*0410*/  ISETP.NE.AND P1, PT, R42, RZ, PT ;  /* 0x000000ff2a00720c */ /* 0x000fe40003f25270 */
[----:B0-----:R-:W-:-:S05]  /*0420*/  IADD3 R6, P2, PT, R6, 0x10000, RZ ;  /* 0x0001000006067810 */ /* 0x001fca0007f5e0ff */
[----:B------:R-:W-:Y:S01]  /*0430*/  IMAD.X R7, RZ, RZ, R7, P2 ;  /* 0x000000ffff077224 */ /* 0x000fe200010e0607 */
        /* <DEDUP_REMOVED lines=16> */
[----:B------:R-:W-:Y:S10]  /*0540*/  @P1 BRA `(.L_x_68) ;  /* 0xfffffffc00681947 */ /* 0x000ff4000383ffff */
.L_x_67:
[----:B------:R-:W-:Y:S05]  /*0550*/  BSYNC.RECONVERGENT B2 ;  /* 0x0000000000027941 */ /* 0x000fea0003800200 */
.L_x_66:
[----:B------:R-:W-:Y:S05]  /*0560*/  @!P0 BRA `(.L_x_65) ;  /* 0x0000000000d48947 */ /* 0x000fea0003800000 */
[----:B------:R-:W-:Y:S01]  /*0570*/  ISETP.GE.U32.AND P0, PT, R43, 0x8, PT ;  /* 0x000000082b00780c */ /* 0x000fe20003f06070 */
[----:B------:R-:W-:Y:S01]  /*0580*/  BSSY.RECONVERGENT B2, `(.L_x_69) ;  /* 0x0000017000027945 */ /* 0x000fe20003800200 */
[----:B------:R-:W-:-:S04]  /*0590*/  LOP3.LUT R26, R3, 0x7, RZ, 0xc0, !PT ;  /* 0x00000007031a7812 */ /* 0x000fc800078ec0ff */
[----:B------:R-:W-:-:S07]  /*05a0*/  ISETP.NE.AND P1, PT, R26, RZ, PT ;  /* 0x000000ff1a00720c */ /* 0x000fce0003f25270 */
[----:B------:R-:W-:Y:S06]  /*05b0*/  @!P0 BRA `(.L_x_70) ;  /* 0x00000000004c8947 */ /* 0x000fec0003800000 */
[----:B------:R-:W0:Y:S02]  /*05c0*/  LDC.64 R6, c[0x0][0x380] ;  /* 0x0000e000ff067b82 */ /* 0x000e240000000a00 */
[----:B0-----:R-:W-:-:S05]  /*05d0*/  IMAD.WIDE R6, R2, 0x8, R6 ;  /* 0x0000000802067825 */ /* 0x001fca00078e0206 */
        /* <DEDUP_REMOVED lines=17> */
.L_x_70:
[----:B------:R-:W-:Y:S05]  /*06f0*/  BSYNC.RECONVERGENT B2 ;  /* 0x0000000000027941 */ /* 0x000fea0003800200 */
.L_x_69:
        /* <DEDUP_REMOVED lines=17> */
.L_x_72:
[----:B------:R-:W-:Y:S05]  /*0810*/  BSYNC.RECONVERGENT B2 ;  /* 0x0000000000027941 */ /* 0x000fea0003800200 */
.L_x_71:
[----:B------:R-:W-:Y:S05]  /*0820*/  @!P1 BRA `(.L_x_65) ;  /* 0x0000000000249947 */ /* 0x000fea0003800000 */
[----:B------:R-:W0:Y:S01]  /*0830*/  LDC.64 R10, c[0x0][0x380] ;  /* 0x0000e000ff0a7b82 */ /* 0x000e220000000a00 */
[----:B------:R-:W-:-:S07]  /*0840*/  IMAD.MOV R3, RZ, RZ, -R3 ;  /* 0x000000ffff037224 */ /* 0x000fce00078e0a03 */
.L_x_73:
[----:B0-----:R-:W-:-:S06]  /*0850*/  IMAD.WIDE R6, R2, 0x8, R10 ;  /* 0x0000000802067825 */ /* 0x001fcc00078e020a */
[----:B------:R-:W2:Y:S01]  /*0860*/  LDG.E.64 R6, desc[UR6][R6.64] ;  /* 0x0000000606067981 */ /* 0x000ea2000c1e1b00 */
[----:B------:R-:W-:Y:S02]  /*0870*/  VIADD R3, R3, 0x1 ;  /* 0x0000000103037836 */ /* 0x000fe40000000000 */
[----:B------:R-:W-:-:S03]  /*0880*/  VIADD R2, R2, 0x200 ;  /* 0x0000020002027836 */ /* 0x000fc60000000000 */
[----:B------:R-:W-:Y:S01]  /*0890*/  ISETP.NE.AND P0, PT, R3, RZ, PT ;  /* 0x000000ff0300720c */ /* 0x000fe20003f05270 */
[----:B--2--5:R-:W-:-:S12]  /*08a0*/  DADD R4, R6, R4 ;  /* 0x0000000006047229 */ /* 0x024fd80000000004 */
[----:B------:R-:W-:Y:S05]  /*08b0*/  @P0 BRA `(.L_x_73) ;  /* 0xfffffffc00e40947 */ /* 0x000fea000383ffff */
.L_x_65:
[----:B------:R-:W-:Y:S05]  /*08c0*/  BSYNC.RECONVERGENT B1 ;  /* 0x0000000000017941 */ /* 0x000fea0003800200 */
.L_x_64:
[----:B------:R-:W-:-:S04]  /*08d0*/  ISETP.GE.U32.AND P0, PT, R8, 0x200, PT ;  /* 0x000002000800780c */ /* 0x000fc80003f06070 */
[----:B------:R-:W-:-:S13]  /*08e0*/  ISETP.GE.U32.AND.EX P0, PT, R9, RZ, PT, P0 ;  /* 0x000000ff0900720c */ /* 0x000fda0003f06100 */
        /* <DEDUP_REMOVED lines=32> */
[----:B------:R-:W-:Y:S02]  /*0af0*/  ISETP.GT.AND P0, PT, R10, 0xf, PT ;  /* 0x0000000f0a00780c */ /* 0x000fe40003f04270 */
[----:B------:R-:W-:Y:S01]  /*0b00*/  @!P1 LOP3.LUT R8, R4, 0xf8, RZ, 0xc0, !PT ;  /* 0x000000f804089812 */ /* 0x000fe200078ec0ff */
[----:B------:R-:W0:Y:S04]  /*0b10*/  SHFL.DOWN PT, R3, R7, 0x10, 0x1f ;  /* 0x0a001f0007037f89 */ /* 0x000e2800000e0000 */
[----:B------:R-:W-:Y:S01]  /*0b20*/  @!P1 IMAD.IADD R9, R8, 0x1, R9 ;  /* 0x0000000108099824 */ /* 0x000fe200078e0209 */
[----:B0-----:R-:W-:-:S07]  /*0b30*/  DADD R4, R2, R6 ;  /* 0x0000000002047229 */ /* 0x001fce0000000006 */
[----:B------:R0:W-:Y:S01]  /*0b40*/  @!P1 STS.64 [R9+0x10], R4 ;  /* 0x0000100409009388 */ /* 0x0001e20000000a00 */
[----:B------:R-:W-:Y:S01]  /*0b50*/  BAR.SYNC.DEFER_BLOCKING 0x0 ;  /* 0x0000000000007b1d */ /* 0x000fe20000010000 */
[----:B------:R-:W-:Y:S02]  /*0b60*/  ISETP.NE.AND P1, PT, R0, RZ, PT ;  /* 0x000000ff0000720c */ /* 0x000fe40003f25270 */
[----:B------:R-:W-:Y:S02]  /*0b70*/  FSEL R2, R6, R4, P0 ;  /* 0x0000000406027208 */ /* 0x000fe40000000000 */
[----:B------:R-:W-:-:S09]  /*0b80*/  FSEL R3, R7, R5, P0 ;  /* 0x0000000507037208 */ /* 0x000fd20000000000 */
[----:B0-----:R-:W-:Y:S05]  /*0b90*/  @P1 BRA `(.L_x_75) ;  /* 0x00000018008c1947 */ /* 0x001fea0003800000 */
        /* <DEDUP_REMOVED lines=27> */
.L_x_74:
[----:B------:R-:W-:Y:S01]  /*0d50*/  LOP3.LUT R2, R0, 0x3e0, RZ, 0xc0, !PT ;  /* 0x000003e000027812 */ /* 0x000fe200078ec0ff */
[----:B------:R-:W0:Y:S03]  /*0d60*/  S2R R12, SR_LANEID ;  /* 0x00000000000c7919 */ /* 0x000e260000000000 */
[----:B------:R-:W-:Y:S01]  /*0d70*/  LOP3.LUT R7, RZ, R2, RZ, 0x33, !PT ;  /* 0x00000002ff077212 */ /* 0x000fe200078e33ff */
[----:B------:R-:W-:-:S04]  /*0d80*/  VIADD R3, R2, 0x20 ;  /* 0x0000002002037836 */ /* 0x000fc80000000000 */
[----:B------:R-:W-:Y:S01]  /*0d90*/  IMAD.IADD R7, R7, 0x1, R8 ;  /* 0x0000000107077824 */ /* 0x000fe200078e0208 */
[----:B------:R-:W-:-:S04]  /*0da0*/  ISETP.GT.U32.AND P0, PT, R3, R8, PT ;  /* 0x000000080300720c */ /* 0x000fc80003f04070 */
[----:B------:R-:W-:-:S05]  /*0db0*/  SEL R13, R7, 0x1f, P0 ;  /* 0x0000001f070d7807 */ /* 0x000fca0000000000 */
[----:B-----5:R-:W-:Y:S04]  /*0dc0*/  SHFL.DOWN PT, R2, R4, 0x1, R13 ;  /* 0x0820000004027989 */ /* 0x020fe800000e000d */
[----:B------:R-:W1:Y:S01]  /*0dd0*/  SHFL.DOWN PT, R3, R5, 0x1, R13 ;  /* 0x0820000005037989 */ /* 0x000e6200000e000d */
[C---:B0-----:R-:W-:Y:S01]  /*0de0*/  ISETP.GE.AND P0, PT, R12.reuse, R13, PT ;  /* 0x0000000d0c00720c */ /* 0x041fe20003f06270 */
[C---:B------:R-:W-:Y:S01]  /*0df0*/  VIADD R10, R12.reuse, 0x2 ;  /* 0x000000020c0a7836 */ /* 0x040fe20000000000 */
[----:B------:R-:W-:Y:S01]  /*0e00*/  ISETP.NE.AND P1, PT, R12, RZ, PT ;  /* 0x000000ff0c00720c */ /* 0x000fe20003f25270 */
[----:B-1----:R-:W-:-:S10]  /*0e10*/  DADD R2, R2, R4 ;  /* 0x0000000002027229 */ /* 0x002fd40000000004 */
[----:B------:R-:W-:Y:S01]  /*0e20*/  FSEL R6, R2, R4, !P0 ;  /* 0x0000000402067208 */ /* 0x000fe20004000000 */
[----:B------:R-:W-:Y:S01]  /*0e30*/  VIADD R4, R12, 0x4 ;  /* 0x000000040c047836 */ /* 0x000fe20000000000 */
[----:B------:R-:W-:Y:S02]  /*0e40*/  FSEL R7, R3, R5, !P0 ;  /* 0x0000000503077208 */ /* 0x000fe40004000000 */
[----:B------:R-:W-:Y:S01]  /*0e50*/  ISETP.GT.AND P0, PT, R10, R13, PT ;  /* 0x0000000d0a00720c */ /* 0x000fe20003f04270 */
[----:B------:R-:W-:Y:S04]  /*0e60*/  SHFL.DOWN PT, R2, R6, 0x2, R13 ;  /* 0x0840000006027989 */ /* 0x000fe800000e000d */
[----:B------:R-:W0:Y:S02]  /*0e70*/  SHFL.DOWN PT, R3, R7, 0x2, R13 ;  /* 0x0840000007037989 */ /* 0x000e2400000e000d */
[----:B0-----:R-:W-:-:S10]  /*0e80*/  DADD R2, R2, R6 ;  /* 0x0000000002027229 */ /* 0x001fd40000000006 */
[----:B------:R-:W-:Y:S01]  /*0e90*/  FSEL R10, R6, R2, P0 ;  /* 0x00000002060a7208 */ /* 0x000fe20000000000 */
[----:B------:R-:W-:Y:S01]  /*0ea0*/  VIADD R6, R12, 0x8 ;  /* 0x000000080c067836 */ /* 0x000fe20000000000 */
[----:B------:R-:W-:Y:S02]  /*0eb0*/  FSEL R11, R7, R3, P0 ;  /* 0x00000003070b7208 */ /* 0x000fe40000000000 */
[----:B------:R-:W-:Y:S01]  /*0ec0*/  ISETP.GT.AND P0, PT, R4, R13, PT ;  /* 0x0000000d0400720c */ /* 0x000fe20003f04270 */
[----:B------:R-:W-:Y:S04]  /*0ed0*/  SHFL.DOWN PT, R2, R10, 0x4, R13 ;  /* 0x088000000a027989 */ /* 0x000fe800000e000d */
[----:B------:R-:W0:Y:S02]  /*0ee0*/  SHFL.DOWN PT, R3, R11, 0x4, R13 ;  /* 0x088000000b037989 */ /* 0x000e2400000e000d */
[----:B0-----:R-:W-:-:S10]  /*0ef0*/  DADD R2, R2, R10 ;  /* 0x0000000002027229 */ /* 0x001fd4000000000a */
[----:B------:R-:W-:Y:S02]  /*0f00*/  FSEL R4, R10, R2, P0 ;  /* 0x000000020a047208 */ /* 0x000fe40000000000 */
[----:B------:R-:W-:Y:S02]  /*0f10*/  FSEL R5, R11, R3, P0 ;  /* 0x000000030b057208 */ /* 0x000fe40000000000 */
[----:B------:R-:W-:Y:S01]  /*0f20*/  ISETP.GT.AND P0, PT, R6, R13, PT ;  /* 0x0000000d0600720c */ /* 0x000fe20003f04270 */
[----:B------:R-:W-:Y:S01]  /*0f30*/  SHFL.DOWN PT, R2, R4, 0x8, R13 ;  /* 0x0900000004027989 */ /* 0x000fe200000e000d */
[----:B------:R-:W-:-:S03]  /*0f40*/  @!P1 MOV R10, 0x400 ;  /* 0x00000400000a9802 */ /* 0x000fc60000000f00 */
[----:B------:R-:W0:Y:S01]  /*0f50*/  SHFL.DOWN PT, R3, R5, 0x8, R13 ;  /* 0x0900000005037989 */ /* 0x000e2200000e000d */
[----:B------:R-:W1:Y:S01]  /*0f60*/  @!P1 S2R R11, SR_CgaCtaId ;  /* 0x00000000000b9919 */ /* 0x000e620000008800 */
[----:B0-----:R-:W-:-:S10]  /*0f70*/  DADD R2, R2, R4 ;  /* 0x0000000002027229 */ /* 0x001fd40000000004 */
[----:B------:R-:W-:Y:S01]  /*0f80*/  FSEL R6, R4, R2, P0 ;  /* 0x0000000204067208 */ /* 0x000fe20000000000 */
[----:B------:R-:W-:Y:S01]  /*0f90*/  VIADD R4, R12, 0x10 ;  /* 0x000000100c047836 */ /* 0x000fe20000000000 */
[----:B------:R-:W-:Y:S02]  /*0fa0*/  FSEL R7, R5, R3, P0 ;  /* 0x0000000305077208 */ /* 0x000fe40000000000 */
[----:B------:R-:W-:Y:S01]  /*0fb0*/  @!P1 SHF.R.U32.HI R5, RZ, 0x2, R0 ;  /* 0x00000002ff059819 */ /* 0x000fe20000011600 */
[----:B------:R-:W-:Y:S01]  /*0fc0*/  SHFL.DOWN PT, R2, R6, 0x10, R13 ;  /* 0x0a00000006027989 */ /* 0x000fe200000e000d */
[----:B-1----:R-:W-:Y:S02]  /*0fd0*/  @!P1 LEA R10, R11, R10, 0x18 ;  /* 0x0000000a0b0a9211 */ /* 0x002fe400078ec0ff */
[----:B------:R-:W-:Y:S01]  /*0fe0*/  @!P1 LOP3.LUT R5, R5, 0xf8, RZ, 0xc0, !PT ;  /* 0x000000f805059812 */ /* 0x000fe200078ec0ff */
[----:B------:R-:W0:Y:S01]  /*0ff0*/  SHFL.DOWN PT, R3, R7, 0x10, R13 ;  /* 0x0a00000007037989 */ /* 0x000e2200000e000d */
[----:B------:R-:W-:-:S03]  /*1000*/  ISETP.GT.AND P0, PT, R4, R13, PT ;  /* 0x0000000d0400720c */ /* 0x000fc60003f04270 */
[----:B------:R-:W-:Y:S01]  /*1010*/  @!P1 IMAD.IADD R5, R5, 0x1, R10 ;  /* 0x0000000105059824 */ /* 0x000fe200078e020a */
[----:B0-----:R-:W-:-:S10]  /*1020*/  DADD R2, R2, R6 ;  /* 0x0000000002027229 */ /* 0x001fd40000000006 */
[----:B------:R-:W-:Y:S02]  /*1030*/  FSEL R2, R6, R2, P0 ;  /* 0x0000000206027208 */ /* 0x000fe40000000000 */
[----:B------:R-:W-:-:S05]  /*1040*/  FSEL R3, R7, R3, P0 ;  /* 0x0000000307037208 */ /* 0x000fca0000000000 */
[----:B------:R0:W-:Y:S01]  /*1050*/  @!P1 STS.64 [R5+0x10], R2 ;  /* 0x0000100205009388 */ /* 0x0001e20000000a00 */
[----:B------:R-:W-:Y:S01]  /*1060*/  BAR.SYNC.DEFER_BLOCKING 0x0 ;  /* 0x0000000000007b1d */ /* 0x000fe20000010000 */
[----:B------:R-:W-:-:S13]  /*1070*/  ISETP.NE.AND P1, PT, R0, RZ, PT ;  /* 0x000000ff0000720c */ /* 0x000fda0003f25270 */
[----:B0-----:R-:W-:Y:S05]  /*1080*/  @P1 BRA `(.L_x_75) ;  /* 0x0000001400501947 */ /* 0x001fea0003800000 */
[----:B------:R-:W0:Y:S01]  /*1090*/  S2UR UR5, SR_CgaCtaId ;  /* 0x00000000000579c3 */ /* 0x000e220000008800 */
[----:B------:R-:W-:Y:S01]  /*10a0*/  UMOV UR4, 0x400 ;  /* 0x0000040000047882 */ /* 0x000fe20000000000 */
[----:B------:R-:W-:-:S04]  /*10b0*/  ISETP.GT.U32.AND P0, PT, R8, 0x20, PT ;  /* 0x000000200800780c */ /* 0x000fc80003f04070 */
[----:B------:R-:W-:Y:S01]  /*10c0*/  ISETP.GT.U32.AND.EX P0, PT, R9, RZ, PT, P0 ;  /* 0x000000ff0900720c */ /* 0x000fe20003f04100 */
[----:B0-----:R-:W-:-:S09]  /*10d0*/  ULEA UR4, UR5, UR4, 0x18 ;  /* 0x0000000405047291 */ /* 0x001fd2000f8ec0ff */
[----:B------:R-:W0:Y:S04]  /*10e0*/  LDS.64 R4, [UR4+0x18] ;  /* 0x00001804ff047984 */ /* 0x000e280008000a00 */
[----:B------:R-:W1:Y:S01]  /*10f0*/  LDS.128 R12, [UR4+0x20] ;  /* 0x00002004ff0c7984 */ /* 0x000e620008000c00 */
[----:B0-----:R-:W-:-:S10]  /*1100*/  DADD R4, R2, R4 ;  /* 0x0000000002047229 */ /* 0x001fd40000000004 */
[----:B------:R-:W-:Y:S02]  /*1110*/  FSEL R2, R4, R2, P0 ;  /* 0x0000000204027208 */ /* 0x000fe40000000000 */
[----:B------:R-:W-:Y:S02]  /*1120*/  FSEL R3, R5, R3, P0 ;  /* 0x0000000305037208 */ /* 0x000fe40000000000 */
[----:B------:R-:W0:Y:S01]  /*1130*/  LDS.128 R4, [UR4+0x30] ;  /* 0x00003004ff047984 */ /* 0x000e220008000c00 */
[----:B------:R-:W-:-:S03]  /*1140*/  ISETP.GT.U32.AND P0, PT, R8, 0x40, PT ;  /* 0x000000400800780c */ /* 0x000fc60003f04070 */
[----:B-1----:R-:W-:Y:S01]  /*1150*/  DADD R12, R12, R2 ;  /* 0x000000000c0c7229 */ /* 0x002fe20000000002 */
[----:B------:R-:W-:-:S09]  /*1160*/  ISETP.GT.U32.AND.EX P0, PT, R9, RZ, PT, P0 ;  /* 0x000000ff0900720c */ /* 0x000fd20003f04100 */
[----:B------:R-:W-:Y:S02]  /*1170*/  FSEL R2, R12, R2, P0 ;  /* 0x000000020c027208 */ /* 0x000fe40000000000 */
[----:B------:R-:W-:Y:S02]  /*1180*/  FSEL R3, R13, R3, P0 ;  /* 0x000000030d037208 */ /* 0x000fe40000000000 */
[----:B------:R-:W-:-:S04]  /*1190*/  ISETP.GT.U32.AND P0, PT, R8, 0x60, PT ;  /* 0x000000600800780c */ /* 0x000fc80003f04070 */
[----:B------:R-:W-:Y:S01]  /*11a0*/  DADD R14, R2, R14 ;  /* 0x00000000020e7229 */ /* 0x000fe2000000000e */
[----:B------:R-:W-:-:S09]  /*11b0*/  ISETP.GT.U32.AND.EX P0, PT, R9, RZ, PT, P0 ;  /* 0x000000ff0900720c */ /* 0x000fd20003f04100 */
[----:B------:R-:W-:Y:S02]  /*11c0*/  FSEL R2, R14, R2, P0 ;  /* 0x000000020e027208 */ /* 0x000fe40000000000 */
[----:B------:R-:W-:Y:S02]  /*11d0*/  FSEL R3, R15, R3, P0 ;  /* 0x000000030f037208 */ /* 0x000fe40000000000 */
[----:B------:R-:W1:Y:S01]  /*11e0*/  LDS.128 R12, [UR4+0x40] ;  /* 0x00004004ff0c7984 */ /* 0x000e620008000c00 */
[----:B------:R-:W-:-:S03]  /*11f0*/  ISETP.GT.U32.AND P0, PT, R8, 0x80, PT ;  /* 0x000000800800780c */ /* 0x000fc60003f04070 */
[----:B0-----:R-:W-:Y:S01]  /*1200*/  DADD R4, R4, R2 ;  /* 0x0000000004047229 */ /* 0x001fe20000000002 */
        /* <DEDUP_REMOVED lines=52> */
[----:B------:R-:W-:-:S04]  /*1550*/  ISETP.GT.U32.AND P0, PT, R8, 0x1c0, PT ;  /* 0x000001c00800780c */ /* 0x000fc80003f04070 */
        /* <DEDUP_REMOVED lines=8> */
[----:B------:R-:W-:Y:S01]  /*15e0*/  FSEL R3, R15, R3, P0 ;  /* 0x000000030f037208 */ /* 0x000fe20000000000 */
[----:B------:R-:W-:Y:S06]  /*15f0*/  BRA `(.L_x_75) ;  /* 0x0000000c00f47947 */ /* 0x000fec0003800000 */
.L_x_61:
[----:B------:R-:W0:Y:S01]  /*1600*/  S2R R0, SR_TID.X ;  /* 0x0000000000007919 */ /* 0x000e220000002100 */
[----:B------:R-:W0:Y:S02]  /*1610*/  LDC.64 R4, c[0x0][0x380] ;  /* 0x0000e000ff047b82 */ /* 0x000e240000000a00 */
[----:B0-----:R-:W-:-:S05]  /*1620*/  IMAD.WIDE.U32 R4, R0, 0x8, R4 ;  /* 0x0000000800047825 */ /* 0x001fca00078e0004 */
[----:B------:R-:W2:Y:S04]  /*1630*/  LDG.E.64 R2, desc[UR6][R4.64] ;  /* 0x0000000604027981 */ /* 0x000ea8000c1e1b00 */
[----:B------:R-:W2:Y:S04]  /*1640*/  LDG.E.64 R6, desc[UR6][R4.64+0x1000] ;  /* 0x0010000604067981 */ /* 0x000ea8000c1e1b00 */
[----:B------:R-:W3:Y:S04]  /*1650*/  LDG.E.64 R10, desc[UR6][R4.64+0x2000] ;  /* 0x00200006040a7981 */ /* 0x000ee8000c1e1b00 */
[----:B------:R-:W4:Y:S04]  /*1660*/  LDG.E.64 R12, desc[UR6][R4.64+0x3000] ;  /* 0x00300006040c7981 */ /* 0x000f28000c1e1b00 */
[----:B------:R-:W5:Y:S04]  /*1670*/  LDG.E.64 R14, desc[UR6][R4.64+0x4000] ;  /* 0x00400006040e7981 */ /* 0x000f68000c1e1b00 */
[----:B------:R-:W5:Y:S04]  /*1680*/  LDG.E.64 R16, desc[UR6][R4.64+0x5000] ;  /* 0x0050000604107981 */ /* 0x000f68000c1e1b00 */
[----:B------:R-:W5:Y:S01]  /*1690*/  LDG.E.64 R18, desc[UR6][R4.64+0x6000] ;  /* 0x0060000604127981 */ /* 0x000f62000c1e1b00 */
[----:B--2---:R-:W-:-:S08]  /*16a0*/  DADD R2, R2, R6 ;  /* 0x0000000002027229 */ /* 0x004fd00000000006 */
[----:B---3--:R-:W-:-:S08]  /*16b0*/  DADD R2, R10, R2 ;  /* 0x000000000a027229 */ /* 0x008fd00000000002 */
[----:B----4-:R-:W-:Y:S01]  /*16c0*/  DADD R2, R12, R2 ;  /* 0x000000000c027229 */ /* 0x010fe20000000002 */
[----:B------:R-:W-:-:S04]  /*16d0*/  IADD3 R12, P1, PT, R8, -0xe00, RZ ;  /* 0xfffff200080c7810 */ /* 0x000fc80007f3e0ff */
[----:B------:R-:W-:Y:S02]  /*16e0*/  ISETP.GE.U32.AND P0, PT, R12, 0xe00, PT ;  /* 0x00000e000c00780c */ /* 0x000fe40003f06070 */
[----:B------:R-:W-:Y:S01]  /*16f0*/  IADD3.X R13, PT, PT, R9, -0x1, RZ, P1, !PT ;  /* 0xffffffff090d7810 */ /* 0x000fe20000ffe4ff */
[----:B-----5:R-:W-:-:S03]  /*1700*/  DADD R2, R14, R2 ;  /* 0x000000000e027229 */ /* 0x020fc60000000002 */
[----:B------:R-:W-:-:S05]  /*1710*/  ISETP.GE.U32.AND.EX P0, PT, R13, RZ, PT, P0 ;  /* 0x000000ff0d00720c */ /* 0x000fca0003f06100 */
[----:B------:R-:W-:-:S08]  /*1720*/  DADD R2, R16, R2 ;  /* 0x0000000010027229 */ /* 0x000fd00000000002 */
[----:B------:R-:W-:Y:S01]  /*1730*/  DADD R6, R18, R2 ;  /* 0x0000000012067229 */ /* 0x000fe20000000002 */
[----:B------:R-:W-:Y:S02]  /*1740*/  IMAD.MOV.U32 R3, RZ, RZ, 0xe00 ;  /* 0x00000e00ff037424 */ /* 0x000fe400078e00ff */
[----:B------:R-:W-:Y:S01]  /*1750*/  IMAD.MOV.U32 R2, RZ, RZ, RZ ;  /* 0x000000ffff027224 */ /* 0x000fe200078e00ff */
[----:B------:R-:W-:Y:S07]  /*1760*/  @!P0 BRA `(.L_x_76) ;  /* 0x0000000000748947 */ /* 0x000fee0003800000 */
[----:B------:R-:W0:Y:S01]  /*1770*/  LDC.64 R8, c[0x0][0x390] ;  /* 0x0000e400ff087b82 */ /* 0x000e220000000a00 */
[----:B------:R-:W-:Y:S02]  /*1780*/  IMAD.MOV.U32 R3, RZ, RZ, 0xe00 ;  /* 0x00000e00ff037424 */ /* 0x000fe400078e00ff */
[----:B------:R-:W-:-:S07]  /*1790*/  IMAD.MOV.U32 R2, RZ, RZ, RZ ;  /* 0x000000ffff027224 */ /* 0x000fce00078e00ff */
.L_x_78:
[----:B------:R-:W-:-:S04]  /*17a0*/  LEA R16, P0, R3, R4, 0x3 ;  /* 0x0000000403107211 */ /* 0x000fc800078018ff */
[----:B------:R-:W-:-:S05]  /*17b0*/  LEA.HI.X R17, R3, R5, R2, 0x3, P0 ;  /* 0x0000000503117211 */ /* 0x000fca00000f1c02 */
[----:B------:R-:W2:Y:S04]  /*17c0*/  LDG.E.64 R18, desc[UR6][R16.64] ;  /* 0x0000000610127981 */ /* 0x000ea8000c1e1b00 */
[----:B------:R-:W3:Y:S04]  /*17d0*/  LDG.E.64 R20, desc[UR6][R16.64+0x1000] ;  /* 0x0010000610147981 */ /* 0x000ee8000c1e1b00 */
[----:B------:R-:W4:Y:S04]  /*17e0*/  LDG.E.64 R22, desc[UR6][R16.64+0x2000] ;  /* 0x0020000610167981 */ /* 0x000f28000c1e1b00 */
[----:B------:R-:W5:Y:S04]  /*17f0*/  LDG.E.64 R24, desc[UR6][R16.64+0x3000] ;  /* 0x0030000610187981 */ /* 0x000f68000c1e1b00 */
[----:B------:R-:W5:Y:S04]  /*1800*/  LDG.E.64 R26, desc[UR6][R16.64+0x4000] ;  /* 0x00400006101a7981 */ /* 0x000f68000c1e1b00 */
[----:B------:R-:W5:Y:S04]  /*1810*/  LDG.E.64 R10, desc[UR6][R16.64+0x5000] ;  /* 0x00500006100a7981 */ /* 0x000f68000c1e1b00 */
[----:B------:R-:W5:Y:S01]  /*1820*/  LDG.E.64 R14, desc[UR6][R16.64+0x6000] ;  /* 0x00600006100e7981 */ /* 0x000f62000c1e1b00 */
[----:B--2---:R-:W-:Y:S01]  /*1830*/  DADD R18, R18, R6 ;  /* 0x0000000012127229 */ /* 0x004fe20000000006 */
[----:B0-----:R-:W-:-:S04]  /*1840*/  IADD3 R6, P1, PT, -R3, R8, RZ ;  /* 0x0000000803067210 */ /* 0x001fc80007f3e1ff */
[----:B------:R-:W-:Y:S01]  /*1850*/  ISETP.GE.U32.AND P0, PT, R6, 0xe00, PT ;  /* 0x00000e000600780c */ /* 0x000fe20003f06070 */
[----:B------:R-:W-:Y:S02]  /*1860*/  IMAD.X R6, R9, 0x1, ~R2, P1 ;  /* 0x0000000109067824 */ /* 0x000fe400008e0e02 */
[----:B---3--:R-:W-:-:S03]  /*1870*/  DADD R18, R20, R18 ;  /* 0x0000000014127229 */ /* 0x008fc60000000012 */
[----:B------:R-:W-:-:S05]  /*1880*/  ISETP.GE.U32.AND.EX P0, PT, R6, RZ, PT, P0 ;  /* 0x000000ff0600720c */ /* 0x000fca0003f06100 */
[----:B----4-:R-:W-:-:S08]  /*1890*/  DADD R18, R22, R18 ;  /* 0x0000000016127229 */ /* 0x010fd00000000012 */
[----:B-----5:R-:W-:-:S08]  /*18a0*/  DADD R18, R24, R18 ;  /* 0x0000000018127229 */ /* 0x020fd00000000012 */
[----:B------:R-:W-:-:S08]  /*18b0*/  DADD R18, R26, R18 ;  /* 0x000000001a127229 */ /* 0x000fd00000000012 */
[----:B------:R-:W-:-:S08]  /*18c0*/  DADD R10, R10, R18 ;  /* 0x000000000a0a7229 */ /* 0x000fd00000000012 */
[----:B------:R-:W-:Y:S01]  /*18d0*/  DADD R6, R14, R10 ;  /* 0x000000000e067229 */ /* 0x000fe2000000000a */
[----:B------:R-:W-:Y:S10]  /*18e0*/  @!P0 BRA `(.L_x_77) ;  /* 0x0000000800208947 */ /* 0x000ff40003800000 */
[----:B------:R-:W-:-:S05]  /*18f0*/  IADD3 R3, P0, PT, R3, 0xe00, RZ ;  /* 0x00000e0003037810 */ /* 0x000fca0007f1e0ff */
[----:B------:R-:W-:Y:S01]  /*1900*/  IMAD.X R2, RZ, RZ, R2, P0 ;  /* 0x000000ffff027224 */ /* 0x000fe200000e0602 */
[----:B------:R-:W-:-:S04]  /*1910*/  ISETP.GT.U32.AND P0, PT, R3, R12, PT ;  /* 0x0000000c0300720c */ /* 0x000fc80003f04070 */
[----:B------:R-:W-:-:S13]  /*1920*/  ISETP.GT.U32.AND.EX P0, PT, R2, R13, PT, P0 ;  /* 0x0000000d0200720c */ /* 0x000fda0003f04100 */
[----:B------:R-:W-:Y:S05]  /*1930*/  @!P0 BRA `(.L_x_78) ;  /* 0xfffffffc00988947 */ /* 0x000fea000383ffff */
.L_x_76:
[----:B------:R-:W-:Y:S01]  /*1940*/  IMAD.IADD R5, R8, 0x1, -R3 ;  /* 0x0000000108057824 */ /* 0x000fe200078e0a03 */
[----:B------:R-:W-:Y:S01]  /*1950*/  ISETP.GE.U32.AND P1, PT, R3, R8, PT ;  /* 0x000000080300720c */ /* 0x000fe20003f26070 */
[----:B------:R-:W-:Y:S03]  /*1960*/  BSSY.RECONVERGENT B1, `(.L_x_77) ;  /* 0x0000080000017945 */ /* 0x000fe60003800200 */
[----:B------:R-:W-:-:S04]  /*1970*/  ISETP.GE.AND P0, PT, R0, R5, PT ;  /* 0x000000050000720c */ /* 0x000fc80003f06270 */
[----:B------:R-:W-:-:S13]  /*1980*/  ISETP.GE.U32.OR.EX P0, PT, R2, R9, P0, P1 ;  /* 0x000000090200720c */ /* 0x000fda0000706510 */
[----:B------:R-:W-:Y:S05]  /*1990*/  @P0 BRA `(.L_x_79) ;  /* 0x0000000400f00947 */ /* 0x000fea0003800000 */
[----:B------:R-:W-:Y:S01]  /*19a0*/  LOP3.LUT R4, RZ, R0, RZ, 0x33, !PT ;  /* 0x00000000ff047212 */ /* 0x000fe200078e33ff */
[----:B------:R-:W-:Y:S01]  /*19b0*/  BSSY.RECONVERGENT B2, `(.L_x_80) ;  /* 0x0000038000027945 */ /* 0x000fe20003800200 */
[----:B------:R-:W-:Y:S02]  /*19c0*/  IMAD.MOV.U32 R42, RZ, RZ, R0 ;  /* 0x000000ffff2a7224 */ /* 0x000fe400078e0000 */
[----:B------:R-:W-:-:S04]  /*19d0*/  IADD3 R8, PT, PT, -R3, R8, R4 ;  /* 0x0000000803087210 */ /* 0x000fc80007ffe104 */
[C---:B------:R-:W-:Y:S02]  /*19e0*/  ISETP.GE.U32.AND P1, PT, R8.reuse, 0x1e00, PT ;  /* 0x00001e000800780c */ /* 0x040fe40003f26070 */
[----:B------:R-:W-:-:S04]  /*19f0*/  LEA.HI R4, R8, 0x1, RZ, 0x17 ;  /* 0x0000000108047811 */ /* 0x000fc800078fb8ff */
[----:B------:R-:W-:-:S04]  /*1a00*/  LOP3.LUT R5, R4, 0xf, RZ, 0xc0, !PT ;  /* 0x0000000f04057812 */ /* 0x000fc800078ec0ff */
[----:B------:R-:W-:-:S03]  /*1a10*/  ISETP.NE.AND P0, PT, R5, RZ, PT ;  /* 0x000000ff0500720c */ /* 0x000fc60003f05270 */
[----:B------:R-:W-:Y:S10]  /*1a20*/  @!P1 BRA `(.L_x_81) ;  /* 0x0000000000c09947 */ /* 0x000ff40003800000 */
[----:B------:R-:W0:Y:S01]  /*1a30*/  LDCU.64 UR4, c[0x0][0x380] ;  /* 0x00007000ff0477ac */ /* 0x000e220008000a00 */
[----:B------:R-:W-:Y:S01]  /*1a40*/  IADD3 R9, P2, PT, R0, R3, RZ ;  /* 0x0000000300097210 */ /* 0x000fe20007f5e0ff */
[----:B------:R-:W-:Y:S01]  /*1a50*/  IMAD.MOV.U32 R42, RZ, RZ, R0 ;  /* 0x000000ffff2a7224 */ /* 0x000fe200078e0000 */
[----:B------:R-:W-:-:S03]  /*1a60*/  LOP3.LUT R43, R4, 0xfffff0, RZ, 0xc0, !PT ;  /* 0x00fffff0042b7812 */ /* 0x000fc600078ec0ff */
[----:B------:R-:W-:Y:S02]  /*1a70*/  IMAD.X R10, RZ, RZ, R2, P2 ;  /* 0x000000ffff0a7224 */ /* 0x000fe400010e0602 */
[----:B------:R-:W-:Y:S01]  /*1a80*/  IMAD.MOV R43, RZ, RZ, -R43 ;  /* 0x000000ffff2b7224 */ /* 0x000fe200078e0a2b */
[----:B0-----:R-:W-:-:S04]  /*1a90*/  LEA R8, P1, R9, UR4, 0x3 ;  /* 0x0000000409087c11 */ /* 0x001fc8000f8218ff */
[----:B------:R-:W-:Y:S02]  /*1aa0*/  IADD3 R8, P2, PT, R8, 0x8000, RZ ;  /* 0x0000800008087810 */ /* 0x000fe40007f5e0ff */
[----:B------:R-:W-:-:S05]  /*1ab0*/  LEA.HI.X R9, R9, UR5, R10, 0x3, P1 ;  /* 0x0000000509097c11 */ /* 0x000fca00088f1c0a */
[----:B------:R-:W-:-:S07]  /*1ac0*/  IMAD.X R9, RZ, RZ, R9, P2 ;  /* 0x000000ffff097224 */ /* 0x000fce00010e0609 */
.L_x_82:
[----:B------:R-:W2:Y:S04]  /*1ad0*/  LDG.E.64 R10, desc[UR6][R8.64+-0x8000] ;  /* 0xff800006080a7981 */ /* 0x000ea8000c1e1b00 */
[----:B------:R-:W3:Y:S04]  /*1ae0*/  LDG.E.64 R12, desc[UR6][R8.64+-0x7000] ;  /* 0xff900006080c7981 */ /* 0x000ee8000c1e1b00 */
[----:B------:R-:W4:Y:S04]  /*1af0*/  LDG.E.64 R14, desc[UR6][R8.64+-0x6000] ;  /* 0xffa00006080e7981 */ /* 0x000f28000c1e1b00 */
[----:B------:R-:W5:Y:S04]  /*1b00*/  LDG.E.64 R16, desc[UR6][R8.64+-0x5000] ;  /* 0xffb0000608107981 */ /* 0x000f68000c1e1b00 */
        /* <DEDUP_REMOVED lines=11> */
[----:B------:R0:W5:Y:S01]  /*1bc0*/  LDG.E.64 R40, desc[UR6][R8.64+0x7000] ;  /* 0x0070000608287981 */ /* 0x000162000c1e1b00 */
[----:B------:R-:W-:-:S02]  /*1bd0*/  VIADD R43, R43, 0x10 ;  /* 0x000000102b2b7836 */ /* 0x000fc40000000000 */
        /* <DEDUP_REMOVED lines=21> */
.L_x_81:
[----:B------:R-:W-:Y:S05]  /*1d30*/  BSYNC.RECONVERGENT B2 ;  /* 0x0000000000027941 */ /* 0x000fea0003800200 */
.L_x_80:
[----:B------:R-:W-:Y:S05]  /*1d40*/  @!P0 BRA `(.L_x_79) ;  /* 0x0000000400048947 */ /* 0x000fea0003800000 */
[----:B------:R-:W-:Y:S01]  /*1d50*/  ISETP.GE.U32.AND P1, PT, R5, 0x8, PT ;  /* 0x000000080500780c */ /* 0x000fe20003f26070 */
[----:B------:R-:W-:Y:S01]  /*1d60*/  BSSY.RECONVERGENT B2, `(.L_x_83) ;  /* 0x000001a000027945 */ /* 0x000fe20003800200 */
[----:B------:R-:W-:-:S04]  /*1d70*/  LOP3.LUT R26, R4, 0x7, RZ, 0xc0, !PT ;  /* 0x00000007041a7812 */ /* 0x000fc800078ec0ff */
[----:B------:R-:W-:-:S07]  /*1d80*/  ISETP.NE.AND P0, PT, R26, RZ, PT ;  /* 0x000000ff1a00720c */ /* 0x000fce0003f05270 */
[----:B------:R-:W-:Y:S06]  /*1d90*/  @!P1 BRA `(.L_x_84) ;  /* 0x0000000000589947 */ /* 0x000fec0003800000 */
[----:B------:R-:W0:Y:S01]  /*1da0*/  LDCU.64 UR4, c[0x0][0x380] ;  /* 0x00007000ff0477ac */ /* 0x000e220008000a00 */
[----:B------:R-:W-:-:S05]  /*1db0*/  IADD3 R5, P1, PT, R42, R3, RZ ;  /* 0x000000032a057210 */ /* 0x000fca0007f3e0ff */
[----:B------:R-:W-:Y:S01]  /*1dc0*/  IMAD.X R10, RZ, RZ, R2, P1 ;  /* 0x000000ffff0a7224 */ /* 0x000fe200008e0602 */
[----:B0-----:R-:W-:-:S04]  /*1dd0*/  LEA R8, P1, R5, UR4, 0x3 ;  /* 0x0000000405087c11 */ /* 0x001fc8000f8218ff */
        /* <DEDUP_REMOVED lines=18> */
.L_x_84:
[----:B------:R-:W-:Y:S05]  /*1f00*/  BSYNC.RECONVERGENT B2 ;  /* 0x0000000000027941 */ /* 0x000fea0003800200 */
.L_x_83:
        /* <DEDUP_REMOVED lines=20> */
.L_x_86:
[----:B------:R-:W-:Y:S05]  /*2050*/  BSYNC.RECONVERGENT B2 ;  /* 0x0000000000027941 */ /* 0x000fea0003800200 */
.L_x_85:
[----:B------:R-:W-:Y:S05]  /*2060*/  @!P0 BRA `(.L_x_79) ;  /* 0x00000000003c8947 */ /* 0x000fea0003800000 */
[----:B------:R-:W0:Y:S01]  /*2070*/  LDCU.64 UR4, c[0x0][0x380] ;  /* 0x00007000ff0477ac */ /* 0x000e220008000a00 */
[----:B------:R-:W-:Y:S01]  /*2080*/  IADD3 R3, P0, PT, R42, R3, RZ ;  /* 0x000000032a037210 */ /* 0x000fe20007f1e0ff */
[----:B------:R-:W-:-:S04]  /*2090*/  IMAD.MOV R4, RZ, RZ, -R16 ;  /* 0x000000ffff047224 */ /* 0x000fc800078e0a10 */
[----:B------:R-:W-:Y:S01]  /*20a0*/  IMAD.X R2, RZ, RZ, R2, P0 ;  /* 0x000000ffff027224 */ /* 0x000fe200000e0602 */
[----:B0-----:R-:W-:-:S04]  /*20b0*/  LEA R5, P1, R3, UR4, 0x3 ;  /* 0x0000000403057c11 */ /* 0x001fc8000f8218ff */
[----:B------:R-:W-:-:S09]  /*20c0*/  LEA.HI.X R8, R3, UR5, R2, 0x3, P1 ;  /* 0x0000000503087c11 */ /* 0x000fd200088f1c02 */
.L_x_87:
        /* <DEDUP_REMOVED lines=9> */
.L_x_79:
[----:B------:R-:W-:Y:S05]  /*2160*/  BSYNC.RECONVERGENT B1 ;  /* 0x0000000000017941 */ /* 0x000fea0003800200 */
.L_x_77:
        /* <DEDUP_REMOVED lines=40> */
[----:B------:R-:W-:-:S03]  /*23f0*/  FSEL R5, R5, R3, P0 ;  /* 0x0000000305057208 */ /* 0x000fc60000000000 */
[----:B0-----:R-:W-:Y:S02]  /*2400*/  IMAD.MOV.U32 R2, RZ, RZ, R0 ;  /* 0x000000ffff027224 */ /* 0x001fe400078e0000 */
[----:B------:R-:W-:-:S04]  /*2410*/  IMAD.MOV.U32 R3, RZ, RZ, R5 ;  /* 0x000000ffff037224 */ /* 0x000fc800078e0005 */
[----:B------:R-:W-:Y:S05]  /*2420*/  @P1 BRA `(.L_x_75) ;  /* 0x0000000000681947 */ /* 0x000fea0003800000 */
        /* <DEDUP_REMOVED lines=26> */
.L_x_75:
[----:B------:R-:W-:Y:S05]  /*25d0*/  BSYNC.RECONVERGENT B0 ;  /* 0x0000000000007941 */ /* 0x000fea0003800200 */
.L_x_60:
[----:B------:R-:W-:Y:S05]  /*25e0*/  @P1 EXIT ;  /* 0x000000000000194d */ /* 0x000fea0003800000 */
[----:B------:R-:W0:Y:S01]  /*25f0*/  LDCU.64 UR4, c[0x0][0x3a0] ;  /* 0x00007400ff0477ac */ /* 0x000e220008000a00 */
[----:B------:R-:W1:Y:S01]  /*2600*/  LDC.64 R4, c[0x0][0x388] ;  /* 0x0000e200ff047b82 */ /* 0x000e620000000a00 */
[----:B0-----:R-:W-:-:S07]  /*2610*/  DADD R2, R2, UR4 ;  /* 0x0000000402027e29 */ /* 0x001fce0008000000 */
[----:B-1----:R-:W-:Y:S01]  /*2620*/  STG.E.64 desc[UR6][R4.64], R2 ;  /* 0x0000000204007986 */ /* 0x002fe2000c101b06 */
[----:B------:R-:W-:Y:S05]  /*2630*/  EXIT ;  /* 0x000000000000794d */ /* 0x000fea0003800000 */
.L_x_88:
        /* <DEDUP_REMOVED lines=12> */
.L_x_252:


//--------------------- .text._ZN3cub18CUB_300001_SM_10006detail6reduce28DeviceReduceSingleTileKernelINS2_10policy_hubIdjN4cuda3std3__44plusIdEEE10Policy1000EPdSC_iS9_ddNS7_10__identityEEEvT0_T1_T2_T3_T4_T6_ --------------------------
	.section	.text._ZN3cub18CUB_300001_SM_10006detail6reduce28DeviceReduceSingleTileKernelINS2_10policy_hubIdjN4cuda3std3__44plusIdEEE10Policy1000EPdSC_iS9_ddNS7_10__identityEEEvT0_T1_T2_T3_T4_T6_,"ax",@progbits
	.align	128
        .global         _ZN3cub18CUB_300001_SM_10006detail6reduce28DeviceReduceSingleTileKernelINS2_10policy_hubIdjN4cuda3std3__44plusIdEEE10Policy1000EPdSC_iS9_ddNS7_10__identityEEEvT0_T1_T2_T3_T4_T6_
        .type           _ZN3cub18CUB_300001_SM_10006detail6reduce28DeviceReduceSingleTileKernelINS2_10policy_hubIdjN4cuda3std3__44plusIdEEE10Policy1000EPdSC_iS9_ddNS7_10__identityEEEvT0_T1_T2_T3_T4_T6_,@function
        .size           _ZN3cub18CUB_300001_SM_10006detail6reduce28DeviceReduceSingleTileKernelINS2_10policy_hubIdjN4cuda3std3__44plusIdEEE10Policy1000EPdSC_iS9_ddNS7_10__identityEEEvT0_T1_T2_T3_T4_T6_,(.L_x_253 - _ZN3cub18CUB_300001_SM_10006detail6reduce28DeviceReduceSingleTileKernelINS2_10policy_hubIdjN4cuda3std3__44plusIdEEE10Policy1000EPdSC_iS9_ddNS7_10__identityEEEvT0_T1_T2_T3_T4_T6_)
        .other          _ZN3cub18CUB_300001_SM_10006detail6reduce28DeviceReduceSingleTileKernelINS2_10policy_hubIdjN4cuda3std3__44plusIdEEE10Policy1000EPdSC_iS9_ddNS7_10__identityEEEvT0_T1_T2_T3_T4_T6_,@"STO_CUDA_ENTRY STV_DEFAULT"
_ZN3cub18CUB_300001_SM_10006detail6reduce28DeviceReduceSingleTileKernelINS2_10policy_hubIdjN4cuda3std3__44plusIdEEE10Policy1000EPdSC_iS9_ddNS7_10__identityEEEvT0_T1_T2_T3_T4_T6_:
.text._ZN3cub18CUB_300001_SM_10006detail6reduce28DeviceReduceSingleTileKernelINS2_10policy_hubIdjN4cuda3std3__44plusIdEEE10Policy1000EPdSC_iS9_ddNS7_10__identityEEEvT0_T1_T2_T3_T4_T6_:
        /* <DEDUP_REMOVED lines=13> */
.L_x_89:
        /* <DEDUP_REMOVED lines=13> */
.L_x_93:
[----:B------:R-:W-:Y:S05]  /*01a0*/  BSYNC.RECONVERGENT B1 ;  /* 0x0000000000017941 */ /* 0x000fea0003800200 */
.L_x_92:
[----:B------:R-:W-:Y:S01]  /*01b0*/  ISETP.GE.AND P0, PT, R5, R4, PT ;  /* 0x000000040500720c */ /* 0x000fe20003f06270 */
[----:B------:R-:W-:-:S12]  /*01c0*/  BSSY.RECONVERGENT B1, `(.L_x_94) ;  /* 0x0000078000017945 */ /* 0x000fd80003800200 */
[----:B------:R-:W-:Y:S05]  /*01d0*/  @P0 BRA `(.L_x_95) ;  /* 0x0000000400d80947 */ /* 0x000fea0003800000 */
[----:B------:R-:W-:Y:S01]  /*01e0*/  LOP3.LUT R9, RZ, R5, RZ, 0x33, !PT ;  /* 0x00000005ff097212 */ /* 0x000fe200078e33ff */
[----:B------:R-:W-:Y:S04]  /*01f0*/  BSSY.RECONVERGENT B2, `(.L_x_96) ;  /* 0x0000019000027945 */ /* 0x000fe80003800200 */
[----:B------:R-:W-:-:S04]  /*0200*/  IMAD.IADD R9, R9, 0x1, R4 ;  /* 0x0000000109097824 */ /* 0x000fc800078e0204 */
[C---:B------:R-:W-:Y:S01]  /*0210*/  IMAD.HI.U32 R0, R9.reuse, -0x33333333, RZ ;  /* 0xcccccccd09007827 */ /* 0x040fe200078e00ff */
[----:B------:R-:W-:-:S04]  /*0220*/  ISETP.GE.U32.AND P0, PT, R9, 0x780, PT ;  /* 0x000007800900780c */ /* 0x000fc80003f06070 */
[----:B------:R-:W-:-:S04]  /*0230*/  SHF.R.U32.HI R0, RZ, 0x9, R0 ;  /* 0x00000009ff007819 */ /* 0x000fc80000011600 */
[----:B------:R-:W-:-:S04]  /*0240*/  LOP3.LUT R2, R0, 0x3, RZ, 0xc0, !PT ;  /* 0x0000000300027812 */ /* 0x000fc800078ec0ff */
[----:B------:R-:W-:-:S13]  /*0250*/  ISETP.NE.AND P1, PT, R2, 0x3, PT ;  /* 0x000000030200780c */ /* 0x000fda0003f25270 */
[----:B------:R-:W-:Y:S05]  /*0260*/  @!P1 BRA `(.L_x_97) ;  /* 0x0000000000449947 */ /* 0x000fea0003800000 */
[----:B------:R-:W0:Y:S01]  /*0270*/  LDC.64 R8, c[0x0][0x380] ;  /* 0x0000e000ff087b82 */ /* 0x000e220000000a00 */
[----:B------:R-:W-:-:S05]  /*0280*/  VIADD R0, R0, 0x1 ;  /* 0x0000000100007836 */ /* 0x000fca0000000000 */
[----:B------:R-:W-:-:S05]  /*0290*/  LOP3.LUT R0, R0, 0x3, RZ, 0xc0, !PT ;  /* 0x0000000300007812 */ /* 0x000fca00078ec0ff */
[----:B------:R-:W-:Y:S02]  /*02a0*/  IMAD.MOV R0, RZ, RZ, -R0 ;  /* 0x000000ffff007224 */ /* 0x000fe400078e0a00 */
[----:B0-----:R-:W-:-:S04]  /*02b0*/  IMAD.WIDE.U32 R8, R5, 0x8, R8 ;  /* 0x0000000805087825 */ /* 0x001fc800078e0008 */
[----:B------:R-:W-:Y:S02]  /*02c0*/  IMAD.MOV.U32 R2, RZ, RZ, R8 ;  /* 0x000000ffff027224 */ /* 0x000fe400078e0008 */
[----:B------:R-:W-:-:S07]  /*02d0*/  IMAD.MOV.U32 R11, RZ, RZ, R9 ;  /* 0x000000ffff0b7224 */ /* 0x000fce00078e0009 */
.L_x_98:
        /* <DEDUP_REMOVED lines=10> */
.L_x_97:
[----:B------:R-:W-:Y:S05]  /*0380*/  BSYNC.RECONVERGENT B2 ;  /* 0x0000000000027941 */ /* 0x000fea0003800200 */
.L_x_96:
        /* <DEDUP_REMOVED lines=8> */
.L_x_101:
        /* <DEDUP_REMOVED lines=43> */
.L_x_100:
[----:B------:R-:W-:Y:S05]  /*06c0*/  BSYNC.RECONVERGENT B2 ;  /* 0x0000000000027941 */ /* 0x000fea0003800200 */
.L_x_99:
        /* <DEDUP_REMOVED lines=26> */
.L_x_103:
[----:B------:R-:W-:Y:S05]  /*0870*/  BSYNC.RECONVERGENT B2 ;  /* 0x0000000000027941 */ /* 0x000fea0003800200 */
.L_x_102:
        /* <DEDUP_REMOVED lines=12> */
.L_x_95:
[----:B------:R-:W-:Y:S05]  /*0940*/  BSYNC.RECONVERGENT B1 ;  /* 0x0000000000017941 */ /* 0x000fea0003800200 */
.L_x_94:
        /* <DEDUP_REMOVED lines=47> */
[----:B------:R-:W0:Y:S04]  /*0c40*/  LDS.128 R8, [UR4+0x20] ;  /* 0x00002004ff087984 */ /* 0x000e280008000c00 */
[----:B------:R-:W1:Y:S04]  /*0c50*/  LDS.128 R16, [UR4+0x30] ;  /* 0x00003004ff107984 */ /* 0x000e680008000c00 */
[----:B--2---:R-:W2:Y:S01]  /*0c60*/  LDS.128 R4, [UR4+0x40] ;  /* 0x00004004ff047984 */ /* 0x004ea20008000c00 */
[----:B0-----:R-:W-:-:S03]  /*0c70*/  DADD R8, R12, R8 ;  /* 0x000000000c087229 */ /* 0x001fc60000000008 */
[----:B------:R-:W-:Y:S05]  /*0c80*/  LDS.128 R12, [UR4+0x60] ;  /* 0x00006004ff0c7984 */ /* 0x000fea0008000c00 */
[----:B------:R-:W-:Y:S02]  /*0c90*/  DADD R2, R8, R10 ;  /* 0x0000000008027229 */ /* 0x000fe4000000000a */
[----:B------:R-:W0:Y:S06]  /*0ca0*/  LDS.128 R8, [UR4+0x50] ;  /* 0x00005004ff087984 */ /* 0x000e2c0008000c00 */
[----:B-1----:R-:W-:-:S08]  /*0cb0*/  DADD R2, R2, R16 ;  /* 0x0000000002027229 */ /* 0x002fd00000000010 */
[----:B------:R-:W-:-:S08]  /*0cc0*/  DADD R2, R2, R18 ;  /* 0x0000000002027229 */ /* 0x000fd00000000012 */
[----:B--2---:R-:W-:-:S08]  /*0cd0*/  DADD R2, R2, R4 ;  /* 0x0000000002027229 */ /* 0x004fd00000000004 */
[----:B------:R-:W-:Y:S01]  /*0ce0*/  DADD R2, R2, R6 ;  /* 0x0000000002027229 */ /* 0x000fe20000000006 */
[----:B------:R-:W1:Y:S07]  /*0cf0*/  LDS.128 R4, [UR4+0x70] ;  /* 0x00007004ff047984 */ /* 0x000e6e0008000c00 */
[----:B0-----:R-:W-:-:S08]  /*0d00*/  DADD R2, R2, R8 ;  /* 0x0000000002027229 */ /* 0x001fd00000000008 */
[----:B------:R-:W-:Y:S01]  /*0d10*/  DADD R2, R2, R10 ;  /* 0x0000000002027229 */ /* 0x000fe2000000000a */
[----:B------:R-:W0:Y:S07]  /*0d20*/  LDS.128 R8, [UR4+0x80] ;  /* 0x00008004ff087984 */ /* 0x000e2e0008000c00 */
[----:B------:R-:W-:-:S08]  /*0d30*/  DADD R2, R2, R12 ;  /* 0x0000000002027229 */ /* 0x000fd0000000000c */
[----:B------:R-:W-:Y:S01]  /*0d40*/  DADD R2, R2, R14 ;  /* 0x0000000002027229 */ /* 0x000fe2000000000e */
[----:B------:R-:W2:Y:S07]  /*0d50*/  LDS.128 R12, [UR4+0x90] ;  /* 0x00009004ff0c7984 */ /* 0x000eae0008000c00 */
[----:B-1----:R-:W-:-:S08]  /*0d60*/  DADD R2, R2, R4 ;  /* 0x0000000002027229 */ /* 0x002fd00000000004 */
[----:B------:R-:W-:Y:S01]  /*0d70*/  DADD R2, R2, R6 ;  /* 0x0000000002027229 */ /* 0x000fe20000000006 */
[----:B------:R-:W1:Y:S07]  /*0d80*/  LDS.128 R4, [UR4+0xa0] ;  /* 0x0000a004ff047984 */ /* 0x000e6e0008000c00 */
[----:B0-----:R-:W-:Y:S01]  /*0d90*/  DADD R2, R2, R8 ;  /* 0x0000000002027229 */ /* 0x001fe20000000008 */
[----:B------:R-:W0:Y:S07]  /*0da0*/  LDS.64 R8, [UR4+0xb0] ;  /* 0x0000b004ff087984 */ /* 0x000e2e0008000a00 */
[----:B------:R-:W-:-:S08]  /*0db0*/  DADD R2, R2, R10 ;  /* 0x0000000002027229 */ /* 0x000fd0000000000a */
[----:B--2---:R-:W-:-:S08]  /*0dc0*/  DADD R2, R2, R12 ;  /* 0x0000000002027229 */ /* 0x004fd0000000000c */
[----:B------:R-:W-:-:S08]  /*0dd0*/  DADD R2, R2, R14 ;  /* 0x0000000002027229 */ /* 0x000fd0000000000e */
[----:B-1----:R-:W-:-:S08]  /*0de0*/  DADD R2, R2, R4 ;  /* 0x0000000002027229 */ /* 0x002fd00000000004 */
[----:B------:R-:W-:-:S08]  /*0df0*/  DADD R2, R2, R6 ;  /* 0x0000000002027229 */ /* 0x000fd00000000006 */
[----:B0-----:R-:W-:Y:S01]  /*0e00*/  DADD R12, R2, R8 ;  /* 0x00000000020c7229 */ /* 0x001fe20000000008 */
[----:B------:R-:W-:Y:S10]  /*0e10*/  BRA `(.L_x_105) ;  /* 0x0000001800487947 */ /* 0x000ff40003800000 */
.L_x_104:
        /* <DEDUP_REMOVED lines=32> */
[----:B------:R-:W-:Y:S01]  /*1020*/  VIADD R0, R2, 0x10 ;  /* 0x0000001002007836 */ /* 0x000fe20000000000 */
[----:B------:R-:W-:Y:S02]  /*1030*/  @!P1 SHF.R.U32.HI R2, RZ, 0x2, R3 ;  /* 0x00000002ff029819 */ /* 0x000fe40000011603 */
[----:B------:R-:W1:Y:S02]  /*1040*/  SHFL.DOWN PT, R7, R11, 0x8, R5 ;  /* 0x090000000b077989 */ /* 0x000e6400000e0005 */
[----:B------:R-:W-:Y:S01]  /*1050*/  @!P1 LOP3.LUT R2, R2, 0xf8, RZ, 0xc0, !PT ;  /* 0x000000f802029812 */ /* 0x000fe200078ec0ff */
[----:B-1----:R-:W-:-:S10]  /*1060*/  DADD R6, R6, R10 ;  /* 0x0000000006067229 */ /* 0x002fd4000000000a */
[----:B------:R-:W-:Y:S02]  /*1070*/  FSEL R8, R10, R6, P0 ;  /* 0x000000060a087208 */ /* 0x000fe40000000000 */
[----:B------:R-:W-:Y:S02]  /*1080*/  FSEL R9, R11, R7, P0 ;  /* 0x000000070b097208 */ /* 0x000fe40000000000 */
[----:B------:R-:W-:Y:S01]  /*1090*/  @!P1 MOV R10, 0x400 ;  /* 0x00000400000a9802 */ /* 0x000fe20000000f00 */
[----:B------:R-:W-:Y:S01]  /*10a0*/  SHFL.DOWN PT, R6, R8, 0x10, R5 ;  /* 0x0a00000008067989 */ /* 0x000fe200000e0005 */
[----:B------:R-:W-:Y:S02]  /*10b0*/  ISETP.GT.AND P0, PT, R0, R5, PT ;  /* 0x000000050000720c */ /* 0x000fe40003f04270 */
[----:B0-----:R-:W-:Y:S01]  /*10c0*/  @!P1 LEA R11, R13, R10, 0x18 ;  /* 0x0000000a0d0b9211 */ /* 0x001fe200078ec0ff */
        /* <DEDUP_REMOVED lines=13> */
[----:B------:R-:W0:Y:S04]  /*11a0*/  LDS.128 R16, [UR4+0x20] ;  /* 0x00002004ff107984 */ /* 0x000e280008000c00 */
[----:B-1----:R-:W1:Y:S01]  /*11b0*/  LDS.128 R8, [UR4+0x30] ;  /* 0x00003004ff087984 */ /* 0x002e620008000c00 */
[----:B0-----:R-:W-:-:S10]  /*11c0*/  DADD R16, R12, R16 ;  /* 0x000000000c107229 */ /* 0x001fd40000000010 */
[----:B------:R-:W-:Y:S02]  /*11d0*/  FSEL R2, R16, R12, P1 ;  /* 0x0000000c10027208 */ /* 0x000fe40000800000 */
[----:B------:R-:W-:Y:S02]  /*11e0*/  FSEL R3, R17, R13, P1 ;  /* 0x0000000d11037208 */ /* 0x000fe40000800000 */
[----:B------:R-:W-:Y:S01]  /*11f0*/  ISETP.GT.AND P1, PT, R4, 0x40, PT ;  /* 0x000000400400780c */ /* 0x000fe20003f24270 */
[----:B------:R-:W0:Y:S03]  /*1200*/  LDS.128 R12, [UR4+0x40] ;  /* 0x00004004ff0c7984 */ /* 0x000e260008000c00 */
        /* <DEDUP_REMOVED lines=65> */
[----:B------:R-:W1:Y:S01]  /*1620*/  LDS.64 R2, [UR4+0xb0] ;  /* 0x0000b004ff027984 */ /* 0x000e620008000a00 */
        /* <DEDUP_REMOVED lines=11> */
[----:B------:R-:W-:Y:S01]  /*16e0*/  FSEL R13, R3, R7, P1 ;  /* 0x00000007030d7208 */ /* 0x000fe20000800000 */
[----:B------:R-:W-:Y:S06]  /*16f0*/  BRA `(.L_x_105) ;  /* 0x0000001000107947 */ /* 0x000fec0003800000 */
.L_x_91:
[----:B------:R-:W0:Y:S01]  /*1700*/  S2R R0, SR_TID.X ;  /* 0x0000000000007919 */ /* 0x000e220000002100 */
[----:B------:R-:W0:Y:S02]  /*1710*/  LDC.64 R6, c[0x0][0x380] ;  /* 0x0000e000ff067b82 */ /* 0x000e240000000a00 */
[----:B0-----:R-:W-:-:S05]  /*1720*/  IMAD.WIDE.U32 R6, R0, 0x8, R6 ;  /* 0x0000000800067825 */ /* 0x001fca00078e0006 */
[----:B------:R-:W2:Y:S04]  /*1730*/  LDG.E.64.CONSTANT R20, desc[UR6][R6.64] ;  /* 0x0000000606147981 */ /* 0x000ea8000c1e9b00 */
[----:B------:R-:W2:Y:S04]  /*1740*/  LDG.E.64.CONSTANT R2, desc[UR6][R6.64+0x1400] ;  /* 0x0014000606027981 */ /* 0x000ea8000c1e9b00 */
[----:B------:R-:W3:Y:S04]  /*1750*/  LDG.E.64.CONSTANT R8, desc[UR6][R6.64+0x2800] ;  /* 0x0028000606087981 */ /* 0x000ee8000c1e9b00 */
[----:B------:R-:W4:Y:S04]  /*1760*/  LDG.E.64.CONSTANT R10, desc[UR6][R6.64+0x3c00] ;  /* 0x003c0006060a7981 */ /* 0x000f28000c1e9b00 */
[----:B------:R-:W5:Y:S04]  /*1770*/  LDG.E.64.CONSTANT R12, desc[UR6][R6.64+0x5000] ;  /* 0x00500006060c7981 */ /* 0x000f68000c1e9b00 */
[----:B------:R-:W5:Y:S04]  /*1780*/  LDG.E.64.CONSTANT R14, desc[UR6][R6.64+0x6400] ;  /* 0x00640006060e7981 */ /* 0x000f68000c1e9b00 */
[----:B------:R-:W5:Y:S04]  /*1790*/  LDG.E.64.CONSTANT R16, desc[UR6][R6.64+0x7800] ;  /* 0x0078000606107981 */ /* 0x000f68000c1e9b00 */
[----:B------:R-:W5:Y:S01]  /*17a0*/  LDG.E.64.CONSTANT R18, desc[UR6][R6.64+0x8c00] ;  /* 0x008c000606127981 */ /* 0x000f62000c1e9b00 */
[----:B------:R-:W-:Y:S01]  /*17b0*/  ISETP.GE.U32.AND P0, PT, R4, 0x2800, PT ;  /* 0x000028000400780c */ /* 0x000fe20003f06070 */
[----:B--2---:R-:W-:-:S08]  /*17c0*/  DADD R2, R20, R2 ;  /* 0x0000000014027229 */ /* 0x004fd00000000002 */
[----:B---3--:R-:W-:Y:S01]  /*17d0*/  DADD R2, R8, R2 ;  /* 0x0000000008027229 */ /* 0x008fe20000000002 */
[----:B------:R-:W-:-:S07]  /*17e0*/  IMAD.MOV.U32 R9, RZ, RZ, 0x1400 ;  /* 0x00001400ff097424 */ /* 0x000fce00078e00ff */
[----:B----4-:R-:W-:-:S08]  /*17f0*/  DADD R2, R10, R2 ;  /* 0x000000000a027229 */ /* 0x010fd00000000002 */
[----:B-----5:R-:W-:-:S08]  /*1800*/  DADD R2, R12, R2 ;  /* 0x000000000c027229 */ /* 0x020fd00000000002 */
[----:B------:R-:W-:-:S08]  /*1810*/  DADD R2, R14, R2 ;  /* 0x000000000e027229 */ /* 0x000fd00000000002 */
[----:B------:R-:W-:-:S08]  /*1820*/  DADD R2, R16, R2 ;  /* 0x0000000010027229 */ /* 0x000fd00000000002 */
[----:B------:R-:W-:Y:S01]  /*1830*/  DADD R2, R18, R2 ;  /* 0x0000000012027229 */ /* 0x000fe20000000002 */
[----:B------:R-:W-:Y:S10]  /*1840*/  @!P0 BRA `(.L_x_106) ;  /* 0x00000000006c8947 */ /* 0x000ff40003800000 */
[----:B------:R-:W0:Y:S01]  /*1850*/  LDC R26, c[0x0][0x390] ;  /* 0x0000e400ff1a7b82 */ /* 0x000e220000000800 */
[----:B------:R-:W-:Y:S02]  /*1860*/  VIADD R8, R4, 0xffffec00 ;  /* 0xffffec0004087836 */ /* 0x000fe40000000000 */
[----:B------:R-:W-:-:S07]  /*1870*/  IMAD.MOV.U32 R9, RZ, RZ, 0x1400 ;  /* 0x00001400ff097424 */ /* 0x000fce00078e00ff */
.L_x_108:
[----:B------:R-:W-:-:S05]  /*1880*/  IMAD.WIDE R12, R9, 0x8, R6 ;  /* 0x00000008090c7825 */ /* 0x000fca00078e0206 */
[----:B------:R-:W2:Y:S04]  /*1890*/  LDG.E.64.CONSTANT R4, desc[UR6][R12.64] ;  /* 0x000000060c047981 */ /* 0x000ea8000c1e9b00 */
[----:B------:R-:W3:Y:S04]  /*18a0*/  LDG.E.64.CONSTANT R14, desc[UR6][R12.64+0x1400] ;  /* 0x001400060c0e7981 */ /* 0x000ee8000c1e9b00 */
[----:B------:R-:W4:Y:S04]  /*18b0*/  LDG.E.64.CONSTANT R16, desc[UR6][R12.64+0x2800] ;  /* 0x002800060c107981 */ /* 0x000f28000c1e9b00 */
[----:B------:R-:W5:Y:S04]  /*18c0*/  LDG.E.64.CONSTANT R18, desc[UR6][R12.64+0x3c00] ;  /* 0x003c00060c127981 */ /* 0x000f68000c1e9b00 */
        /* <DEDUP_REMOVED lines=8> */
[----:B------:R-:W-:-:S08]  /*1950*/  DADD R4, R20, R4 ;  /* 0x0000000014047229 */ /* 0x000fd00000000004 */
[----:B------:R-:W-:Y:S01]  /*1960*/  DADD R22, R22, R4 ;  /* 0x0000000016167229 */ /* 0x000fe20000000004 */
[----:B0-----:R-:W-:-:S04]  /*1970*/  IMAD.MOV.U32 R4, RZ, RZ, R26 ;  /* 0x000000ffff047224 */ /* 0x001fc800078e001a */
[----:B------:R-:W-:-:S03]  /*1980*/  IMAD.IADD R2, R4, 0x1, -R9 ;  /* 0x0000000104027824 */ /* 0x000fc600078e0a09 */
[----:B------:R-:W-:Y:S02]  /*1990*/  DADD R22, R24, R22 ;  /* 0x0000000018167229 */ /* 0x000fe40000000016 */
[----:B------:R-:W-:-:S06]  /*19a0*/  ISETP.GE.AND P0, PT, R2, 0x1400, PT ;  /* 0x000014000200780c */ /* 0x000fcc0003f06270 */
[----:B------:R-:W-:-:S07]  /*19b0*/  DADD R2, R10, R22 ;  /* 0x000000000a027229 */ /* 0x000fce0000000016 */
[----:B------:R-:W-:Y:S05]  /*19c0*/  @!P0 BRA `(.L_x_107) ;  /* 0x0000000800348947 */ /* 0x000fea0003800000 */
[----:B------:R-:W-:-:S05]  /*19d0*/  VIADD R9, R9, 0x1400 ;  /* 0x0000140009097836 */ /* 0x000fca0000000000 */
[----:B------:R-:W-:-:S13]  /*19e0*/  ISETP.GT.AND P0, PT, R9, R8, PT ;  /* 0x000000080900720c */ /* 0x000fda0003f04270 */
[----:B------:R-:W-:Y:S05]  /*19f0*/  @!P0 BRA `(.L_x_108) ;  /* 0xfffffffc00a08947 */ /* 0x000fea000383ffff */
.L_x_106:
[----:B------:R-:W-:-:S13]  /*1a00*/  ISETP.GE.AND P0, PT, R9, R4, PT ;  /* 0x000000040900720c */ /* 0x000fda0003f06270 */
[----:B------:R-:W-:Y:S05]  /*1a10*/  @P0 BRA `(.L_x_107) ;  /* 0x0000000800200947 */ /* 0x000fea0003800000 */
[----:B------:R-:W-:Y:S01]  /*1a20*/  IMAD.IADD R39, R4, 0x1, -R9 ;  /* 0x0000000104277824 */ /* 0x000fe200078e0a09 */
[----:B------:R-:W-:Y:S04]  /*1a30*/  BSSY.RECONVERGENT B1, `(.L_x_107) ;  /* 0x0000086000017945 */ /* 0x000fe80003800200 */
[----:B------:R-:W-:-:S13]  /*1a40*/  ISETP.GE.AND P0, PT, R0, R39, PT ;  /* 0x000000270000720c */ /* 0x000fda0003f06270 */
[----:B------:R-:W-:Y:S05]  /*1a50*/  @P0 BRA `(.L_x_109) ;  /* 0x00000008000c0947 */ /* 0x000fea0003800000 */
[----:B------:R-:W-:Y:S01]  /*1a60*/  LOP3.LUT R5, RZ, R0, RZ, 0x33, !PT ;  /* 0x00000000ff057212 */ /* 0x000fe200078e33ff */
[----:B------:R-:W-:Y:S01]  /*1a70*/  BSSY.RECONVERGENT B2, `(.L_x_110) ;  /* 0x0000017000027945 */ /* 0x000fe20003800200 */
[----:B------:R-:W-:Y:S02]  /*1a80*/  IMAD.MOV.U32 R38, RZ, RZ, R0 ;  /* 0x000000ffff267224 */ /* 0x000fe400078e0000 */
[----:B------:R-:W-:-:S04]  /*1a90*/  IADD3 R5, PT, PT, -R9, R4, R5 ;  /* 0x0000000409057210 */ /* 0x000fc80007ffe105 */
[C---:B------:R-:W-:Y:S01]  /*1aa0*/  ISETP.GE.U32.AND P1, PT, R5.reuse, 0x780, PT ;  /* 0x000007800500780c */ /* 0x040fe20003f26070 */
[----:B------:R-:W-:-:S05]  /*1ab0*/  IMAD.HI.U32 R4, R5, -0x33333333, RZ ;  /* 0xcccccccd05047827 */ /* 0x000fca00078e00ff */
[----:B------:R-:W-:-:S04]  /*1ac0*/  SHF.R.U32.HI R4, RZ, 0x9, R4 ;  /* 0x00000009ff047819 */ /* 0x000fc80000011604 */
[----:B------:R-:W-:-:S04]  /*1ad0*/  LOP3.LUT R6, R4, 0x3, RZ, 0xc0, !PT ;  /* 0x0000000304067812 */ /* 0x000fc800078ec0ff */
[----:B------:R-:W-:-:S13]  /*1ae0*/  ISETP.NE.AND P0, PT, R6, 0x3, PT ;  /* 0x000000030600780c */ /* 0x000fda0003f05270 */
[----:B------:R-:W-:Y:S05]  /*1af0*/  @!P0 BRA `(.L_x_111) ;  /* 0x0000000000388947 */ /* 0x000fea0003800000 */
[----:B------:R-:W0:Y:S01]  /*1b00*/  LDC.64 R6, c[0x0][0x380] ;  /* 0x0000e000ff067b82 */ /* 0x000e220000000a00 */
[----:B------:R-:W-:Y:S02]  /*1b10*/  VIADD R4, R4, 0x1 ;  /* 0x0000000104047836 */ /* 0x000fe40000000000 */
[----:B------:R-:W-:Y:S02]  /*1b20*/  IMAD.IADD R11, R0, 0x1, R9 ;  /* 0x00000001000b7824 */ /* 0x000fe400078e0209 */
[----:B------:R-:W-:Y:S01]  /*1b30*/  IMAD.MOV.U32 R38, RZ, RZ, R0 ;  /* 0x000000ffff267224 */ /* 0x000fe200078e0000 */
[----:B------:R-:W-:-:S05]  /*1b40*/  LOP3.LUT R4, R4, 0x3, RZ, 0xc0, !PT ;  /* 0x0000000304047812 */ /* 0x000fca00078ec0ff */
[----:B------:R-:W-:-:S07]  /*1b50*/  IMAD.MOV R8, RZ, RZ, -R4 ;  /* 0x000000ffff087224 */ /* 0x000fce00078e0a04 */
.L_x_112:
[----:B0-----:R-:W-:-:S06]  /*1b60*/  IMAD.WIDE.U32 R4, R11, 0x8, R6 ;  /* 0x000000080b047825 */ /* 0x001fcc00078e0006 */
[----:B------:R-:W2:Y:S01]  /*1b70*/  LDG.E.64.CONSTANT R4, desc[UR6][R4.64] ;  /* 0x0000000604047981 */ /* 0x000ea2000c1e9b00 */
[----:B------:R-:W-:Y:S02]  /*1b80*/  VIADD R8, R8, 0x1 ;  /* 0x0000000108087836 */ /* 0x000fe40000000000 */
[----:B------:R-:W-:Y:S02]  /*1b90*/  VIADD R38, R38, 0x280 ;  /* 0x0000028026267836 */ /* 0x000fe40000000000 */
[----:B------:R-:W-:Y:S01]  /*1ba0*/  VIADD R11, R11, 0x280 ;  /* 0x000002800b0b7836 */ /* 0x000fe20000000000 */
[----:B------:R-:W-:Y:S01]  /*1bb0*/  ISETP.NE.AND P0, PT, R8, RZ, PT ;  /* 0x000000ff0800720c */ /* 0x000fe20003f05270 */
[----:B--2---:R-:W-:-:S12]  /*1bc0*/  DADD R2, R4, R2 ;  /* 0x0000000004027229 */ /* 0x004fd80000000002 */
[----:B------:R-:W-:Y:S05]  /*1bd0*/  @P0 BRA `(.L_x_112) ;  /* 0xfffffffc00e00947 */ /* 0x000fea000383ffff */
.L_x_111:
[----:B------:R-:W-:Y:S05]  /*1be0*/  BSYNC.RECONVERGENT B2 ;  /* 0x0000000000027941 */ /* 0x000fea0003800200 */
.L_x_110:
[----:B------:R-:W-:Y:S05]  /*1bf0*/  @!P1 BRA `(.L_x_109) ;  /* 0x0000000400a49947 */ /* 0x000fea0003800000 */
[----:B------:R-:W0:Y:S01]  /*1c00*/  LDCU.64 UR4, c[0x0][0x380] ;  /* 0x00007000ff0477ac */ /* 0x000e220008000a00 */
[----:B------:R-:W-:Y:S01]  /*1c10*/  IMAD.IADD R7, R39, 0x1, -R38 ;  /* 0x0000000127077824 */ /* 0x000fe200078e0a26 */
[C---:B------:R-:W-:Y:S01]  /*1c20*/  IADD3 R5, P0, PT, R38.reuse, R9, RZ ;  /* 0x0000000926057210 */ /* 0x040fe20007f1e0ff */
[----:B------:R-:W-:Y:S01]  /*1c30*/  BSSY.RECONVERGENT B2, `(.L_x_113) ;  /* 0x000003a000027945 */ /* 0x000fe20003800200 */
[----:B------:R-:W-:Y:S02]  /*1c40*/  IMAD.IADD R40, R38, 0x1, R9 ;  /* 0x0000000126287824 */ /* 0x000fe400078e0209 */
        /* <DEDUP_REMOVED lines=10> */
.L_x_115:
[----:B------:R-:W0:Y:S01]  /*1cf0*/  LDC.64 R30, c[0x0][0x380] ;  /* 0x0000e000ff1e7b82 */ /* 0x000e220000000a00 */
[----:B------:R-:W2:Y:S04]  /*1d00*/  LDG.E.64.CONSTANT R8, desc[UR6][R4.64+-0x1400] ;  /* 0xffec000604087981 */ /* 0x000ea8000c1e9b00 */
[----:B------:R-:W3:Y:S01]  /*1d10*/  LDG.E.64.CONSTANT R10, desc[UR6][R4.64] ;  /* 0x00000006040a7981 */ /* 0x000ee2000c1e9b00 */
[----:B------:R-:W-:-:S03]  /*1d20*/  VIADD R15, R40, 0xa00 ;  /* 0x00000a00280f7836 */ /* 0x000fc60000000000 */
[----:B------:R-:W4:Y:S04]  /*1d30*/  LDG.E.64.CONSTANT R12, desc[UR6][R4.64+0x1400] ;  /* 0x00140006040c7981 */ /* 0x000f28000c1e9b00 */
[----:B------:R-:W5:Y:S04]  /*1d40*/  LDG.E.64.CONSTANT R16, desc[UR6][R4.64+0x3c00] ;  /* 0x003c000604107981 */ /* 0x000f68000c1e9b00 */
[----:B------:R-:W5:Y:S01]  /*1d50*/  LDG.E.64.CONSTANT R18, desc[UR6][R4.64+0x5000] ;  /* 0x0050000604127981 */ /* 0x000f62000c1e9b00 */
[----:B------:R-:W-:-:S03]  /*1d60*/  VIADD R23, R40, 0x1400 ;  /* 0x0000140028177836 */ /* 0x000fc60000000000 */
[----:B------:R-:W5:Y:S01]  /*1d70*/  LDG.E.64.CONSTANT R20, desc[UR6][R4.64+0x6400] ;  /* 0x0064000604147981 */ /* 0x000f62000c1e9b00 */
[----:B0-----:R-:W-:-:S03]  /*1d80*/  IMAD.WIDE.U32 R6, R40, 0x8, R30 ;  /* 0x0000000828067825 */ /* 0x001fc600078e001e */
[----:B------:R-:W5:Y:S04]  /*1d90*/  LDG.E.64.CONSTANT R24, desc[UR6][R4.64+0x8c00] ;  /* 0x008c000604187981 */ /* 0x000f68000c1e9b00 */
[----:B------:R-:W5:Y:S04]  /*1da0*/  LDG.E.64.CONSTANT R26, desc[UR6][R4.64+0xa000] ;  /* 0x00a00006041a7981 */ /* 0x000f68000c1e9b00 */
[----:B------:R-:W2:Y:S01]  /*1db0*/  LDG.E.64.CONSTANT R6, desc[UR6][R6.64] ;  /* 0x0000000606067981 */ /* 0x000ea2000c1e9b00 */
[----:B------:R-:W-:-:S03]  /*1dc0*/  IMAD.WIDE.U32 R14, R15, 0x8, R30 ;  /* 0x000000080f0e7825 */ /* 0x000fc600078e001e */
[----:B------:R-:W5:Y:S04]  /*1dd0*/  LDG.E.64.CONSTANT R28, desc[UR6][R4.64+0xb400] ;  /* 0x00b40006041c7981 */ /* 0x000f68000c1e9b00 */
[----:B------:R-:W5:Y:S01]  /*1de0*/  LDG.E.64.CONSTANT R14, desc[UR6][R14.64] ;  /* 0x000000060e0e7981 */ /* 0x000f62000c1e9b00 */
[----:B------:R-:W-:-:S03]  /*1df0*/  IMAD.WIDE.U32 R22, R23, 0x8, R30 ;  /* 0x0000000817167825 */ /* 0x000fc600078e001e */
[----:B------:R-:W5:Y:S04]  /*1e00*/  LDG.E.64.CONSTANT R34, desc[UR6][R4.64+0xf000] ;  /* 0x00f0000604227981 */ /* 0x000f68000c1e9b00 */
[----:B------:R-:W5:Y:S01]  /*1e10*/  LDG.E.64.CONSTANT R22, desc[UR6][R22.64] ;  /* 0x0000000616167981 */ /* 0x000f62000c1e9b00 */
[----:B------:R-:W-:-:S03]  /*1e20*/  VIADD R33, R40, 0x1e00 ;  /* 0x00001e0028217836 */ /* 0x000fc60000000000 */
[----:B------:R-:W5:Y:S01]  /*1e30*/  LDG.E.64.CONSTANT R36, desc[UR6][R4.64+0x10400] ;  /* 0x0104000604247981 */ /* 0x000f62000c1e9b00 */
[----:B------:R-:W-:-:S03]  /*1e40*/  IMAD.WIDE.U32 R30, R33, 0x8, R30 ;  /* 0x00000008211e7825 */ /* 0x000fc600078e001e */
[----:B------:R0:W5:Y:S04]  /*1e50*/  LDG.E.64.CONSTANT R32, desc[UR6][R4.64+0xdc00] ;  /* 0x00dc000604207981 */ /* 0x000168000c1e9b00 */
[----:B------:R-:W5:Y:S01]  /*1e60*/  LDG.E.64.CONSTANT R30, desc[UR6][R30.64] ;  /* 0x000000061e1e7981 */ /* 0x000f62000c1e9b00 */
[----:B------:R-:W-:-:S05]  /*1e70*/  VIADD R38, R38, 0x2800 ;  /* 0x0000280026267836 */ /* 0x000fca0000000000 */
[----:B------:R-:W-:Y:S02]  /*1e80*/  ISETP.GE.AND P1, PT, R38, R41, PT ;  /* 0x000000292600720c */ /* 0x000fe40003f26270 */
[----:B0-----:R-:W-:Y:S01]  /*1e90*/  IADD3 R4, P2, PT, R4, 0x14000, RZ ;  /* 0x0001400004047810 */ /* 0x001fe20007f5e0ff */
[----:B------:R-:W-:-:S04]  /*1ea0*/  VIADD R40, R40, 0x2800 ;  /* 0x0000280028287836 */ /* 0x000fc80000000000 */
[----:B------:R-:W-:Y:S01]  /*1eb0*/  IMAD.X R5, RZ, RZ, R5, P2 ;  /* 0x000000ffff057224 */ /* 0x000fe200010e0605 */
[----:B--2---:R-:W-:-:S08]  /*1ec0*/  DADD R6, R6, R2 ;  /* 0x0000000006067229 */ /* 0x004fd00000000002 */
[----:B------:R-:W-:-:S08]  /*1ed0*/  DADD R6, R6, R8 ;  /* 0x0000000006067229 */ /* 0x000fd00000000008 */
        /* <DEDUP_REMOVED lines=15> */
.L_x_114:
[----:B------:R-:W-:Y:S05]  /*1fd0*/  BSYNC.RECONVERGENT B2 ;  /* 0x0000000000027941 */ /* 0x000fea0003800200 */
.L_x_113:
[----:B------:R-:W-:Y:S01]  /*1fe0*/  IMAD.IADD R6, R39, 0x1, -R38 ;  /* 0x0000000127067824 */ /* 0x000fe200078e0a26 */
[----:B------:R-:W-:Y:S04]  /*1ff0*/  BSSY.RECONVERGENT B2, `(.L_x_116) ;  /* 0x000001d000027945 */ /* 0x000fe80003800200 */
[----:B------:R-:W-:-:S13]  /*2000*/  ISETP.GT.AND P1, PT, R6, 0xa00, PT ;  /* 0x00000a000600780c */ /* 0x000fda0003f24270 */
[----:B------:R-:W-:Y:S05]  /*2010*/  @!P1 BRA `(.L_x_117) ;  /* 0x0000000000689947 */ /* 0x000fea0003800000 */
[----:B------:R-:W0:Y:S01]  /*2020*/  LDC.64 R14, c[0x0][0x380] ;  /* 0x0000e000ff0e7b82 */ /* 0x000e220000000a00 */
[----:B------:R-:W2:Y:S04]  /*2030*/  LDG.E.64.CONSTANT R8, desc[UR6][R4.64+-0x1400] ;  /* 0xffec000604087981 */ /* 0x000ea8000c1e9b00 */
[----:B------:R-:W3:Y:S01]  /*2040*/  LDG.E.64.CONSTANT R10, desc[UR6][R4.64] ;  /* 0x00000006040a7981 */ /* 0x000ee2000c1e9b00 */
[----:B------:R-:W-:-:S03]  /*2050*/  VIADD R17, R40, 0xa00 ;  /* 0x00000a0028117836 */ /* 0x000fc60000000000 */
[----:B------:R-:W4:Y:S04]  /*2060*/  LDG.E.64.CONSTANT R12, desc[UR6][R4.64+0x1400] ;  /* 0x00140006040c7981 */ /* 0x000f28000c1e9b00 */
[----:B------:R-:W5:Y:S04]  /*2070*/  LDG.E.64.CONSTANT R18, desc[UR6][R4.64+0x5000] ;  /* 0x0050000604127981 */ /* 0x000f68000c1e9b00 */
[----:B------:R1:W5:Y:S01]  /*2080*/  LDG.E.64.CONSTANT R20, desc[UR6][R4.64+0x6400] ;  /* 0x0064000604147981 */ /* 0x000362000c1e9b00 */
[----:B0-----:R-:W-:-:S06]  /*2090*/  IMAD.WIDE.U32 R6, R40, 0x8, R14 ;  /* 0x0000000828067825 */ /* 0x001fcc00078e000e */
[----:B------:R-:W2:Y:S01]  /*20a0*/  LDG.E.64.CONSTANT R6, desc[UR6][R6.64] ;  /* 0x0000000606067981 */ /* 0x000ea2000c1e9b00 */
[----:B------:R-:W-:-:S03]  /*20b0*/  IMAD.WIDE.U32 R14, R17, 0x8, R14 ;  /* 0x00000008110e7825 */ /* 0x000fc600078e000e */
[----:B------:R-:W5:Y:S04]  /*20c0*/  LDG.E.64.CONSTANT R16, desc[UR6][R4.64+0x3c00] ;  /* 0x003c000604107981 */ /* 0x000f68000c1e9b00 */
[----:B------:R-:W5:Y:S01]  /*20d0*/  LDG.E.64.CONSTANT R14, desc[UR6][R14.64] ;  /* 0x000000060e0e7981 */ /* 0x000f62000c1e9b00 */
[----:B------:R-:W-:Y:S01]  /*20e0*/  PLOP3.LUT P0, PT, PT, PT, PT, 0x8, 0x80 ;  /* 0x000000000080781c */ /* 0x000fe20003f0e170 */
[----:B------:R-:W-:Y:S02]  /*20f0*/  VIADD R38, R38, 0x1400 ;  /* 0x0000140026267836 */ /* 0x000fe40000000000 */
[----:B------:R-:W-:Y:S01]  /*2100*/  VIADD R40, R40, 0x1400 ;  /* 0x0000140028287836 */ /* 0x000fe20000000000 */
[----:B--2---:R-:W-:-:S08]  /*2110*/  DADD R2, R2, R6 ;  /* 0x0000000002027229 */ /* 0x004fd00000000006 */
[----:B------:R-:W-:-:S08]  /*2120*/  DADD R2, R2, R8 ;  /* 0x0000000002027229 */ /* 0x000fd00000000008 */
[----:B---3--:R-:W-:-:S08]  /*2130*/  DADD R2, R2, R10 ;  /* 0x0000000002027229 */ /* 0x008fd0000000000a */
[----:B----4-:R-:W-:-:S08]  /*2140*/  DADD R2, R2, R12 ;  /* 0x0000000002027229 */ /* 0x010fd0000000000c */
[----:B-----5:R-:W-:-:S08]  /*2150*/  DADD R2, R2, R14 ;  /* 0x0000000002027229 */ /* 0x020fd0000000000e */
[----:B------:R-:W-:Y:S01]  /*2160*/  DADD R2, R2, R16 ;  /* 0x0000000002027229 */ /* 0x000fe20000000010 */
[----:B------:R-:W-:-:S07]  /*2170*/  IADD3 R6, P1, PT, R4, 0xa000, RZ ;  /* 0x0000a00004067810 */ /* 0x000fce0007f3e0ff */
[----:B------:R-:W-:Y:S01]  /*2180*/  DADD R2, R2, R18 ;  /* 0x0000000002027229 */ /* 0x000fe20000000012 */
[----:B-1----:R-:W-:Y:S02]  /*2190*/  IMAD.X R5, RZ, RZ, R5, P1 ;  /* 0x000000ffff057224 */ /* 0x002fe400008e0605 */
[----:B------:R-:W-:-:S05]  /*21a0*/  IMAD.MOV.U32 R4, RZ, RZ, R6 ;  /* 0x000000ffff047224 */ /* 0x000fca00078e0006 */
[----:B------:R-:W-:-:S11]  /*21b0*/  DADD R2, R2, R20 ;  /* 0x0000000002027229 */ /* 0x000fd60000000014 */
.L_x_117:
[----:B------:R-:W-:Y:S05]  /*21c0*/  BSYNC.RECONVERGENT B2 ;  /* 0x0000000000027941 */ /* 0x000fea0003800200 */
.L_x_116:
[----:B------:R-:W-:-:S13]  /*21d0*/  ISETP.LT.OR P0, PT, R38, R39, P0 ;  /* 0x000000272600720c */ /* 0x000fda0000701670 */
[----:B------:R-:W-:Y:S05]  /*21e0*/  @!P0 BRA `(.L_x_109) ;  /* 0x0000000000288947 */ /* 0x000fea0003800000 */
[----:B------:R-:W0:Y:S01]  /*21f0*/  LDC.64 R6, c[0x0][0x380] ;  /* 0x0000e000ff067b82 */ /* 0x000e220000000a00 */
[----:B------:R-:W2:Y:S04]  /*2200*/  LDG.E.64.CONSTANT R8, desc[UR6][R4.64] ;  /* 0x0000000604087981 */ /* 0x000ea8000c1e9b00 */
[----:B------:R-:W3:Y:S01]  /*2210*/  LDG.E.64.CONSTANT R10, desc[UR6][R4.64+0x1400] ;  /* 0x00140006040a7981 */ /* 0x000ee2000c1e9b00 */
[----:B0-----:R-:W-:-:S03]  /*2220*/  IMAD.WIDE.U32 R40, R40, 0x8, R6 ;  /* 0x0000000828287825 */ /* 0x001fc600078e0006 */
[----:B------:R-:W4:Y:S04]  /*2230*/  LDG.E.64.CONSTANT R6, desc[UR6][R4.64+-0x1400] ;  /* 0xffec000604067981 */ /* 0x000f28000c1e9b00 */
[----:B------:R-:W5:Y:S02]  /*2240*/  LDG.E.64.CONSTANT R40, desc[UR6][R40.64] ;  /* 0x0000000628287981 */ /* 0x000f64000c1e9b00 */
[----:B-----5:R-:W-:-:S08]  /*2250*/  DADD R2, R2, R40 ;  /* 0x0000000002027229 */ /* 0x020fd00000000028 */
[----:B----4-:R-:W-:-:S08]  /*2260*/  DADD R2, R2, R6 ;  /* 0x0000000002027229 */ /* 0x010fd00000000006 */
[----:B--2---:R-:W-:-:S08]  /*2270*/  DADD R2, R2, R8 ;  /* 0x0000000002027229 */ /* 0x004fd00000000008 */
[----:B---3--:R-:W-:-:S11]  /*2280*/  DADD R2, R2, R10 ;  /* 0x0000000002027229 */ /* 0x008fd6000000000a */
.L_x_109:
[----:B------:R-:W-:Y:S05]  /*2290*/  BSYNC.RECONVERGENT B1 ;  /* 0x0000000000017941 */ /* 0x000fea0003800200 */
.L_x_107:
        /* <DEDUP_REMOVED lines=16> */
[----:B------:R-:W-:Y:S01]  /*23a0*/  SHFL.DOWN PT, R2, R4, 0x4, 0x1f ;  /* 0x08801f0004027f89 */ /* 0x000fe200000e0000 */
[----:B------:R-:W-:Y:S02]  /*23b0*/  @!P1 MOV R7, 0x400 ;  /* 0x0000040000079802 */ /* 0x000fe40000000f00 */
[----:B------:R-:W-:Y:S01]  /*23c0*/  @!P1 SHF.R.U32.HI R6, RZ, 0x2, R0 ;  /* 0x00000002ff069819 */ /* 0x000fe20000011600 */
[----:B------:R-:W0:Y:S01]  /*23d0*/  SHFL.DOWN PT, R3, R5, 0x4, 0x1f ;  /* 0x08801f0005037f89 */ /* 0x000e2200000e0000 */
[----:B-1----:R-:W-:-:S02]  /*23e0*/  @!P1 LEA R7, R12, R7, 0x18 ;  /* 0x000000070c079211 */ /* 0x002fc400078ec0ff */
[----:B------:R-:W-:-:S05]  /*23f0*/  @!P1 LOP3.LUT R6, R6, 0xf8, RZ, 0xc0, !PT ;  /* 0x000000f806069812 */ /* 0x000fca00078ec0ff */
[----:B------:R-:W-:Y:S01]  /*2400*/  @!P1 IMAD.IADD R7, R6, 0x1, R7 ;  /* 0x0000000106079824 */ /* 0x000fe200078e0207 */
        /* <DEDUP_REMOVED lines=22> */
[----:B------:R-:W1:Y:S04]  /*2570*/  LDS.128 R8, [UR4+0x20] ;  /* 0x00002004ff087984 */ /* 0x000e680008000c00 */
[----:B------:R-:W2:Y:S04]  /*2580*/  LDS.128 R16, [UR4+0x30] ;  /* 0x00003004ff107984 */ /* 0x000ea80008000c00 */
[----:B0-----:R-:W0:Y:S01]  /*2590*/  LDS.128 R4, [UR4+0x40] ;  /* 0x00004004ff047984 */ /* 0x001e220008000c00 */
[----:B-1----:R-:W-:-:S03]  /*25a0*/  DADD R8, R12, R8 ;  /* 0x000000000c087229 */ /* 0x002fc60000000008 */
[----:B------:R-:W-:Y:S05]  /*25b0*/  LDS.128 R12, [UR4+0x60] ;  /* 0x00006004ff0c7984 */ /* 0x000fea0008000c00 */
[----:B------:R-:W-:Y:S02]  /*25c0*/  DADD R2, R8, R10 ;  /* 0x0000000008027229 */ /* 0x000fe4000000000a */
[----:B------:R-:W1:Y:S06]  /*25d0*/  LDS.128 R8, [UR4+0x50] ;  /* 0x00005004ff087984 */ /* 0x000e6c0008000c00 */
[----:B--2---:R-:W-:-:S08]  /*25e0*/  DADD R2, R2, R16 ;  /* 0x0000000002027229 */ /* 0x004fd00000000010 */
[----:B------:R-:W-:-:S08]  /*25f0*/  DADD R2, R2, R18 ;  /* 0x0000000002027229 */ /* 0x000fd00000000012 */
[----:B0-----:R-:W-:-:S08]  /*2600*/  DADD R2, R2, R4 ;  /* 0x0000000002027229 */ /* 0x001fd00000000004 */
[----:B------:R-:W-:Y:S01]  /*2610*/  DADD R2, R2, R6 ;  /* 0x0000000002027229 */ /* 0x000fe20000000006 */
[----:B------:R-:W0:Y:S07]  /*2620*/  LDS.128 R4, [UR4+0x70] ;  /* 0x00007004ff047984 */ /* 0x000e2e0008000c00 */
[----:B-1----:R-:W-:-:S08]  /*2630*/  DADD R2, R2, R8 ;  /* 0x0000000002027229 */ /* 0x002fd00000000008 */
[----:B------:R-:W-:Y:S01]  /*2640*/  DADD R2, R2, R10 ;  /* 0x0000000002027229 */ /* 0x000fe2000000000a */
[----:B------:R-:W1:Y:S07]  /*2650*/  LDS.128 R8, [UR4+0x80] ;  /* 0x00008004ff087984 */ /* 0x000e6e0008000c00 */
[----:B------:R-:W-:-:S08]  /*2660*/  DADD R2, R2, R12 ;  /* 0x0000000002027229 */ /* 0x000fd0000000000c */
[----:B------:R-:W-:Y:S01]  /*2670*/  DADD R2, R2, R14 ;  /* 0x0000000002027229 */ /* 0x000fe2000000000e */
[----:B------:R-:W2:Y:S07]  /*2680*/  LDS.128 R12, [UR4+0x90] ;  /* 0x00009004ff0c7984 */ /* 0x000eae0008000c00 */
[----:B0-----:R-:W-:-:S08]  /*2690*/  DADD R2, R2, R4 ;  /* 0x0000000002027229 */ /* 0x001fd00000000004 */
[----:B------:R-:W-:Y:S01]  /*26a0*/  DADD R2, R2, R6 ;  /* 0x0000000002027229 */ /* 0x000fe20000000006 */
[----:B------:R-:W0:Y:S07]  /*26b0*/  LDS.128 R4, [UR4+0xa0] ;  /* 0x0000a004ff047984 */ /* 0x000e2e0008000c00 */
[----:B-1----:R-:W-:Y:S01]  /*26c0*/  DADD R2, R2, R8 ;  /* 0x0000000002027229 */ /* 0x002fe20000000008 */
[----:B------:R-:W1:Y:S07]  /*26d0*/  LDS.64 R8, [UR4+0xb0] ;  /* 0x0000b004ff087984 */ /* 0x000e6e0008000a00 */
[----:B------:R-:W-:-:S08]  /*26e0*/  DADD R2, R2, R10 ;  /* 0x0000000002027229 */ /* 0x000fd0000000000a */
[----:B--2---:R-:W-:-:S08]  /*26f0*/  DADD R2, R2, R12 ;  /* 0x0000000002027229 */ /* 0x004fd0000000000c */
[----:B------:R-:W-:-:S08]  /*2700*/  DADD R2, R2, R14 ;  /* 0x0000000002027229 */ /* 0x000fd0000000000e */
[----:B0-----:R-:W-:-:S08]  /*2710*/  DADD R2, R2, R4 ;  /* 0x0000000002027229 */ /* 0x001fd00000000004 */
[----:B------:R-:W-:-:S08]  /*2720*/  DADD R2, R2, R6 ;  /* 0x0000000002027229 */ /* 0x000fd00000000006 */
[----:B-1----:R-:W-:-:S11]  /*2730*/  DADD R12, R2, R8 ;  /* 0x00000000020c7229 */ /* 0x002fd60000000008 */
.L_x_105:
[----:B------:R-:W-:Y:S05]  /*2740*/  BSYNC.RECONVERGENT B0 ;  /* 0x0000000000007941 */ /* 0x000fea0003800200 */
.L_x_90:
[----:B------:R-:W-:Y:S05]  /*2750*/  @P0 EXIT ;  /* 0x000000000000094d */ /* 0x000fea0003800000 */
[----:B------:R-:W1:Y:S01]  /*2760*/  LDCU.64 UR4, c[0x0][0x398] ;  /* 0x00007300ff0477ac */ /* 0x000e620008000a00 */
[----:B0-----:R-:W0:Y:S01]  /*2770*/  LDC.64 R2, c[0x0][0x388] ;  /* 0x0000e200ff027b82 */ /* 0x001e220000000a00 */
[----:B-1----:R-:W-:-:S07]  /*2780*/  DADD R12, R12, UR4 ;  /* 0x000000040c0c7e29 */ /* 0x002fce0008000000 */
[----:B0-----:R-:W-:Y:S01]  /*2790*/  STG.E.64 desc[UR6][R2.64], R12 ;  /* 0x0000000c02007986 */ /* 0x001fe2000c101b06 */
[----:B------:R-:W-:Y:S05]  /*27a0*/  EXIT ;  /* 0x000000000000794d */ /* 0x000fea0003800000 */
.L_x_118:
        /* <DEDUP_REMOVED lines=13> */
.L_x_253:


//--------------------- .text._ZN3cub18CUB_300001_SM_10006detail6reduce18DeviceReduceKernelINS2_10policy_hubIdjN4cuda3std3__44plusIdEEE10Policy1000EN6thrust24THRUST_300001_SM_1000_NS6detail15normal_iteratorINSD_10device_ptrIdEEEEjS9_dNS7_10__identityEEEvT0_PT3_T1_NS0_13GridEvenShareISN_EET2_T4_ --------------------------
	.section	.text._ZN3cub18CUB_300001_SM_10006detail6reduce18DeviceReduceKernelINS2_10policy_hubIdjN4cuda3std3__44plusIdEEE10Policy1000EN6thrust24THRUST_300001_SM_1000_NS6detail15normal_iteratorINSD_10device_ptrIdEEEEjS9_dNS7_10__identityEEEvT0_PT3_T1_NS0_13GridEvenShareISN_EET2_T4_,"ax",@progbits
	.align	128
        .global         _ZN3cub18CUB_300001_SM_10006detail6reduce18DeviceReduceKernelINS2_10policy_hubIdjN4cuda3std3__44plusIdEEE10Policy1000EN6thrust24THRUST_300001_SM_1000_NS6detail15normal_iteratorINSD_10device_ptrIdEEEEjS9_dNS7_10__identityEEEvT0_PT3_T1_NS0_13GridEvenShareISN_EET2_T4_
        .type           _ZN3cub18CUB_300001_SM_10006detail6reduce18DeviceReduceKernelINS2_10policy_hubIdjN4cuda3std3__44plusIdEEE10Policy1000EN6thrust24THRUST_300001_SM_1000_NS6detail15normal_iteratorINSD_10device_ptrIdEEEEjS9_dNS7_10__identityEEEvT0_PT3_T1_NS0_13GridEvenShareISN_EET2_T4_,@function
        .size           _ZN3cub18CUB_300001_SM_10006detail6reduce18DeviceReduceKernelINS2_10policy_hubIdjN4cuda3std3__44plusIdEEE10Policy1000EN6thrust24THRUST_300001_SM_1000_NS6detail15normal_iteratorINSD_10device_ptrIdEEEEjS9_dNS7_10__identityEEEvT0_PT3_T1_NS0_13GridEvenShareISN_EET2_T4_,(.L_x_254 - _ZN3cub18CUB_300001_SM_10006detail6reduce18DeviceReduceKernelINS2_10policy_hubIdjN4cuda3std3__44plusIdEEE10Policy1000EN6thrust24THRUST_300001_SM_1000_NS6detail15normal_iteratorINSD_10device_ptrIdEEEEjS9_dNS7_10__identityEEEvT0_PT3_T1_NS0_13GridEvenShareISN_EET2_T4_)
        .other          _ZN3cub18CUB_300001_SM_10006detail6reduce18DeviceReduceKernelINS2_10policy_hubIdjN4cuda3std3__44plusIdEEE10Policy1000EN6thrust24THRUST_300001_SM_1000_NS6detail15normal_iteratorINSD_10device_ptrIdEEEEjS9_dNS7_10__identityEEEvT0_PT3_T1_NS0_13GridEvenShareISN_EET2_T4_,@"STO_CUDA_ENTRY STV_DEFAULT"
_ZN3cub18CUB_300001_SM_10006detail6reduce18DeviceReduceKernelINS2_10policy_hubIdjN4cuda3std3__44plusIdEEE10Policy1000EN6thrust24THRUST_300001_SM_1000_NS6detail15normal_iteratorINSD_10device_ptrIdEEEEjS9_dNS7_10__identityEEEvT0_PT3_T1_NS0_13GridEvenShareISN_EET2_T4_:
.text._ZN3cub18CUB_300001_SM_10006detail6reduce18DeviceReduceKernelINS2_10policy_hubIdjN4cuda3std3__44plusIdEEE10Policy1000EN6thrust24THRUST_300001_SM_1000_NS6detail15normal_iteratorINSD_10device_ptrIdEEEEjS9_dNS7_10__identityEEEvT0_PT3_T1_NS0_13GridEvenShareISN_EET2_T4_:
[----:B------:R-:W-:Y:S08]  /*0000*/  LDC R1, c[0x0][0x37c] ;  /* 0x0000df00ff017b82 */ /* 0x000ff00000000800 */
[----:B------:R-:W0:Y:S01]  /*0010*/  S2UR UR9, SR_CTAID.X ;  /* 0x00000000000979c3 */ /* 0x000e220000002500 */
[----:B------:R-:W1:Y:S01]  /*0020*/  LDCU.64 UR12, c[0x0][0x3a8] ;  /* 0x00007500ff0c77ac */ /* 0x000e620008000a00 */
[----:B------:R-:W-:Y:S01]  /*0030*/  BSSY.RECONVERGENT B0, `(.L_x_119) ;  /* 0x00002d4000007945 */ /* 0x000fe20003800200 */
[----:B------:R-:W2:Y:S01]  /*0040*/  LDCU.64 UR10, c[0x0][0x358] ;  /* 0x00006b00ff0a77ac */ /* 0x000ea20008000a00 */
[----:B-1----:R-:W-:Y:S01]  /*0050*/  IMAD.U32 R4, RZ, RZ, UR12 ;  /* 0x0000000cff047e24 */ /* 0x002fe2000f8e00ff */
[----:B------:R-:W-:-:S02]  /*0060*/  UIMAD UR8, UR13, 0x1400, URZ ;  /* 0x000014000d0878a4 */ /* 0x000fc4000f8e02ff */
[----:B0-----:R-:W-:-:S06]  /*0070*/  UIMAD UR4, UR9, 0x1400, URZ ;  /* 0x00001400090478a4 */ /* 0x001fcc000f8e02ff */
[----:B------:R-:W-:-:S05]  /*0080*/  VIADD R0, R4, -UR4 ;  /* 0x8000000404007c36 */ /* 0x000fca0008000000 */
[----:B------:R-:W-:-:S13]  /*0090*/  ISETP.GT.U32.AND P0, PT, R0, 0x13ff, PT ;  /* 0x000013ff0000780c */ /* 0x000fda0003f04070 */
[----:B--2---:R-:W-:Y:S05]  /*00a0*/  @P0 BRA `(.L_x_120) ;  /* 0x0000001800380947 */ /* 0x004fea0003800000 */
[----:B------:R-:W0:Y:S01]  /*00b0*/  S2R R3, SR_TID.X ;  /* 0x0000000000037919 */ /* 0x000e220000002100 */
[----:B------:R-:W-:Y:S01]  /*00c0*/  BSSY.RECONVERGENT B1, `(.L_x_121) ;  /* 0x000000a000017945 */ /* 0x000fe20003800200 */
[----:B------:R-:W-:Y:S02]  /*00d0*/  CS2R R20, SRZ ;  /* 0x0000000000147805 */ /* 0x000fe4000001ff00 */
[----:B0-----:R-:W-:Y:S01]  /*00e0*/  ISETP.GE.U32.AND P0, PT, R3, R0, PT ;  /* 0x000000000300720c */ /* 0x001fe20003f06070 */
[----:B------:R-:W-:-:S12]  /*00f0*/  IMAD.MOV.U32 R19, RZ, RZ, R3 ;  /* 0x000000ffff137224 */ /* 0x000fd800078e0003 */
[----:B------:R-:W-:Y:S05]  /*0100*/  @P0 BRA `(.L_x_122) ;  /* 0x0000000000140947 */ /* 0x000fea0003800000 */
[----:B------:R-:W0:Y:S01]  /*0110*/  LDC.64 R20, c[0x0][0x380] ;  /* 0x0000e000ff147b82 */ /* 0x000e220000000a00 */
[----:B------:R-:W-:-:S04]  /*0120*/  VIADD R5, R3, UR4 ;  /* 0x0000000403057c36 */ /* 0x000fc80008000000 */
[----:B0-----:R-:W-:-:S06]  /*0130*/  IMAD.WIDE.U32 R20, R5, 0x8, R20 ;  /* 0x0000000805147825 */ /* 0x001fcc00078e0014 */
[----:B------:R-:W5:Y:S01]  /*0140*/  LDG.E.64 R20, desc[UR10][R20.64] ;  /* 0x0000000a14147981 */ /* 0x000f62000c1e1b00 */
[----:B------:R-:W-:-:S07]  /*0150*/  VIADD R19, R3, 0x280 ;  /* 0x0000028003137836 */ /* 0x000fce0000000000 */
.L_x_122:
[----:B------:R-:W-:Y:S05]  /*0160*/  BSYNC.RECONVERGENT B1 ;  /* 0x0000000000017941 */ /* 0x000fea0003800200 */
.L_x_121:
[----:B------:R-:W-:Y:S01]  /*0170*/  ISETP.GE.U32.AND P0, PT, R19, R0, PT ;  /* 0x000000001300720c */ /* 0x000fe20003f06070 */
[----:B------:R-:W-:-:S12]  /*0180*/  BSSY.RECONVERGENT B1, `(.L_x_123) ;  /* 0x00000a5000017945 */ /* 0x000fd80003800200 */
[----:B------:R-:W-:Y:S05]  /*0190*/  @P0 BRA `(.L_x_124) ;  /* 0x00000008008c0947 */ /* 0x000fea0003800000 */
[----:B------:R-:W-:Y:S01]  /*01a0*/  LOP3.LUT R5, RZ, R19, RZ, 0x33, !PT ;  /* 0x00000013ff057212 */ /* 0x000fe200078e33ff */
[----:B------:R-:W-:Y:S03]  /*01b0*/  BSSY.RECONVERGENT B2, `(.L_x_125) ;  /* 0x0000053000027945 */ /* 0x000fe60003800200 */
[----:B------:R-:W-:-:S04]  /*01c0*/  IADD3 R5, PT, PT, R4, -UR4, R5 ;  /* 0x8000000404057c10 */ /* 0x000fc8000fffe005 */
[C---:B------:R-:W-:Y:S01]  /*01d0*/  ISETP.GE.U32.AND P0, PT, R5.reuse, 0x2580, PT ;  /* 0x000025800500780c */ /* 0x040fe20003f06070 */
[----:B------:R-:W-:-:S05]  /*01e0*/  IMAD.HI.U32 R4, R5, -0x33333333, RZ ;  /* 0xcccccccd05047827 */ /* 0x000fca00078e00ff */
[----:B------:R-:W-:-:S04]  /*01f0*/  LEA.HI R4, R4, 0x1, RZ, 0x17 ;  /* 0x0000000104047811 */ /* 0x000fc800078fb8ff */
[----:B------:R-:W-:-:S03]  /*0200*/  LOP3.LUT R5, R4, 0xf, RZ, 0xc0, !PT ;  /* 0x0000000f04057812 */ /* 0x000fc600078ec0ff */
[----:B------:R-:W-:Y:S05]  /*0210*/  @!P0 BRA `(.L_x_126) ;  /* 0x0000000400308947 */ /* 0x000fea0003800000 */
[----:B------:R-:W-:Y:S01]  /*0220*/  LOP3.LUT R24, R4, 0xfffff0, RZ, 0xc0, !PT ;  /* 0x00fffff004187812 */ /* 0x000fe200078ec0ff */
[----:B------:R-:W-:Y:S01]  /*0230*/  BSSY.RECONVERGENT B3, `(.L_x_127) ;  /* 0x0000049000037945 */ /* 0x000fe20003800200 */
[C---:B------:R-:W-:Y:S02]  /*0240*/  VIADD R2, R19.reuse, 0x1400 ;  /* 0x0000140013027836 */ /* 0x040fe40000000000 */
[----:B------:R-:W-:Y:S02]  /*0250*/  VIADD R25, R19, UR4 ;  /* 0x0000000413197c36 */ /* 0x000fe40008000000 */
[----:B------:R-:W-:-:S07]  /*0260*/  IMAD.MOV R24, RZ, RZ, -R24 ;  /* 0x000000ffff187224 */ /* 0x000fce00078e0a18 */
.L_x_128:
[----:B------:R-:W0:Y:S02]  /*0270*/  LDC.64 R22, c[0x0][0x380] ;  /* 0x0000e000ff167b82 */ /* 0x000e240000000a00 */
[----:B0-----:R-:W-:-:S06]  /*0280*/  IMAD.WIDE.U32 R18, R25, 0x8, R22 ;  /* 0x0000000819127825 */ /* 0x001fcc00078e0016 */
[----:B------:R-:W2:Y:S01]  /*0290*/  LDG.E.64 R18, desc[UR10][R18.64] ;  /* 0x0000000a12127981 */ /* 0x000ea2000c1e1b00 */
[C---:B------:R-:W-:Y:S02]  /*02a0*/  VIADD R7, R25.reuse, 0x280 ;  /* 0x0000028019077836 */ /* 0x040fe40000000000 */
[----:B------:R-:W-:Y:S02]  /*02b0*/  VIADD R17, R25, 0x500 ;  /* 0x0000050019117836 */ /* 0x000fe40000000000 */
[----:B------:R-:W-:-:S04]  /*02c0*/  IMAD.WIDE.U32 R6, R7, 0x8, R22 ;  /* 0x0000000807067825 */ /* 0x000fc800078e0016 */
[--C-:B------:R-:W-:Y:S02]  /*02d0*/  IMAD.WIDE.U32 R16, R17, 0x8, R22.reuse ;  /* 0x0000000811107825 */ /* 0x100fe400078e0016 */
[----:B------:R-:W3:Y:S02]  /*02e0*/  LDG.E.64 R6, desc[UR10][R6.64] ;  /* 0x0000000a06067981 */ /* 0x000ee4000c1e1b00 */
[C---:B------:R-:W-:Y:S02]  /*02f0*/  VIADD R15, R25.reuse, 0x780 ;  /* 0x00000780190f7836 */ /* 0x040fe40000000000 */
[----:B------:R-:W4:Y:S01]  /*0300*/  LDG.E.64 R16, desc[UR10][R16.64] ;  /* 0x0000000a10107981 */ /* 0x000f22000c1e1b00 */
[----:B------:R-:W-:Y:S02]  /*0310*/  VIADD R13, R25, 0xa00 ;  /* 0x00000a00190d7836 */ /* 0x000fe40000000000 */
[----:B------:R-:W-:-:S04]  /*0320*/  IMAD.WIDE.U32 R14, R15, 0x8, R22 ;  /* 0x000000080f0e7825 */ /* 0x000fc800078e0016 */
[--C-:B------:R-:W-:Y:S02]  /*0330*/  IMAD.WIDE.U32 R12, R13, 0x8, R22.reuse ;  /* 0x000000080d0c7825 */ /* 0x100fe400078e0016 */
[----:B------:R-:W4:Y:S02]  /*0340*/  LDG.E.64 R14, desc[UR10][R14.64] ;  /* 0x0000000a0e0e7981 */ /* 0x000f24000c1e1b00 */
[C---:B------:R-:W-:Y:S02]  /*0350*/  VIADD R11, R25.reuse, 0xc80 ;  /* 0x00000c80190b7836 */ /* 0x040fe40000000000 */
[----:B------:R-:W4:Y:S01]  /*0360*/  LDG.E.64 R12, desc[UR10][R12.64] ;  /* 0x0000000a0c0c7981 */ /* 0x000f22000c1e1b00 */
[----:B------:R-:W-:Y:S02]  /*0370*/  VIADD R9, R25, 0xf00 ;  /* 0x00000f0019097836 */ /* 0x000fe40000000000 */
[----:B------:R-:W-:-:S04]  /*0380*/  IMAD.WIDE.U32 R10, R11, 0x8, R22 ;  /* 0x000000080b0a7825 */ /* 0x000fc800078e0016 */
[----:B------:R-:W-:Y:S02]  /*0390*/  IMAD.WIDE.U32 R8, R9, 0x8, R22 ;  /* 0x0000000809087825 */ /* 0x000fe400078e0016 */
[----:B------:R-:W4:Y:S04]  /*03a0*/  LDG.E.64 R10, desc[UR10][R10.64] ;  /* 0x0000000a0a0a7981 */ /* 0x000f28000c1e1b00 */
[----:B------:R-:W4:Y:S01]  /*03b0*/  LDG.E.64 R8, desc[UR10][R8.64] ;  /* 0x0000000a08087981 */ /* 0x000f22000c1e1b00 */
[----:B--2--5:R-:W-:Y:S01]  /*03c0*/  DADD R18, R18, R20 ;  /* 0x0000000012127229 */ /* 0x024fe20000000014 */
[----:B------:R-:W-:-:S04]  /*03d0*/  VIADD R21, R25, 0x1180 ;  /* 0x0000118019157836 */ /* 0x000fc80000000000 */
[----:B------:R-:W-:-:S06]  /*03e0*/  IMAD.WIDE.U32 R20, R21, 0x8, R22 ;  /* 0x0000000815147825 */ /* 0x000fcc00078e0016 */
[----:B------:R-:W2:Y:S01]  /*03f0*/  LDG.E.64 R20, desc[UR10][R20.64] ;  /* 0x0000000a14147981 */ /* 0x000ea2000c1e1b00 */
[----:B---3--:R-:W-:Y:S01]  /*0400*/  DADD R18, R18, R6 ;  /* 0x0000000012127229 */ /* 0x008fe20000000006 */
[----:B------:R-:W-:-:S04]  /*0410*/  VIADD R7, R25, 0x1400 ;  /* 0x0000140019077836 */ /* 0x000fc80000000000 */
[----:B------:R-:W-:-:S03]  /*0420*/  IMAD.WIDE.U32 R6, R7, 0x8, R22 ;  /* 0x0000000807067825 */ /* 0x000fc600078e0016 */
[----:B----4-:R-:W-:Y:S01]  /*0430*/  DADD R16, R18, R16 ;  /* 0x0000000012107229 */ /* 0x010fe20000000010 */
[----:B------:R-:W-:Y:S02]  /*0440*/  VIADD R19, R25, 0x1680 ;  /* 0x0000168019137836 */ /* 0x000fe40000000000 */
[----:B------:R-:W3:Y:S02]  /*0450*/  LDG.E.64 R6, desc[UR10][R6.64] ;  /* 0x0000000a06067981 */ /* 0x000ee4000c1e1b00 */
[----:B------:R-:W-:-:S03]  /*0460*/  IMAD.WIDE.U32 R18, R19, 0x8, R22 ;  /* 0x0000000813127825 */ /* 0x000fc600078e0016 */
[----:B------:R-:W-:Y:S01]  /*0470*/  DADD R14, R16, R14 ;  /* 0x00000000100e7229 */ /* 0x000fe2000000000e */
[----:B------:R-:W-:Y:S02]  /*0480*/  VIADD R17, R25, 0x1900 ;  /* 0x0000190019117836 */ /* 0x000fe40000000000 */
[----:B------:R-:W4:Y:S02]  /*0490*/  LDG.E.64 R18, desc[UR10][R18.64] ;  /* 0x0000000a12127981 */ /* 0x000f24000c1e1b00 */
        /* <DEDUP_REMOVED lines=12> */
[----:B------:R-:W-:-:S06]  /*0560*/  IMAD.WIDE.U32 R10, R11, 0x8, R22 ;  /* 0x000000080b0a7825 */ /* 0x000fcc00078e0016 */
[----:B------:R-:W4:Y:S01]  /*0570*/  LDG.E.64 R10, desc[UR10][R10.64] ;  /* 0x0000000a0a0a7981 */ /* 0x000f22000c1e1b00 */
[C---:B------:R-:W-:Y:S01]  /*0580*/  VIADD R27, R25.reuse, 0x2580 ;  /* 0x00002580191b7836 */ /* 0x040fe20000000000 */
[----:B--2---:R-:W-:Y:S01]  /*0590*/  DADD R20, R8, R20 ;  /* 0x0000000008147229 */ /* 0x004fe20000000014 */
[----:B------:R-:W-:-:S04]  /*05a0*/  VIADD R9, R25, 0x2300 ;  /* 0x0000230019097836 */ /* 0x000fc80000000000 */
[----:B------:R-:W-:-:S04]  /*05b0*/  IMAD.WIDE.U32 R8, R9, 0x8, R22 ;  /* 0x0000000809087825 */ /* 0x000fc800078e0016 */
[----:B------:R-:W-:Y:S02]  /*05c0*/  IMAD.WIDE.U32 R22, R27, 0x8, R22 ;  /* 0x000000081b167825 */ /* 0x000fe400078e0016 */
[----:B------:R-:W2:Y:S04]  /*05d0*/  LDG.E.64 R8, desc[UR10][R8.64] ;  /* 0x0000000a08087981 */ /* 0x000ea8000c1e1b00 */
[----:B------:R-:W2:Y:S01]  /*05e0*/  LDG.E.64 R22, desc[UR10][R22.64] ;  /* 0x0000000a16167981 */ /* 0x000ea2000c1e1b00 */
[----:B---3--:R-:W-:-:S08]  /*05f0*/  DADD R6, R20, R6 ;  /* 0x0000000014067229 */ /* 0x008fd00000000006 */
[----:B----4-:R-:W-:-:S08]  /*0600*/  DADD R6, R6, R18 ;  /* 0x0000000006067229 */ /* 0x010fd00000000012 */
[----:B------:R-:W-:-:S08]  /*0610*/  DADD R6, R6, R16 ;  /* 0x0000000006067229 */ /* 0x000fd00000000010 */
[----:B------:R-:W-:Y:S01]  /*0620*/  DADD R6, R6, R14 ;  /* 0x0000000006067229 */ /* 0x000fe2000000000e */
[----:B------:R-:W-:-:S07]  /*0630*/  VIADD R24, R24, 0x10 ;  /* 0x0000001018187836 */ /* 0x000fce0000000000 */
[----:B------:R-:W-:Y:S01]  /*0640*/  DADD R6, R6, R12 ;  /* 0x0000000006067229 */ /* 0x000fe2000000000c */
[----:B------:R-:W-:-:S07]  /*0650*/  ISETP.NE.AND P0, PT, R24, RZ, PT ;  /* 0x000000ff1800720c */ /* 0x000fce0003f05270 */
[----:B------:R-:W-:Y:S01]  /*0660*/  DADD R6, R6, R10 ;  /* 0x0000000006067229 */ /* 0x000fe2000000000a */
[----:B------:R-:W-:Y:S02]  /*0670*/  VIADD R2, R2, 0x2800 ;  /* 0x0000280002027836 */ /* 0x000fe40000000000 */
[----:B------:R-:W-:-:S05]  /*0680*/  VIADD R25, R25, 0x2800 ;  /* 0x0000280019197836 */ /* 0x000fca0000000000 */
[----:B--2---:R-:W-:-:S08]  /*0690*/  DADD R6, R6, R8 ;  /* 0x0000000006067229 */ /* 0x004fd00000000008 */
[----:B------:R-:W-:Y:S01]  /*06a0*/  DADD R20, R6, R22 ;  /* 0x0000000006147229 */ /* 0x000fe20000000016 */
[----:B------:R-:W-:Y:S10]  /*06b0*/  @P0 BRA `(.L_x_128) ;  /* 0xfffffff800ec0947 */ /* 0x000ff4000383ffff */
[----:B------:R-:W-:Y:S05]  /*06c0*/  BSYNC.RECONVERGENT B3 ;  /* 0x0000000000037941 */ /* 0x000fea0003800200 */
.L_x_127:
[----:B------:R-:W-:-:S07]  /*06d0*/  VIADD R19, R2, 0xffffec00 ;  /* 0xffffec0002137836 */ /* 0x000fce0000000000 */
.L_x_126:
[----:B------:R-:W-:Y:S05]  /*06e0*/  BSYNC.RECONVERGENT B2 ;  /* 0x0000000000027941 */ /* 0x000fea0003800200 */
.L_x_125:
[----:B------:R-:W-:-:S13]  /*06f0*/  ISETP.NE.AND P0, PT, R5, RZ, PT ;  /* 0x000000ff0500720c */ /* 0x000fda0003f05270 */
[----:B------:R-:W-:Y:S05]  /*0700*/  @!P0 BRA `(.L_x_124) ;  /* 0x0000000400308947 */ /* 0x000fea0003800000 */
[----:B------:R-:W-:Y:S01]  /*0710*/  ISETP.GE.U32.AND P0, PT, R5, 0x8, PT ;  /* 0x000000080500780c */ /* 0x000fe20003f06070 */
[----:B------:R-:W-:Y:S01]  /*0720*/  BSSY.RECONVERGENT B2, `(.L_x_129) ;  /* 0x0000026000027945 */ /* 0x000fe20003800200 */
[----:B------:R-:W-:-:S04]  /*0730*/  LOP3.LUT R2, R4, 0x7, RZ, 0xc0, !PT ;  /* 0x0000000704027812 */ /* 0x000fc800078ec0ff */
[----:B------:R-:W-:-:S07]  /*0740*/  ISETP.NE.AND P1, PT, R2, RZ, PT ;  /* 0x000000ff0200720c */ /* 0x000fce0003f25270 */
[----:B------:R-:W-:Y:S06]  /*0750*/  @!P0 BRA `(.L_x_130) ;  /* 0x0000000000888947 */ /* 0x000fec0003800000 */
[----:B------:R-:W0:Y:S01]  /*0760*/  LDC.64 R22, c[0x0][0x380] ;  /* 0x0000e000ff167b82 */ /* 0x000e220000000a00 */
[----:B------:R-:W-:-:S04]  /*0770*/  VIADD R5, R19, UR4 ;  /* 0x0000000413057c36 */ /* 0x000fc80008000000 */
[C---:B------:R-:W-:Y:S02]  /*0780*/  VIADD R15, R5.reuse, 0x280 ;  /* 0x00000280050f7836 */ /* 0x040fe40000000000 */
[C---:B------:R-:W-:Y:S02]  /*0790*/  VIADD R13, R5.reuse, 0x500 ;  /* 0x00000500050d7836 */ /* 0x040fe40000000000 */
[----:B0-----:R-:W-:-:S04]  /*07a0*/  IMAD.WIDE.U32 R16, R5, 0x8, R22 ;  /* 0x0000000805107825 */ /* 0x001fc800078e0016 */
[--C-:B------:R-:W-:Y:S02]  /*07b0*/  IMAD.WIDE.U32 R14, R15, 0x8, R22.reuse ;  /* 0x000000080f0e7825 */ /* 0x100fe400078e0016 */
[----:B------:R-:W2:Y:S02]  /*07c0*/  LDG.E.64 R16, desc[UR10][R16.64] ;  /* 0x0000000a10107981 */ /* 0x000ea4000c1e1b00 */
[----:B------:R-:W-:Y:S02]  /*07d0*/  IMAD.WIDE.U32 R12, R13, 0x8, R22 ;  /* 0x000000080d0c7825 */ /* 0x000fe400078e0016 */
[----:B------:R-:W3:Y:S02]  /*07e0*/  LDG.E.64 R14, desc[UR10][R14.64] ;  /* 0x0000000a0e0e7981 */ /* 0x000ee4000c1e1b00 */
[C---:B------:R-:W-:Y:S02]  /*07f0*/  VIADD R11, R5.reuse, 0x780 ;  /* 0x00000780050b7836 */ /* 0x040fe40000000000 */
[----:B------:R-:W4:Y:S01]  /*0800*/  LDG.E.64 R12, desc[UR10][R12.64] ;  /* 0x0000000a0c0c7981 */ /* 0x000f22000c1e1b00 */
[----:B------:R-:W-:-:S02]  /*0810*/  VIADD R9, R5, 0xa00 ;  /* 0x00000a0005097836 */ /* 0x000fc40000000000 */
[----:B------:R-:W-:-:S04]  /*0820*/  IMAD.WIDE.U32 R10, R11, 0x8, R22 ;  /* 0x000000080b0a7825 */ /* 0x000fc800078e0016 */
[--C-:B------:R-:W-:Y:S02]  /*0830*/  IMAD.WIDE.U32 R8, R9, 0x8, R22.reuse ;  /* 0x0000000809087825 */ /* 0x100fe400078e0016 */
[----:B------:R-:W4:Y:S02]  /*0840*/  LDG.E.64 R10, desc[UR10][R10.64] ;  /* 0x0000000a0a0a7981 */ /* 0x000f24000c1e1b00 */
[C---:B------:R-:W-:Y:S02]  /*0850*/  VIADD R7, R5.reuse, 0xc80 ;  /* 0x00000c8005077836 */ /* 0x040fe40000000000 */
[----:B------:R-:W4:Y:S01]  /*0860*/  LDG.E.64 R8, desc[UR10][R8.64] ;  /* 0x0000000a08087981 */ /* 0x000f22000c1e1b00 */
[----:B------:R-:W-:Y:S02]  /*0870*/  VIADD R25, R5, 0xf00 ;  /* 0x00000f0005197836 */ /* 0x000fe40000000000 */
[----:B------:R-:W-:-:S04]  /*0880*/  IMAD.WIDE.U32 R6, R7, 0x8, R22 ;  /* 0x0000000807067825 */ /* 0x000fc800078e0016 */
[--C-:B------:R-:W-:Y:S02]  /*0890*/  IMAD.WIDE.U32 R24, R25, 0x8, R22.reuse ;  /* 0x0000000819187825 */ /* 0x100fe400078e0016 */
[----:B------:R-:W4:Y:S02]  /*08a0*/  LDG.E.64 R6, desc[UR10][R6.64] ;  /* 0x0000000a06067981 */ /* 0x000f24000c1e1b00 */
[----:B------:R-:W-:Y:S02]  /*08b0*/  VIADD R5, R5, 0x1180 ;  /* 0x0000118005057836 */ /* 0x000fe40000000000 */
[----:B------:R-:W4:Y:S02]  /*08c0*/  LDG.E.64 R24, desc[UR10][R24.64] ;  /* 0x0000000a18187981 */ /* 0x000f24000c1e1b00 */
[----:B------:R-:W-:-:S06]  /*08d0*/  IMAD.WIDE.U32 R22, R5, 0x8, R22 ;  /* 0x0000000805167825 */ /* 0x000fcc00078e0016 */
        /* <DEDUP_REMOVED lines=10> */
.L_x_130:
[----:B------:R-:W-:Y:S05]  /*0980*/  BSYNC.RECONVERGENT B2 ;  /* 0x0000000000027941 */ /* 0x000fea0003800200 */
.L_x_129:
        /* <DEDUP_REMOVED lines=13> */
[--C-:B------:R-:W-:Y:S02]  /*0a60*/  IMAD.WIDE.U32 R12, R13, 0x8, R8.reuse ;  /* 0x000000080d0c7825 */ /* 0x100fe400078e0008 */
[----:B------:R-:W3:Y:S02]  /*0a70*/  LDG.E.64 R10, desc[UR10][R10.64] ;  /* 0x0000000a0a0a7981 */ /* 0x000ee4000c1e1b00 */
        /* <DEDUP_REMOVED lines=8> */
[----:B------:R-:W-:-:S11]  /*0b00*/  DADD R20, R20, R8 ;  /* 0x0000000014147229 */ /* 0x000fd60000000008 */
.L_x_132:
[----:B------:R-:W-:Y:S05]  /*0b10*/  BSYNC.RECONVERGENT B2 ;  /* 0x0000000000027941 */ /* 0x000fea0003800200 */
.L_x_131:
[----:B------:R-:W-:Y:S05]  /*0b20*/  @!P1 BRA `(.L_x_124) ;  /* 0x0000000000289947 */ /* 0x000fea0003800000 */
[----:B------:R-:W0:Y:S01]  /*0b30*/  LDC.64 R6, c[0x0][0x380] ;  /* 0x0000e000ff067b82 */ /* 0x000e220000000a00 */
[----:B------:R-:W-:Y:S02]  /*0b40*/  VIADD R9, R19, UR4 ;  /* 0x0000000413097c36 */ /* 0x000fe40008000000 */
[----:B------:R-:W-:-:S07]  /*0b50*/  IMAD.MOV R2, RZ, RZ, -R4 ;  /* 0x000000ffff027224 */ /* 0x000fce00078e0a04 */
.L_x_133:
[----:B0-----:R-:W-:-:S06]  /*0b60*/  IMAD.WIDE.U32 R4, R9, 0x8, R6 ;  /* 0x0000000809047825 */ /* 0x001fcc00078e0006 */
[----:B------:R-:W2:Y:S01]  /*0b70*/  LDG.E.64 R4, desc[UR10][R4.64] ;  /* 0x0000000a04047981 */ /* 0x000ea2000c1e1b00 */
[----:B------:R-:W-:Y:S02]  /*0b80*/  VIADD R2, R2, 0x1 ;  /* 0x0000000102027836 */ /* 0x000fe40000000000 */
[----:B------:R-:W-:-:S03]  /*0b90*/  VIADD R9, R9, 0x280 ;  /* 0x0000028009097836 */ /* 0x000fc60000000000 */
[----:B------:R-:W-:Y:S01]  /*0ba0*/  ISETP.NE.AND P0, PT, R2, RZ, PT ;  /* 0x000000ff0200720c */ /* 0x000fe20003f05270 */
[----:B--2--5:R-:W-:-:S12]  /*0bb0*/  DADD R20, R4, R20 ;  /* 0x0000000004147229 */ /* 0x024fd80000000014 */
[----:B------:R-:W-:Y:S05]  /*0bc0*/  @P0 BRA `(.L_x_133) ;  /* 0xfffffffc00e40947 */ /* 0x000fea000383ffff */
.L_x_124:
[----:B------:R-:W-:Y:S05]  /*0bd0*/  BSYNC.RECONVERGENT B1 ;  /* 0x0000000000017941 */ /* 0x000fea0003800200 */
.L_x_123:
[----:B------:R-:W-:-:S13]  /*0be0*/  ISETP.GE.U32.AND P0, PT, R0, 0x280, PT ;  /* 0x000002800000780c */ /* 0x000fda0003f06070 */
        /* <DEDUP_REMOVED lines=50> */
[----:B------:R-:W1:Y:S05]  /*0f10*/  LDS.128 R4, [UR4+0x50] ;  /* 0x00005004ff047984 */ /* 0x000e6a0008000c00 */
[----:B------:R-:W-:-:S08]  /*0f20*/  DADD R16, R16, R18 ;  /* 0x0000000010107229 */ /* 0x000fd00000000012 */
[----:B--2---:R-:W-:-:S08]  /*0f30*/  DADD R12, R16, R12 ;  /* 0x00000000100c7229 */ /* 0x004fd0000000000c */
[----:B------:R-:W-:Y:S02]  /*0f40*/  DADD R2, R12, R14 ;  /* 0x000000000c027229 */ /* 0x000fe4000000000e */
[----:B------:R-:W2:Y:S06]  /*0f50*/  LDS.128 R12, [UR4+0x60] ;  /* 0x00006004ff0c7984 */ /* 0x000eac0008000c00 */
[----:B0-----:R-:W-:-:S08]  /*0f60*/  DADD R2, R2, R8 ;  /* 0x0000000002027229 */ /* 0x001fd00000000008 */
[----:B------:R-:W-:Y:S01]  /*0f70*/  DADD R2, R2, R10 ;  /* 0x0000000002027229 */ /* 0x000fe2000000000a */
[----:B------:R-:W0:Y:S07]  /*0f80*/  LDS.128 R8, [UR4+0x70] ;  /* 0x00007004ff087984 */ /* 0x000e2e0008000c00 */
        /* <DEDUP_REMOVED lines=16> */
[----:B-1----:R-:W-:Y:S01]  /*1090*/  DADD R4, R2, R4 ;  /* 0x0000000002047229 */ /* 0x002fe20000000004 */
[----:B------:R-:W-:Y:S10]  /*10a0*/  BRA `(.L_x_135) ;  /* 0x0000001c00307947 */ /* 0x000ff40003800000 */
.L_x_134:
[----:B------:R-:W-:-:S04]  /*10b0*/  LOP3.LUT R2, R3, 0x3e0, RZ, 0xc0, !PT ;  /* 0x000003e003027812 */ /* 0x000fc800078ec0ff */
[----:B------:R-:W-:Y:S01]  /*10c0*/  LOP3.LUT R7, RZ, R2, RZ, 0x33, !PT ;  /* 0x00000002ff077212 */ /* 0x000fe200078e33ff */
[----:B------:R-:W-:Y:S02]  /*10d0*/  VIADD R5, R2, 0x20 ;  /* 0x0000002002057836 */ /* 0x000fe40000000000 */
[----:B------:R-:W0:Y:S02]  /*10e0*/  S2R R2, SR_LANEID ;  /* 0x0000000000027919 */ /* 0x000e240000000000 */
[----:B------:R-:W-:Y:S01]  /*10f0*/  IMAD.IADD R7, R0, 0x1, R7 ;  /* 0x0000000100077824 */ /* 0x000fe200078e0207 */
[----:B------:R-:W-:-:S04]  /*1100*/  ISETP.GT.U32.AND P0, PT, R5, R0, PT ;  /* 0x000000000500720c */ /* 0x000fc80003f04070 */
[----:B------:R-:W-:-:S05]  /*1110*/  SEL R7, R7, 0x1f, P0 ;  /* 0x0000001f07077807 */ /* 0x000fca0000000000 */
[----:B-----5:R-:W-:Y:S04]  /*1120*/  SHFL.DOWN PT, R4, R20, 0x1, R7 ;  /* 0x0820000014047989 */ /* 0x020fe800000e0007 */
[----:B------:R-:W1:Y:S01]  /*1130*/  SHFL.DOWN PT, R5, R21, 0x1, R7 ;  /* 0x0820000015057989 */ /* 0x000e6200000e0007 */
[C---:B0-----:R-:W-:Y:S01]  /*1140*/  ISETP.GE.AND P0, PT, R2.reuse, R7, PT ;  /* 0x000000070200720c */ /* 0x041fe20003f06270 */
[----:B------:R-:W-:Y:S01]  /*1150*/  VIADD R6, R2, 0x2 ;  /* 0x0000000202067836 */ /* 0x000fe20000000000 */
[----:B-1----:R-:W-:-:S10]  /*1160*/  DADD R4, R4, R20 ;  /* 0x0000000004047229 */ /* 0x002fd40000000014 */
        /* <DEDUP_REMOVED lines=11> */
[----:B------:R-:W-:-:S03]  /*1220*/  VIADD R6, R2, 0x8 ;  /* 0x0000000802067836 */ /* 0x000fc60000000000 */
[----:B------:R-:W0:Y:S02]  /*1230*/  SHFL.DOWN PT, R5, R11, 0x4, R7 ;  /* 0x088000000b057989 */ /* 0x000e2400000e0007 */
[----:B------:R-:W-:Y:S01]  /*1240*/  ISETP.GT.AND P1, PT, R6, R7, PT ;  /* 0x000000070600720c */ /* 0x000fe20003f24270 */
[----:B0-----:R-:W-:-:S10]  /*1250*/  DADD R4, R4, R10 ;  /* 0x0000000004047229 */ /* 0x001fd4000000000a */
[----:B------:R-:W-:Y:S02]  /*1260*/  FSEL R8, R10, R4, P0 ;  /* 0x000000040a087208 */ /* 0x000fe40000000000 */
[----:B------:R-:W-:Y:S02]  /*1270*/  FSEL R9, R11, R5, P0 ;  /* 0x000000050b097208 */ /* 0x000fe40000000000 */
[C---:B------:R-:W-:Y:S01]  /*1280*/  ISETP.NE.AND P0, PT, R2.reuse, RZ, PT ;  /* 0x000000ff0200720c */ /* 0x040fe20003f05270 */
[----:B------:R-:W-:Y:S01]  /*1290*/  SHFL.DOWN PT, R4, R8, 0x8, R7 ;  /* 0x0900000008047989 */ /* 0x000fe200000e0007 */
[----:B------:R-:W-:-:S03]  /*12a0*/  VIADD R2, R2, 0x10 ;  /* 0x0000001002027836 */ /* 0x000fc60000000000 */
[----:B------:R-:W0:Y:S08]  /*12b0*/  SHFL.DOWN PT, R5, R9, 0x8, R7 ;  /* 0x0900000009057989 */ /* 0x000e3000000e0007 */
[----:B------:R-:W1:Y:S01]  /*12c0*/  @!P0 S2R R13, SR_CgaCtaId ;  /* 0x00000000000d8919 */ /* 0x000e620000008800 */
[----:B------:R-:W-:-:S04]  /*12d0*/  @!P0 SHF.R.U32.HI R6, RZ, 0x2, R3 ;  /* 0x00000002ff068819 */ /* 0x000fc80000011603 */
[----:B------:R-:W-:Y:S01]  /*12e0*/  @!P0 LOP3.LUT R6, R6, 0xf8, RZ, 0xc0, !PT ;  /* 0x000000f806068812 */ /* 0x000fe200078ec0ff */
        /* <DEDUP_REMOVED lines=18> */
[----:B------:R-:W-:Y:S01]  /*1410*/  ISETP.GT.U32.AND P1, PT, R0, 0x20, PT ;  /* 0x000000200000780c */ /* 0x000fe20003f24070 */
[----:B0-----:R-:W-:-:S09]  /*1420*/  ULEA UR4, UR5, UR4, 0x18 ;  /* 0x0000000405047291 */ /* 0x001fd2000f8ec0ff */
[----:B------:R-:W0:Y:S04]  /*1430*/  LDS.128 R12, [UR4+0x20] ;  /* 0x00002004ff0c7984 */ /* 0x000e280008000c00 */
[----:B------:R-:W1:Y:S01]  /*1440*/  LDS.128 R8, [UR4+0x30] ;  /* 0x00003004ff087984 */ /* 0x000e620008000c00 */
[----:B0-----:R-:W-:-:S10]  /*1450*/  DADD R12, R4, R12 ;  /* 0x00000000040c7229 */ /* 0x001fd4000000000c */
[----:B------:R-:W-:Y:S02]  /*1460*/  FSEL R2, R12, R4, P1 ;  /* 0x000000040c027208 */ /* 0x000fe40000800000 */
[----:B------:R-:W-:Y:S02]  /*1470*/  FSEL R3, R13, R5, P1 ;  /* 0x000000050d037208 */ /* 0x000fe40000800000 */
[----:B------:R-:W-:Y:S01]  /*1480*/  ISETP.GT.U32.AND P1, PT, R0, 0x40, PT ;  /* 0x000000400000780c */ /* 0x000fe20003f24070 */
[----:B------:R-:W0:Y:S03]  /*1490*/  LDS.128 R4, [UR4+0x40] ;  /* 0x00004004ff047984 */ /* 0x000e260008000c00 */
[----:B------:R-:W-:-:S10]  /*14a0*/  DADD R14, R2, R14 ;  /* 0x00000000020e7229 */ /* 0x000fd4000000000e */
[----:B------:R-:W-:Y:S02]  /*14b0*/  FSEL R2, R14, R2, P1 ;  /* 0x000000020e027208 */ /* 0x000fe40000800000 */
[----:B------:R-:W-:Y:S02]  /*14c0*/  FSEL R3, R15, R3, P1 ;  /* 0x000000030f037208 */ /* 0x000fe40000800000 */
[----:B------:R-:W-:-:S04]  /*14d0*/  ISETP.GT.U32.AND P1, PT, R0, 0x60, PT ;  /* 0x000000600000780c */ /* 0x000fc80003f24070 */
[----:B-1----:R-:W-:-:S10]  /*14e0*/  DADD R8, R8, R2 ;  /* 0x0000000008087229 */ /* 0x002fd40000000002 */
[----:B------:R-:W-:Y:S02]  /*14f0*/  FSEL R2, R8, R2, P1 ;  /* 0x0000000208027208 */ /* 0x000fe40000800000 */
[----:B------:R-:W-:Y:S02]  /*1500*/  FSEL R3, R9, R3, P1 ;  /* 0x0000000309037208 */ /* 0x000fe40000800000 */
[----:B------:R-:W-:-:S04]  /*1510*/  ISETP.GT.U32.AND P1, PT, R0, 0x80, PT ;  /* 0x000000800000780c */ /* 0x000fc80003f24070 */
[----:B------:R-:W-:-:S10]  /*1520*/  DADD R10, R2, R10 ;  /* 0x00000000020a7229 */ /* 0x000fd4000000000a */
[----:B------:R-:W-:Y:S02]  /*1530*/  FSEL R2, R10, R2, P1 ;  /* 0x000000020a027208 */ /* 0x000fe40000800000 */
[----:B------:R-:W-:Y:S02]  /*1540*/  FSEL R3, R11, R3, P1 ;  /* 0x000000030b037208 */ /* 0x000fe40000800000 */
[----:B------:R-:W1:Y:S01]  /*1550*/  LDS.128 R8, [UR4+0x50] ;  /* 0x00005004ff087984 */ /* 0x000e620008000c00 */
[----:B------:R-:W-:-:S03]  /*1560*/  ISETP.GT.U32.AND P1, PT, R0, 0xa0, PT ;  /* 0x000000a00000780c */ /* 0x000fc60003f24070 */
[----:B0-----:R-:W-:-:S10]  /*1570*/  DADD R4, R4, R2 ;  /* 0x0000000004047229 */ /* 0x001fd40000000002 */
[----:B------:R-:W-:Y:S02]  /*1580*/  FSEL R2, R4, R2, P1 ;  /* 0x0000000204027208 */ /* 0x000fe40000800000 */
[----:B------:R-:W-:Y:S02]  /*1590*/  FSEL R3, R5, R3, P1 ;  /* 0x0000000305037208 */ /* 0x000fe40000800000 */
[----:B------:R-:W-:-:S04]  /*15a0*/  ISETP.GT.U32.AND P1, PT, R0, 0xc0, PT ;  /* 0x000000c00000780c */ /* 0x000fc80003f24070 */
[----:B------:R-:W-:-:S10]  /*15b0*/  DADD R6, R2, R6 ;  /* 0x0000000002067229 */ /* 0x000fd40000000006 */
[----:B------:R-:W-:Y:S02]  /*15c0*/  FSEL R2, R6, R2, P1 ;  /* 0x0000000206027208 */ /* 0x000fe40000800000 */
[----:B------:R-:W-:Y:S02]  /*15d0*/  FSEL R3, R7, R3, P1 ;  /* 0x0000000307037208 */ /* 0x000fe40000800000 */
[----:B------:R-:W0:Y:S01]  /*15e0*/  LDS.128 R4, [UR4+0x60] ;  /* 0x00006004ff047984 */ /* 0x000e220008000c00 */
[----:B------:R-:W-:-:S03]  /*15f0*/  ISETP.GT.U32.AND P1, PT, R0, 0xe0, PT ;  /* 0x000000e00000780c */ /* 0x000fc60003f24070 */
        /* <DEDUP_REMOVED lines=43> */
[----:B------:R-:W1:Y:S01]  /*18b0*/  LDS.64 R2, [UR4+0xb0] ;  /* 0x0000b004ff027984 */ /* 0x000e620008000a00 */
        /* <DEDUP_REMOVED lines=8> */
[----:B------:R-:W-:-:S04]  /*1940*/  ISETP.GT.U32.AND P1, PT, R0, 0x260, PT ;  /* 0x000002600000780c */ /* 0x000fc80003f24070 */
[----:B-1----:R-:W-:-:S10]  /*1950*/  DADD R2, R2, R4 ;  /* 0x0000000002027229 */ /* 0x002fd40000000004 */
[----:B------:R-:W-:Y:S02]  /*1960*/  FSEL R4, R2, R4, P1 ;  /* 0x0000000402047208 */ /* 0x000fe40000800000 */
[----:B------:R-:W-:Y:S01]  /*1970*/  FSEL R5, R3, R5, P1 ;  /* 0x0000000503057208 */ /* 0x000fe20000800000 */
[----:B------:R-:W-:Y:S06]  /*1980*/  BRA `(.L_x_135) ;  /* 0x0000001000f87947 */ /* 0x000fec0003800000 */
.L_x_120:
[----:B------:R-:W0:Y:S01]  /*1990*/  S2R R5, SR_TID.X ;  /* 0x0000000000057919 */ /* 0x000e220000002100 */
[----:B------:R-:W1:Y:S02]  /*19a0*/  LDCU.64 UR6, c[0x0][0x380] ;  /* 0x00007000ff0677ac */ /* 0x000e640008000a00 */
[----:B-1----:R-:W-:Y:S02]  /*19b0*/  IMAD.U32 R6, RZ, RZ, UR6 ;  /* 0x00000006ff067e24 */ /* 0x002fe4000f8e00ff */
[----:B------:R-:W-:Y:S01]  /*19c0*/  IMAD.U32 R7, RZ, RZ, UR7 ;  /* 0x00000007ff077e24 */ /* 0x000fe2000f8e00ff */
[----:B0-----:R-:W-:-:S05]  /*19d0*/  IADD3 R21, PT, PT, R5, UR4, RZ ;  /* 0x0000000405157c10 */ /* 0x001fca000fffe0ff */
[----:B------:R-:W-:-:S05]  /*19e0*/  IMAD.WIDE.U32 R20, R21, 0x8, R6 ;  /* 0x0000000815147825 */ /* 0x000fca00078e0006 */
[----:B------:R-:W2:Y:S04]  /*19f0*/  LDG.E.64 R14, desc[UR10][R20.64] ;  /* 0x0000000a140e7981 */ /* 0x000ea8000c1e1b00 */
[----:B------:R-:W2:Y:S04]  /*1a00*/  LDG.E.64 R16, desc[UR10][R20.64+0x1400] ;  /* 0x0014000a14107981 */ /* 0x000ea8000c1e1b00 */
[----:B------:R-:W3:Y:S04]  /*1a10*/  LDG.E.64 R18, desc[UR10][R20.64+0x2800] ;  /* 0x0028000a14127981 */ /* 0x000ee8000c1e1b00 */
[----:B------:R-:W4:Y:S04]  /*1a20*/  LDG.E.64 R12, desc[UR10][R20.64+0x3c00] ;  /* 0x003c000a140c7981 */ /* 0x000f28000c1e1b00 */
[----:B------:R-:W5:Y:S04]  /*1a30*/  LDG.E.64 R10, desc[UR10][R20.64+0x5000] ;  /* 0x0050000a140a7981 */ /* 0x000f68000c1e1b00 */
[----:B------:R-:W5:Y:S04]  /*1a40*/  LDG.E.64 R8, desc[UR10][R20.64+0x6400] ;  /* 0x0064000a14087981 */ /* 0x000f68000c1e1b00 */
[----:B------:R-:W5:Y:S04]  /*1a50*/  LDG.E.64 R2, desc[UR10][R20.64+0x7800] ;  /* 0x0078000a14027981 */ /* 0x000f68000c1e1b00 */
[----:B------:R-:W5:Y:S01]  /*1a60*/  LDG.E.64 R28, desc[UR10][R20.64+0x8c00] ;  /* 0x008c000a141c7981 */ /* 0x000f62000c1e1b00 */
[----:B------:R-:W-:Y:S01]  /*1a70*/  ISETP.GE.U32.AND P0, PT, R0, UR8, PT ;  /* 0x0000000800007c0c */ /* 0x000fe2000bf06070 */
[----:B--2---:R-:W-:-:S08]  /*1a80*/  DADD R14, R14, R16 ;  /* 0x000000000e0e7229 */ /* 0x004fd00000000010 */
[----:B---3--:R-:W-:-:S08]  /*1a90*/  DADD R14, R18, R14 ;  /* 0x00000000120e7229 */ /* 0x008fd0000000000e */
[----:B----4-:R-:W-:-:S08]  /*1aa0*/  DADD R12, R12, R14 ;  /* 0x000000000c0c7229 */ /* 0x010fd0000000000e */
[----:B-----5:R-:W-:-:S08]  /*1ab0*/  DADD R10, R10, R12 ;  /* 0x000000000a0a7229 */ /* 0x020fd0000000000c */
[----:B------:R-:W-:-:S08]  /*1ac0*/  DADD R8, R8, R10 ;  /* 0x0000000008087229 */ /* 0x000fd0000000000a */
[----:B------:R-:W-:-:S08]  /*1ad0*/  DADD R2, R2, R8 ;  /* 0x0000000002027229 */ /* 0x000fd00000000008 */
[----:B------:R-:W-:Y:S01]  /*1ae0*/  DADD R28, R28, R2 ;  /* 0x000000001c1c7229 */ /* 0x000fe20000000002 */
[----:B------:R-:W-:Y:S10]  /*1af0*/  @!P0 BRA `(.L_x_136) ;  /* 0x0000000c00708947 */ /* 0x000ff40003800000 */
[----:B------:R-:W-:Y:S01]  /*1b00*/  UIMAD UR12, UR13, 0x1400, UR4 ;  /* 0x000014000d0c78a4 */ /* 0x000fe2000f8e0204 */
[----:B------:R-:W-:Y:S01]  /*1b10*/  VIADD R0, R4, 0xffffec00 ;  /* 0xffffec0004007836 */ /* 0x000fe20000000000 */
[----:B------:R-:W-:Y:S01]  /*1b20*/  UIADD3 UR5, UPT, UPT, UR9, UR13, URZ ;  /* 0x0000000d09057290 */ /* 0x000fe2000fffe0ff */
[----:B------:R-:W-:-:S03]  /*1b30*/  LOP3.LUT R3, RZ, R5, RZ, 0x33, !PT ;  /* 0x00000005ff037212 */ /* 0x000fc600078e33ff */
[----:B------:R-:W-:Y:S01]  /*1b40*/  ISETP.LT.U32.AND P0, PT, R0, UR12, PT ;  /* 0x0000000c00007c0c */ /* 0x000fe2000bf01070 */
[----:B------:R-:W-:Y:S01]  /*1b50*/  UIMAD UR5, UR5, 0x1400, URZ ;  /* 0x00001400050578a4 */ /* 0x000fe2000f8e02ff */
[----:B------:R-:W-:-:S05]  /*1b60*/  IADD3 R3, PT, PT, R4, -UR8, R3 ;  /* 0x8000000804037c10 */ /* 0x000fca000fffe003 */
[----:B------:R-:W-:Y:S01]  /*1b70*/  IMAD.U32 R8, RZ, RZ, UR5 ;  /* 0x00000005ff087e24 */ /* 0x000fe2000f8e00ff */
[----:B------:R-:W-:Y:S01]  /*1b80*/  UMOV UR6, UR5 ;  /* 0x0000000500067c82 */ /* 0x000fe20008000000 */
[----:B------:R-:W-:Y:S01]  /*1b90*/  VIADD R2, R3, -UR4 ;  /* 0x8000000403027c36 */ /* 0x000fe20008000000 */
[----:B------:R-:W-:Y:S02]  /*1ba0*/  UMOV UR4, URZ ;  /* 0x000000ff00047c82 */ /* 0x000fe40008000000 */
[----:B------:R-:W-:Y:S01]  /*1bb0*/  IADD3 R5, PT, PT, R8, 0x1400, R5 ;  /* 0x0000140008057810 */ /* 0x000fe20007ffe005 */
[----:B------:R-:W-:Y:S06]  /*1bc0*/  @P0 BRA `(.L_x_137) ;  /* 0x0000000000840947 */ /* 0x000fec0003800000 */
[----:B------:R-:W0:Y:S01]  /*1bd0*/  LDC R4, c[0x0][0x3a8] ;  /* 0x0000ea00ff047b82 */ /* 0x000e220000000800 */
[----:B------:R-:W1:Y:S07]  /*1be0*/  LDCU UR7, c[0x0][0x3ac] ;  /* 0x00007580ff0777ac */ /* 0x000e6e0008000800 */
[----:B------:R-:W2:Y:S02]  /*1bf0*/  LDC.64 R6, c[0x0][0x380] ;  /* 0x0000e000ff067b82 */ /* 0x000ea40000000a00 */
.L_x_138:
[----:B------:R-:W3:Y:S02]  /*1c00*/  S2R R25, SR_TID.X ;  /* 0x0000000000197919 */ /* 0x000ee40000002100 */
[----:B---3--:R-:W-:-:S04]  /*1c10*/  VIADD R25, R25, UR12 ;  /* 0x0000000c19197c36 */ /* 0x008fc80008000000 */
[----:B--2---:R-:W-:-:S05]  /*1c20*/  IMAD.WIDE.U32 R24, R25, 0x8, R6 ;  /* 0x0000000819187825 */ /* 0x004fca00078e0006 */
        /* <DEDUP_REMOVED lines=8> */
[----:B0-----:R-:W-:-:S05]  /*1cb0*/  VIADD R3, R4, -UR12 ;  /* 0x8000000c04037c36 */ /* 0x001fca0008000000 */
[----:B------:R-:W-:Y:S01]  /*1cc0*/  ISETP.GE.U32.AND P0, PT, R3, UR8, PT ;  /* 0x0000000803007c0c */ /* 0x000fe2000bf06070 */
        /* <DEDUP_REMOVED lines=8> */
[----:B------:R-:W-:Y:S10]  /*1d50*/  @!P0 BRA `(.L_x_136) ;  /* 0x0000000800d88947 */ /* 0x000ff40003800000 */
[----:B-1----:R-:W-:Y:S01]  /*1d60*/  UMOV UR13, UR7 ;  /* 0x00000007000d7c82 */ /* 0x002fe20008000000 */
[----:B------:R-:W-:Y:S01]  /*1d70*/  UIADD3 UR4, UPT, UPT, UR4, 0x1, URZ ;  /* 0x0000000104047890 */ /* 0x000fe2000fffe0ff */
[----:B------:R-:W-:Y:S01]  /*1d80*/  VIADD R2, R2, -UR8 ;  /* 0x8000000802027c36 */ /* 0x000fe20008000000 */
[----:B------:R-:W-:Y:S01]  /*1d90*/  UIMAD UR12, UR13, 0x1400, UR12 ;  /* 0x000014000d0c78a4 */ /* 0x000fe2000f8e020c */
[----:B------:R-:W-:Y:S01]  /*1da0*/  VIADD R5, R5, UR8 ;  /* 0x0000000805057c36 */ /* 0x000fe20008000000 */
[----:B------:R-:W-:-:S04]  /*1db0*/  UIADD3 UR6, UPT, UPT, UR8, UR6, URZ ;  /* 0x0000000608067290 */ /* 0x000fc8000fffe0ff */
[----:B------:R-:W-:-:S13]  /*1dc0*/  ISETP.LT.U32.AND P0, PT, R0, UR12, PT ;  /* 0x0000000c00007c0c */ /* 0x000fda000bf01070 */
[----:B------:R-:W-:Y:S05]  /*1dd0*/  @!P0 BRA `(.L_x_138) ;  /* 0xfffffffc00888947 */ /* 0x000fea000383ffff */
.L_x_137:
[----:B------:R-:W0:Y:S01]  /*1de0*/  S2R R9, SR_TID.X ;  /* 0x0000000000097919 */ /* 0x000e220000002100 */
[----:B------:R-:W-:Y:S01]  /*1df0*/  VIADD R0, R4, -UR12 ;  /* 0x8000000c04007c36 */ /* 0x000fe20008000000 */
[----:B------:R-:W-:Y:S04]  /*1e00*/  BSSY.RECONVERGENT B1, `(.L_x_136) ;  /* 0x00000ab000017945 */ /* 0x000fe80003800200 */
[----:B0-----:R-:W-:-:S04]  /*1e10*/  ISETP.GE.AND P0, PT, R9, R0, PT ;  /* 0x000000000900720c */ /* 0x001fc80003f06270 */
[----:B------:R-:W-:-:S13]  /*1e20*/  ISETP.LE.U32.OR P0, PT, R4, UR12, P0 ;  /* 0x0000000c04007c0c */ /* 0x000fda0008703470 */
[----:B------:R-:W-:Y:S05]  /*1e30*/  @P0 BRA `(.L_x_139) ;  /* 0x00000008009c0947 */ /* 0x000fea0003800000 */
[----:B------:R-:W-:Y:S01]  /*1e40*/  UIMAD UR7, UR4, UR13, URZ ;  /* 0x0000000d040772a4 */ /* 0x000fe2000f8e02ff */
[----:B------:R-:W-:Y:S01]  /*1e50*/  LOP3.LUT R3, RZ, R9, RZ, 0x33, !PT ;  /* 0x00000009ff037212 */ /* 0x000fe200078e33ff */
[----:B------:R-:W-:Y:S01]  /*1e60*/  BSSY.RECONVERGENT B2, `(.L_x_140) ;  /* 0x0000056000027945 */ /* 0x000fe20003800200 */
[----:B------:R-:W-:Y:S02]  /*1e70*/  IMAD.MOV.U32 R0, RZ, RZ, R9 ;  /* 0x000000ffff007224 */ /* 0x000fe400078e0009 */
[----:B------:R-:W-:Y:S01]  /*1e80*/  IADD3 R4, PT, PT, R4, -UR5, R3 ;  /* 0x8000000504047c10 */ /* 0x000fe2000fffe003 */
[----:B------:R-:W-:-:S04]  /*1e90*/  IMAD.U32 R3, RZ, RZ, UR7 ;  /* 0x00000007ff037e24 */ /* 0x000fc8000f8e00ff */
[----:B------:R-:W-:-:S04]  /*1ea0*/  IMAD R4, R3, -0x1400, R4 ;  /* 0xffffec0003047824 */ /* 0x000fc800078e0204 */
[C---:B------:R-:W-:Y:S01]  /*1eb0*/  IMAD.HI.U32 R3, R4.reuse, -0x33333333, RZ ;  /* 0xcccccccd04037827 */ /* 0x040fe200078e00ff */
[----:B------:R-:W-:-:S04]  /*1ec0*/  ISETP.GE.U32.AND P0, PT, R4, 0x2580, PT ;  /* 0x000025800400780c */ /* 0x000fc80003f06070 */
[----:B------:R-:W-:-:S04]  /*1ed0*/  LEA.HI R3, R3, 0x1, RZ, 0x17 ;  /* 0x0000000103037811 */ /* 0x000fc800078fb8ff */
[----:B------:R-:W-:-:S05]  /*1ee0*/  LOP3.LUT R4, R3, 0xf, RZ, 0xc0, !PT ;  /* 0x0000000f03047812 */ /* 0x000fca00078ec0ff */
[----:B------:R-:W-:Y:S05]  /*1ef0*/  @!P0 BRA `(.L_x_141) ;  /* 0x0000000400308947 */ /* 0x000fea0003800000 */
[----:B------:R-:W-:Y:S01]  /*1f00*/  IMAD.HI.U32 R0, R2, -0x33333333, RZ ;  /* 0xcccccccd02007827 */ /* 0x000fe200078e00ff */
[----:B------:R-:W-:Y:S04]  /*1f10*/  BSSY.RECONVERGENT B3, `(.L_x_142) ;  /* 0x0000049000037945 */ /* 0x000fe80003800200 */
[----:B------:R-:W-:-:S04]  /*1f20*/  LEA.HI R0, R0, 0x1, RZ, 0x17 ;  /* 0x0000000100007811 */ /* 0x000fc800078fb8ff */
[----:B------:R-:W-:Y:S02]  /*1f30*/  LOP3.LUT R26, R0, 0xfffff0, RZ, 0xc0, !PT ;  /* 0x00fffff0001a7812 */ /* 0x000fe400078ec0ff */
[----:B------:R-:W-:-:S03]  /*1f40*/  LOP3.LUT R0, R9, 0x1400, RZ, 0xfc, !PT ;  /* 0x0000140009007812 */ /* 0x000fc600078efcff */
[----:B------:R-:W-:-:S07]  /*1f50*/  IMAD.MOV R26, RZ, RZ, -R26 ;  /* 0x000000ffff1a7224 */ /* 0x000fce00078e0a1a */
.L_x_143:
[C---:B------:R-:W-:Y:S02]  /*1f60*/  VIADD R23, R5.reuse, 0xffffec00 ;  /* 0xffffec0005177836 */ /* 0x040fe40000000000 */
[----:B------:R-:W-:Y:S02]  /*1f70*/  VIADD R19, R5, 0xffffee80 ;  /* 0xffffee8005137836 */ /* 0x000fe40000000000 */
[----:B------:R-:W-:-:S04]  /*1f80*/  IMAD.WIDE.U32 R22, R23, 0x8, R6 ;  /* 0x0000000817167825 */ /* 0x000fc800078e0006 */
[--C-:B------:R-:W-:Y:S02]  /*1f90*/  IMAD.WIDE.U32 R18, R19, 0x8, R6.reuse ;  /* 0x0000000813127825 */ /* 0x100fe400078e0006 */
[----:B------:R-:W2:Y:S02]  /*1fa0*/  LDG.E.64 R22, desc[UR10][R22.64] ;  /* 0x0000000a16167981 */ /* 0x000ea4000c1e1b00 */
[C---:B------:R-:W-:Y:S02]  /*1fb0*/  VIADD R17, R5.reuse, 0xfffff100 ;  /* 0xfffff10005117836 */ /* 0x040fe40000000000 */
[----:B------:R-:W3:Y:S01]  /*1fc0*/  LDG.E.64 R18, desc[UR10][R18.64] ;  /* 0x0000000a12127981 */ /* 0x000ee2000c1e1b00 */
[----:B------:R-:W-:Y:S02]  /*1fd0*/  VIADD R15, R5, 0xfffff380 ;  /* 0xfffff380050f7836 */ /* 0x000fe40000000000 */
[----:B------:R-:W-:-:S04]  /*1fe0*/  IMAD.WIDE.U32 R16, R17, 0x8, R6 ;  /* 0x0000000811107825 */ /* 0x000fc800078e0006 */
[--C-:B------:R-:W-:Y:S02]  /*1ff0*/  IMAD.WIDE.U32 R14, R15, 0x8, R6.reuse ;  /* 0x000000080f0e7825 */ /* 0x100fe400078e0006 */
[----:B------:R-:W4:Y:S02]  /*2000*/  LDG.E.64 R16, desc[UR10][R16.64] ;  /* 0x0000000a10107981 */ /* 0x000f24000c1e1b00 */
[C---:B------:R-:W-:Y:S02]  /*2010*/  VIADD R13, R5.reuse, 0xfffff600 ;  /* 0xfffff600050d7836 */ /* 0x040fe40000000000 */
[----:B------:R-:W5:Y:S01]  /*2020*/  LDG.E.64 R14, desc[UR10][R14.64] ;  /* 0x0000000a0e0e7981 */ /* 0x000f62000c1e1b00 */
[----:B------:R-:W-:Y:S02]  /*2030*/  VIADD R11, R5, 0xfffff880 ;  /* 0xfffff880050b7836 */ /* 0x000fe40000000000 */
[----:B------:R-:W-:-:S04]  /*2040*/  IMAD.WIDE.U32 R12, R13, 0x8, R6 ;  /* 0x000000080d0c7825 */ /* 0x000fc800078e0006 */
[--C-:B------:R-:W-:Y:S02]  /*2050*/  IMAD.WIDE.U32 R10, R11, 0x8, R6.reuse ;  /* 0x000000080b0a7825 */ /* 0x100fe400078e0006 */
[----:B------:R-:W5:Y:S02]  /*2060*/  LDG.E.64 R12, desc[UR10][R12.64] ;  /* 0x0000000a0c0c7981 */ /* 0x000f64000c1e1b00 */
[C---:B------:R-:W-:Y:S02]  /*2070*/  VIADD R9, R5.reuse, 0xfffffb00 ;  /* 0xfffffb0005097836 */ /* 0x040fe40000000000 */
[----:B------:R-:W5:Y:S01]  /*2080*/  LDG.E.64 R10, desc[UR10][R10.64] ;  /* 0x0000000a0a0a7981 */ /* 0x000f62000c1e1b00 */
[----:B------:R-:W-:Y:S02]  /*2090*/  VIADD R21, R5, 0xfffffd80 ;  /* 0xfffffd8005157836 */ /* 0x000fe40000000000 */
[----:B------:R-:W-:-:S04]  /*20a0*/  IMAD.WIDE.U32 R8, R9, 0x8, R6 ;  /* 0x0000000809087825 */ /* 0x000fc800078e0006 */
[----:B------:R-:W-:Y:S02]  /*20b0*/  IMAD.WIDE.U32 R20, R21, 0x8, R6 ;  /* 0x0000000815147825 */ /* 0x000fe400078e0006 */
[----:B------:R-:W5:Y:S04]  /*20c0*/  LDG.E.64 R8, desc[UR10][R8.64] ;  /* 0x0000000a08087981 */ /* 0x000f68000c1e1b00 */
[----:B------:R-:W5:Y:S01]  /*20d0*/  LDG.E.64 R20, desc[UR10][R20.64] ;  /* 0x0000000a14147981 */ /* 0x000f62000c1e1b00 */
[----:B------:R-:W-:Y:S01]  /*20e0*/  VIADD R25, R5, 0x280 ;  /* 0x0000028005197836 */ /* 0x000fe20000000000 */
[----:B--2---:R-:W-:-:S08]  /*20f0*/  DADD R22, R22, R28 ;  /* 0x0000000016167229 */ /* 0x004fd0000000001c */
[----:B---3--:R-:W-:Y:S01]  /*2100*/  DADD R18, R22, R18 ;  /* 0x0000000016127229 */ /* 0x008fe20000000012 */
[----:B------:R-:W-:-:S06]  /*2110*/  IMAD.WIDE.U32 R22, R5, 0x8, R6 ;  /* 0x0000000805167825 */ /* 0x000fcc00078e0006 */
[----:B------:R-:W2:Y:S01]  /*2120*/  LDG.E.64 R22, desc[UR10][R22.64] ;  /* 0x0000000a16167981 */ /* 0x000ea2000c1e1b00 */
[----:B----4-:R-:W-:Y:S01]  /*2130*/  DADD R16, R18, R16 ;  /* 0x0000000012107229 */ /* 0x010fe20000000010 */
[----:B------:R-:W-:-:S04]  /*2140*/  IMAD.WIDE.U32 R18, R25, 0x8, R6 ;  /* 0x0000000819127825 */ /* 0x000fc800078e0006 */
[----:B------:R-:W-:Y:S02]  /*2150*/  VIADD R25, R5, 0x500 ;  /* 0x0000050005197836 */ /* 0x000fe40000000000 */
[----:B------:R-:W3:Y:S01]  /*2160*/  LDG.E.64 R18, desc[UR10][R18.64] ;  /* 0x0000000a12127981 */ /* 0x000ee2000c1e1b00 */
[----:B-----5:R-:W-:Y:S01]  /*2170*/  DADD R14, R16, R14 ;  /* 0x00000000100e7229 */ /* 0x020fe2000000000e */
[----:B------:R-:W-:-:S04]  /*2180*/  IMAD.WIDE.U32 R16, R25, 0x8, R6 ;  /* 0x0000000819107825 */ /* 0x000fc800078e0006 */
[----:B------:R-:W-:Y:S02]  /*2190*/  VIADD R25, R5, 0x780 ;  /* 0x0000078005197836 */ /* 0x000fe40000000000 */
[----:B------:R-:W4:Y:S01]  /*21a0*/  LDG.E.64 R16, desc[UR10][R16.64] ;  /* 0x0000000a10107981 */ /* 0x000f22000c1e1b00 */
[----:B------:R-:W-:Y:S01]  /*21b0*/  DADD R12, R14, R12 ;  /* 0x000000000e0c7229 */ /* 0x000fe2000000000c */
[----:B------:R-:W-:-:S04]  /*21c0*/  IMAD.WIDE.U32 R14, R25, 0x8, R6 ;  /* 0x00000008190e7825 */ /* 0x000fc800078e0006 */
[----:B------:R-:W-:Y:S02]  /*21d0*/  VIADD R25, R5, 0xa00 ;  /* 0x00000a0005197836 */ /* 0x000fe40000000000 */
[----:B------:R-:W5:Y:S01]  /*21e0*/  LDG.E.64 R14, desc[UR10][R14.64] ;  /* 0x0000000a0e0e7981 */ /* 0x000f62000c1e1b00 */
        /* <DEDUP_REMOVED lines=9> */
[----:B------:R-:W-:Y:S01]  /*2280*/  IMAD.WIDE.U32 R8, R25, 0x8, R6 ;  /* 0x0000000819087825 */ /* 0x000fe200078e0006 */
[----:B------:R-:W-:-:S05]  /*2290*/  IADD3 R25, PT, PT, R5, 0x1180, RZ ;  /* 0x0000118005197810 */ /* 0x000fca0007ffe0ff */
[----:B------:R-:W5:Y:S01]  /*22a0*/  LDG.E.64 R8, desc[UR10][R8.64] ;  /* 0x0000000a08087981 */ /* 0x000f62000c1e1b00 */
[----:B------:R-:W-:-:S06]  /*22b0*/  IMAD.WIDE.U32 R24, R25, 0x8, R6 ;  /* 0x0000000819187825 */ /* 0x000fcc00078e0006 */
[----:B------:R-:W5:Y:S01]  /*22c0*/  LDG.E.64 R24, desc[UR10][R24.64] ;  /* 0x0000000a18187981 */ /* 0x000f62000c1e1b00 */
[----:B------:R-:W-:Y:S02]  /*22d0*/  VIADD R26, R26, 0x10 ;  /* 0x000000101a1a7836 */ /* 0x000fe40000000000 */
[----:B------:R-:W-:Y:S02]  /*22e0*/  VIADD R0, R0, 0x2800 ;  /* 0x0000280000007836 */ /* 0x000fe40000000000 */
[----:B------:R-:W-:Y:S01]  /*22f0*/  VIADD R5, R5, 0x2800 ;  /* 0x0000280005057836 */ /* 0x000fe20000000000 */
[----:B------:R-:W-:Y:S01]  /*2300*/  ISETP.NE.AND P0, PT, R26, RZ, PT ;  /* 0x000000ff1a00720c */ /* 0x000fe20003f05270 */
        /* <DEDUP_REMOVED lines=9> */
[----:B------:R-:W-:Y:S05]  /*23a0*/  BSYNC.RECONVERGENT B3 ;  /* 0x0000000000037941 */ /* 0x000fea0003800200 */
.L_x_142:
[----:B------:R-:W-:-:S07]  /*23b0*/  VIADD R0, R0, 0xffffec00 ;  /* 0xffffec0000007836 */ /* 0x000fce0000000000 */
.L_x_141:
[----:B------:R-:W-:Y:S05]  /*23c0*/  BSYNC.RECONVERGENT B2 ;  /* 0x0000000000027941 */ /* 0x000fea0003800200 */
.L_x_140:
[----:B------:R-:W-:-:S13]  /*23d0*/  ISETP.NE.AND P0, PT, R4, RZ, PT ;  /* 0x000000ff0400720c */ /* 0x000fda0003f05270 */
[----:B------:R-:W-:Y:S05]  /*23e0*/  @!P0 BRA `(.L_x_139) ;  /* 0x0000000400308947 */ /* 0x000fea0003800000 */
[----:B------:R-:W-:Y:S01]  /*23f0*/  ISETP.GE.U32.AND P0, PT, R4, 0x8, PT ;  /* 0x000000080400780c */ /* 0x000fe20003f06070 */
[----:B------:R-:W-:Y:S01]  /*2400*/  BSSY.RECONVERGENT B2, `(.L_x_144) ;  /* 0x0000025000027945 */ /* 0x000fe20003800200 */
[----:B------:R-:W-:-:S04]  /*2410*/  LOP3.LUT R22, R3, 0x7, RZ, 0xc0, !PT ;  /* 0x0000000703167812 */ /* 0x000fc800078ec0ff */
[----:B------:R-:W-:-:S07]  /*2420*/  ISETP.NE.AND P1, PT, R22, RZ, PT ;  /* 0x000000ff1600720c */ /* 0x000fce0003f25270 */
[----:B------:R-:W-:Y:S06]  /*2430*/  @!P0 BRA `(.L_x_145) ;  /* 0x0000000000848947 */ /* 0x000fec0003800000 */
[----:B------:R-:W-:-:S04]  /*2440*/  VIADD R19, R0, UR12 ;  /* 0x0000000c00137c36 */ /* 0x000fc80008000000 */
[----:B------:R-:W-:-:S04]  /*2450*/  IMAD.WIDE.U32 R4, R19, 0x8, R6 ;  /* 0x0000000813047825 */ /* 0x000fc800078e0006 */
[C---:B------:R-:W-:Y:S02]  /*2460*/  VIADD R17, R19.reuse, 0x280 ;  /* 0x0000028013117836 */ /* 0x040fe40000000000 */
[----:B------:R-:W2:Y:S01]  /*2470*/  LDG.E.64 R4, desc[UR10][R4.64] ;  /* 0x0000000a04047981 */ /* 0x000ea2000c1e1b00 */
        /* <DEDUP_REMOVED lines=14> */
[--C-:B------:R-:W-:Y:S02]  /*2560*/  IMAD.WIDE.U32 R20, R21, 0x8, R6.reuse ;  /* 0x0000000815147825 */ /* 0x100fe400078e0006 */
[----:B------:R-:W5:Y:S02]  /*2570*/  LDG.E.64 R8, desc[UR10][R8.64] ;  /* 0x0000000a08087981 */ /* 0x000f64000c1e1b00 */
[----:B------:R-:W-:Y:S02]  /*2580*/  VIADD R19, R19, 0x1180 ;  /* 0x0000118013137836 */ /* 0x000fe40000000000 */
[----:B------:R-:W5:Y:S02]  /*2590*/  LDG.E.64 R20, desc[UR10][R20.64] ;  /* 0x0000000a14147981 */ /* 0x000f64000c1e1b00 */
[----:B------:R-:W-:-:S06]  /*25a0*/  IMAD.WIDE.U32 R18, R19, 0x8, R6 ;  /* 0x0000000813127825 */ /* 0x000fcc00078e0006 */
        /* <DEDUP_REMOVED lines=10> */
.L_x_145:
[----:B------:R-:W-:Y:S05]  /*2650*/  BSYNC.RECONVERGENT B2 ;  /* 0x0000000000027941 */ /* 0x000fea0003800200 */
.L_x_144:
[----:B------:R-:W-:Y:S05]  /*2660*/  @!P1 BRA `(.L_x_139) ;  /* 0x0000000000909947 */ /* 0x000fea0003800000 */
[----:B------:R-:W-:Y:S01]  /*2670*/  ISETP.GE.U32.AND P0, PT, R22, 0x4, PT ;  /* 0x000000041600780c */ /* 0x000fe20003f06070 */
[----:B------:R-:W-:Y:S01]  /*2680*/  BSSY.RECONVERGENT B2, `(.L_x_146) ;  /* 0x0000014000027945 */ /* 0x000fe20003800200 */
[----:B------:R-:W-:-:S11]  /*2690*/  LOP3.LUT P1, RZ, R3, 0x3, RZ, 0xc0, !PT ;  /* 0x0000000303ff7812 */ /* 0x000fd6000782c0ff */
[----:B------:R-:W-:Y:S05]  /*26a0*/  @!P0 BRA `(.L_x_147) ;  /* 0x0000000000448947 */ /* 0x000fea0003800000 */
        /* <DEDUP_REMOVED lines=8> */
[----:B------:R-:W-:Y:S02]  /*2730*/  VIADD R13, R3, 0x780 ;  /* 0x00000780030d7836 */ /* 0x000fe40000000000 */
[----:B------:R-:W4:Y:S02]  /*2740*/  LDG.E.64 R10, desc[UR10][R10.64] ;  /* 0x0000000a0a0a7981 */ /* 0x000f24000c1e1b00 */
[----:B------:R-:W-:-:S06]  /*2750*/  IMAD.WIDE.U32 R12, R13, 0x8, R6 ;  /* 0x000000080d0c7825 */ /* 0x000fcc00078e0006 */
[----:B------:R-:W5:Y:S01]  /*2760*/  LDG.E.64 R12, desc[UR10][R12.64] ;  /* 0x0000000a0c0c7981 */ /* 0x000f62000c1e1b00 */
[----:B------:R-:W-:Y:S01]  /*2770*/  VIADD R0, R0, 0xa00 ;  /* 0x00000a0000007836 */ /* 0x000fe20000000000 */
[----:B--2---:R-:W-:-:S08]  /*2780*/  DADD R28, R28, R4 ;  /* 0x000000001c1c7229 */ /* 0x004fd00000000004 */
[----:B---3--:R-:W-:-:S08]  /*2790*/  DADD R28, R28, R8 ;  /* 0x000000001c1c7229 */ /* 0x008fd00000000008 */
[----:B----4-:R-:W-:-:S08]  /*27a0*/  DADD R28, R28, R10 ;  /* 0x000000001c1c7229 */ /* 0x010fd0000000000a */
[----:B-----5:R-:W-:-:S11]  /*27b0*/  DADD R28, R28, R12 ;  /* 0x000000001c1c7229 */ /* 0x020fd6000000000c */
.L_x_147:
[----:B------:R-:W-:Y:S05]  /*27c0*/  BSYNC.RECONVERGENT B2 ;  /* 0x0000000000027941 */ /* 0x000fea0003800200 */
.L_x_146:
[----:B------:R-:W-:Y:S05]  /*27d0*/  @!P1 BRA `(.L_x_139) ;  /* 0x0000000000349947 */ /* 0x000fea0003800000 */
[----:B------:R-:W-:-:S04]  /*27e0*/  IMAD.HI.U32 R2, R2, -0x33333333, RZ ;  /* 0xcccccccd02027827 */ /* 0x000fc800078e00ff */
[----:B------:R-:W-:Y:S01]  /*27f0*/  VIADD R5, R0, UR6 ;  /* 0x0000000600057c36 */ /* 0x000fe20008000000 */
[----:B------:R-:W-:-:S04]  /*2800*/  LOP3.LUT R2, R2, 0xffff, RZ, 0xc0, !PT ;  /* 0x0000ffff02027812 */ /* 0x000fc800078ec0ff */
[----:B------:R-:W-:-:S04]  /*2810*/  LEA.HI R2, R2, 0x1, RZ, 0x17 ;  /* 0x0000000102027811 */ /* 0x000fc800078fb8ff */
[----:B------:R-:W-:-:S05]  /*2820*/  LOP3.LUT R2, R2, 0x3, RZ, 0xc0, !PT ;  /* 0x0000000302027812 */ /* 0x000fca00078ec0ff */
[----:B------:R-:W-:-:S07]  /*2830*/  IMAD.MOV R0, RZ, RZ, -R2 ;  /* 0x000000ffff007224 */ /* 0x000fce00078e0a02 */
.L_x_148:
[----:B------:R-:W-:-:S06]  /*2840*/  IMAD.WIDE.U32 R2, R5, 0x8, R6 ;  /* 0x0000000805027825 */ /* 0x000fcc00078e0006 */
[----:B------:R-:W2:Y:S01]  /*2850*/  LDG.E.64 R2, desc[UR10][R2.64] ;  /* 0x0000000a02027981 */ /* 0x000ea2000c1e1b00 */
[----:B------:R-:W-:Y:S02]  /*2860*/  VIADD R0, R0, 0x1 ;  /* 0x0000000100007836 */ /* 0x000fe40000000000 */
[----:B------:R-:W-:-:S03]  /*2870*/  VIADD R5, R5, 0x280 ;  /* 0x0000028005057836 */ /* 0x000fc60000000000 */
[----:B------:R-:W-:Y:S01]  /*2880*/  ISETP.NE.AND P0, PT, R0, RZ, PT ;  /* 0x000000ff0000720c */ /* 0x000fe20003f05270 */
[----:B--2---:R-:W-:-:S12]  /*2890*/  DADD R28, R2, R28 ;  /* 0x00000000021c7229 */ /* 0x004fd8000000001c */
[----:B------:R-:W-:Y:S05]  /*28a0*/  @P0 BRA `(.L_x_148) ;  /* 0xfffffffc00e40947 */ /* 0x000fea000383ffff */
.L_x_139:
[----:B------:R-:W-:Y:S05]  /*28b0*/  BSYNC.RECONVERGENT B1 ;  /* 0x0000000000017941 */ /* 0x000fea0003800200 */
.L_x_136:
[----:B------:R-:W0:Y:S01]  /*28c0*/  S2R R0, SR_LANEID ;  /* 0x0000000000007919 */ /* 0x000e220000000000 */
[----:B------:R-:W-:Y:S04]  /*28d0*/  SHFL.DOWN PT, R2, R28, 0x1, 0x1f ;  /* 0x08201f001c027f89 */ /* 0x000fe800000e0000 */
[----:B------:R-:W2:Y:S01]  /*28e0*/  SHFL.DOWN PT, R3, R29, 0x1, 0x1f ;  /* 0x08201f001d037f89 */ /* 0x000ea200000e0000 */
[----:B------:R-:W3:Y:S01]  /*28f0*/  S2R R11, SR_TID.X ;  /* 0x00000000000b7919 */ /* 0x000ee20000002100 */
[----:B--2---:R-:W-:Y:S01]  /*2900*/  DADD R2, R2, R28 ;  /* 0x0000000002027229 */ /* 0x004fe2000000001c */
[C---:B0-----:R-:W-:Y:S02]  /*2910*/  ISETP.GT.AND P0, PT, R0.reuse, 0x1e, PT ;  /* 0x0000001e0000780c */ /* 0x041fe40003f04270 */
[----:B------:R-:W-:-:S07]  /*2920*/  ISETP.NE.AND P1, PT, R0, RZ, PT ;  /* 0x000000ff0000720c */ /* 0x000fce0003f25270 */
[----:B------:R-:W-:Y:S02]  /*2930*/  FSEL R4, R28, R2, P0 ;  /* 0x000000021c047208 */ /* 0x000fe40000000000 */
[----:B------:R-:W-:Y:S02]  /*2940*/  FSEL R5, R29, R3, P0 ;  /* 0x000000031d057208 */ /* 0x000fe40000000000 */
[----:B------:R-:W-:Y:S01]  /*2950*/  ISETP.GT.AND P0, PT, R0, 0x1d, PT ;  /* 0x0000001d0000780c */ /* 0x000fe20003f04270 */
[----:B------:R-:W-:Y:S04]  /*2960*/  SHFL.DOWN PT, R2, R4, 0x2, 0x1f ;  /* 0x08401f0004027f89 */ /* 0x000fe800000e0000 */
[----:B------:R-:W0:Y:S01]  /*2970*/  SHFL.DOWN PT, R3, R5, 0x2, 0x1f ;  /* 0x08401f0005037f89 */ /* 0x000e2200000e0000 */
[----:B------:R-:W2:Y:S01]  /*2980*/  @!P1 S2R R10, SR_CgaCtaId ;  /* 0x00000000000a9919 */ /* 0x000ea20000008800 */
        /* <DEDUP_REMOVED lines=12> */
[----:B---3--:R-:W-:Y:S01]  /*2a50*/  @!P1 SHF.R.U32.HI R6, RZ, 0x2, R11 ;  /* 0x00000002ff069819 */ /* 0x008fe2000001160b */
[----:B------:R-:W0:Y:S01]  /*2a60*/  SHFL.DOWN PT, R3, R9, 0x8, 0x1f ;  /* 0x09001f0009037f89 */ /* 0x000e2200000e0000 */
[----:B--2---:R-:W-:-:S02]  /*2a70*/  @!P1 LEA R7, R10, R7, 0x18 ;  /* 0x000000070a079211 */ /* 0x004fc400078ec0ff */
        /* <DEDUP_REMOVED lines=19> */
[----:B------:R-:W3:Y:S04]  /*2bb0*/  LDS.128 R12, [UR4+0x30] ;  /* 0x00003004ff0c7984 */ /* 0x000ee80008000c00 */
[----:B------:R-:W4:Y:S01]  /*2bc0*/  LDS.128 R8, [UR4+0x40] ;  /* 0x00004004ff087984 */ /* 0x000f220008000c00 */
[----:B0-----:R-:W-:-:S03]  /*2bd0*/  DADD R16, R4, R16 ;  /* 0x0000000004107229 */ /* 0x001fc60000000010 */
[----:B--2---:R-:W0:Y:S05]  /*2be0*/  LDS.128 R4, [UR4+0x50] ;  /* 0x00005004ff047984 */ /* 0x004e2a0008000c00 */
[----:B------:R-:W-:-:S08]  /*2bf0*/  DADD R16, R16, R18 ;  /* 0x0000000010107229 */ /* 0x000fd00000000012 */
[----:B---3--:R-:W-:-:S08]  /*2c00*/  DADD R12, R16, R12 ;  /* 0x00000000100c7229 */ /* 0x008fd0000000000c */
[----:B------:R-:W-:Y:S02]  /*2c10*/  DADD R2, R12, R14 ;  /* 0x000000000c027229 */ /* 0x000fe4000000000e */
[----:B------:R-:W2:Y:S06]  /*2c20*/  LDS.128 R12, [UR4+0x60] ;  /* 0x00006004ff0c7984 */ /* 0x000eac0008000c00 */
[----:B----4-:R-:W-:-:S08]  /*2c30*/  DADD R2, R2, R8 ;  /* 0x0000000002027229 */ /* 0x010fd00000000008 */
[----:B------:R-:W-:Y:S01]  /*2c40*/  DADD R2, R2, R10 ;  /* 0x0000000002027229 */ /* 0x000fe2000000000a */
[----:B------:R-:W3:Y:S07]  /*2c50*/  LDS.128 R8, [UR4+0x70] ;  /* 0x00007004ff087984 */ /* 0x000eee0008000c00 */
[----:B0-----:R-:W-:-:S08]  /*2c60*/  DADD R2, R2, R4 ;  /* 0x0000000002027229 */ /* 0x001fd00000000004 */
[----:B------:R-:W-:Y:S01]  /*2c70*/  DADD R2, R2, R6 ;  /* 0x0000000002027229 */ /* 0x000fe20000000006 */
[----:B------:R-:W0:Y:S07]  /*2c80*/  LDS.128 R4, [UR4+0x80] ;  /* 0x00008004ff047984 */ /* 0x000e2e0008000c00 */
[----:B--2---:R-:W-:-:S08]  /*2c90*/  DADD R2, R2, R12 ;  /* 0x0000000002027229 */ /* 0x004fd0000000000c */
[----:B------:R-:W-:Y:S01]  /*2ca0*/  DADD R2, R2, R14 ;  /* 0x0000000002027229 */ /* 0x000fe2000000000e */
[----:B------:R-:W2:Y:S07]  /*2cb0*/  LDS.128 R12, [UR4+0x90] ;  /* 0x00009004ff0c7984 */ /* 0x000eae0008000c00 */
[----:B---3--:R-:W-:-:S08]  /*2cc0*/  DADD R2, R2, R8 ;  /* 0x0000000002027229 */ /* 0x008fd00000000008 */
[----:B------:R-:W-:Y:S01]  /*2cd0*/  DADD R2, R2, R10 ;  /* 0x0000000002027229 */ /* 0x000fe2000000000a */
[----:B------:R-:W3:Y:S07]  /*2ce0*/  LDS.128 R8, [UR4+0xa0] ;  /* 0x0000a004ff087984 */ /* 0x000eee0008000c00 */
[----:B0-----:R-:W-:Y:S01]  /*2cf0*/  DADD R2, R2, R4 ;  /* 0x0000000002027229 */ /* 0x001fe20000000004 */
[----:B------:R-:W0:Y:S07]  /*2d00*/  LDS.64 R4, [UR4+0xb0] ;  /* 0x0000b004ff047984 */ /* 0x000e2e0008000a00 */
[----:B------:R-:W-:-:S08]  /*2d10*/  DADD R2, R2, R6 ;  /* 0x0000000002027229 */ /* 0x000fd00000000006 */
[----:B--2---:R-:W-:-:S08]  /*2d20*/  DADD R2, R2, R12 ;  /* 0x0000000002027229 */ /* 0x004fd0000000000c */
[----:B------:R-:W-:-:S08]  /*2d30*/  DADD R2, R2, R14 ;  /* 0x0000000002027229 */ /* 0x000fd0000000000e */
[----:B---3--:R-:W-:-:S08]  /*2d40*/  DADD R2, R2, R8 ;  /* 0x0000000002027229 */ /* 0x008fd00000000008 */
[----:B------:R-:W-:-:S08]  /*2d50*/  DADD R2, R2, R10 ;  /* 0x0000000002027229 */ /* 0x000fd0000000000a */
[----:B0-----:R-:W-:-:S11]  /*2d60*/  DADD R4, R2, R4 ;  /* 0x0000000002047229 */ /* 0x001fd60000000004 */
.L_x_135:
[----:B-1----:R-:W-:Y:S05]  /*2d70*/  BSYNC.RECONVERGENT B0 ;  /* 0x0000000000007941 */ /* 0x002fea0003800200 */
.L_x_119:
[----:B------:R-:W-:Y:S05]  /*2d80*/  @P0 EXIT ;  /* 0x000000000000094d */ /* 0x000fea0003800000 */
[----:B------:R-:W1:Y:S02]  /*2d90*/  LDCU.64 UR4, c[0x0][0x388] ;  /* 0x00007100ff0477ac */ /* 0x000e640008000a00 */
[----:B-1----:R-:W-:-:S06]  /*2da0*/  UIMAD.WIDE.U32 UR4, UR9, 0x8, UR4 ;  /* 0x00000008090478a5 */ /* 0x002fcc000f8e0004 */
[----:B--2---:R-:W-:Y:S02]  /*2db0*/  IMAD.U32 R2, RZ, RZ, UR4 ;  /* 0x00000004ff027e24 */ /* 0x004fe4000f8e00ff */
[----:B------:R-:W-:-:S05]  /*2dc0*/  IMAD.U32 R3, RZ, RZ, UR5 ;  /* 0x00000005ff037e24 */ /* 0x000fca000f8e00ff */
[----:B------:R-:W-:Y:S01]  /*2dd0*/  STG.E.64 desc[UR10][R2.64], R4 ;  /* 0x0000000402007986 */ /* 0x000fe2000c101b0a */
[----:B------:R-:W-:Y:S05]  /*2de0*/  EXIT ;  /* 0x000000000000794d */ /* 0x000fea0003800000 */
.L_x_149:
        /* <DEDUP_REMOVED lines=9> */
.L_x_254:


//--------------------- .text._ZN3cub18CUB_300001_SM_10006detail6reduce28DeviceReduceSingleTileKernelINS2_10policy_hubIdjN4cuda3std3__44plusIdEEE10Policy1000EN6thrust24THRUST_300001_SM_1000_NS6detail15normal_iteratorINSD_10device_ptrIdEEEEPdjS9_ddNS7_10__identityEEEvT0_T1_T2_T3_T4_T6_ --------------------------
	.section	.text._ZN3cub18CUB_300001_SM_10006detail6reduce28DeviceReduceSingleTileKernelINS2_10policy_hubIdjN4cuda3std3__44plusIdEEE10Policy1000EN6thrust24THRUST_300001_SM_1000_NS6detail15normal_iteratorINSD_10device_ptrIdEEEEPdjS9_ddNS7_10__identityEEEvT0_T1_T2_T3_T4_T6_,"ax",@progbits
	.align	128
        .global         _ZN3cub18CUB_300001_SM_10006detail6reduce28DeviceReduceSingleTileKernelINS2_10policy_hubIdjN4cuda3std3__44plusIdEEE10Policy1000EN6thrust24THRUST_300001_SM_1000_NS6detail15normal_iteratorINSD_10device_ptrIdEEEEPdjS9_ddNS7_10__identityEEEvT0_T1_T2_T3_T4_T6_
        .type           _ZN3cub18CUB_300001_SM_10006detail6reduce28DeviceReduceSingleTileKernelINS2_10policy_hubIdjN4cuda3std3__44plusIdEEE10Policy1000EN6thrust24THRUST_300001_SM_1000_NS6detail15normal_iteratorINSD_10device_ptrIdEEEEPdjS9_ddNS7_10__identityEEEvT0_T1_T2_T3_T4_T6_,@function
        .size           _ZN3cub18CUB_300001_SM_10006detail6reduce28DeviceReduceSingleTileKernelINS2_10policy_hubIdjN4cuda3std3__44plusIdEEE10Policy1000EN6thrust24THRUST_300001_SM_1000_NS6detail15normal_iteratorINSD_10device_ptrIdEEEEPdjS9_ddNS7_10__identityEEEvT0_T1_T2_T3_T4_T6_,(.L_x_255 - _ZN3cub18CUB_300001_SM_10006detail6reduce28DeviceReduceSingleTileKernelINS2_10policy_hubIdjN4cuda3std3__44plusIdEEE10Policy1000EN6thrust24THRUST_300001_SM_1000_NS6detail15normal_iteratorINSD_10device_ptrIdEEEEPdjS9_ddNS7_10__identityEEEvT0_T1_T2_T3_T4_T6_)
        .other          _ZN3cub18CUB_300001_SM_10006detail6reduce28DeviceReduceSingleTileKernelINS2_10policy_hubIdjN4cuda3std3__44plusIdEEE10Policy1000EN6thrust24THRUST_300001_SM_1000_NS6detail15normal_iteratorINSD_10device_ptrIdEEEEPdjS9_ddNS7_10__identityEEEvT0_T1_T2_T3_T4_T6_,@"STO_CUDA_ENTRY STV_DEFAULT"
_ZN3cub18CUB_300001_SM_10006detail6reduce28DeviceReduceSingleTileKernelINS2_10policy_hubIdjN4cuda3std3__44plusIdEEE10Policy1000EN6thrust24THRUST_300001_SM_1000_NS6detail15normal_iteratorINSD_10device_ptrIdEEEEPdjS9_ddNS7_10__identityEEEvT0_T1_T2_T3_T4_T6_:
.text._ZN3cub18CUB_300001_SM_10006detail6reduce28DeviceReduceSingleTileKernelINS2_10policy_hubIdjN4cuda3std3__44plusIdEEE10Policy1000EN6thrust24THRUST_300001_SM_1000_NS6detail15normal_iteratorINSD_10device_ptrIdEEEEPdjS9_ddNS7_10__identityEEEvT0_T1_T2_T3_T4_T6_:
        /* <DEDUP_REMOVED lines=13> */
.L_x_150:
[----:B------:R-:W-:Y:S01]  /*00d0*/  ISETP.GT.U32.AND P0, PT, R2, 0x13ff, PT ;  /* 0x000013ff0200780c */ /* 0x000fe20003f04070 */
[----:B------:R-:W-:-:S12]  /*00e0*/  BSSY.RECONVERGENT B0, `(.L_x_151) ;  /* 0x0000280000007945 */ /* 0x000fd80003800200 */
        /* <DEDUP_REMOVED lines=11> */
.L_x_154:
[----:B------:R-:W-:Y:S05]  /*01a0*/  BSYNC.RECONVERGENT B1 ;  /* 0x0000000000017941 */ /* 0x000fea0003800200 */
.L_x_153:
[----:B------:R-:W-:Y:S01]  /*01b0*/  ISETP.GE.U32.AND P0, PT, R41, R2, PT ;  /* 0x000000022900720c */ /* 0x000fe20003f06070 */
[----:B------:R-:W-:-:S12]  /*01c0*/  BSSY.RECONVERGENT B1, `(.L_x_155) ;  /* 0x0000073000017945 */ /* 0x000fd80003800200 */
[----:B------:R-:W-:Y:S05]  /*01d0*/  @P0 BRA `(.L_x_156) ;  /* 0x0000000400c40947 */ /* 0x000fea0003800000 */
[----:B------:R-:W-:Y:S01]  /*01e0*/  LOP3.LUT R5, RZ, R41, RZ, 0x33, !PT ;  /* 0x00000029ff057212 */ /* 0x000fe200078e33ff */
[----:B------:R-:W-:Y:S04]  /*01f0*/  BSSY.RECONVERGENT B2, `(.L_x_157) ;  /* 0x0000034000027945 */ /* 0x000fe80003800200 */
[----:B------:R-:W-:-:S04]  /*0200*/  IMAD.IADD R5, R5, 0x1, R2 ;  /* 0x0000000105057824 */ /* 0x000fc800078e0202 */
[C---:B------:R-:W-:Y:S01]  /*0210*/  IMAD.HI.U32 R40, R5.reuse, -0x33333333, RZ ;  /* 0xcccccccd05287827 */ /* 0x040fe200078e00ff */
[----:B------:R-:W-:-:S04]  /*0220*/  ISETP.GE.U32.AND P1, PT, R5, 0x2580, PT ;  /* 0x000025800500780c */ /* 0x000fc80003f26070 */
[----:B------:R-:W-:-:S04]  /*0230*/  LEA.HI R40, R40, 0x1, RZ, 0x17 ;  /* 0x0000000128287811 */ /* 0x000fc800078fb8ff */
[----:B------:R-:W-:-:S04]  /*0240*/  LOP3.LUT R42, R40, 0xf, RZ, 0xc0, !PT ;  /* 0x0000000f282a7812 */ /* 0x000fc800078ec0ff */
[----:B------:R-:W-:Y:S01]  /*0250*/  ISETP.NE.AND P0, PT, R42, RZ, PT ;  /* 0x000000ff2a00720c */ /* 0x000fe20003f05270 */
[----:B------:R-:W-:-:S12]  /*0260*/  @!P1 BRA `(.L_x_158) ;  /* 0x0000000000b09947 */ /* 0x000fd80003800000 */
[----:B------:R-:W0:Y:S01]  /*0270*/  LDC.64 R4, c[0x0][0x380] ;  /* 0x0000e000ff047b82 */ /* 0x000e220000000a00 */
[----:B------:R-:W-:-:S05]  /*0280*/  LOP3.LUT R0, R40, 0xfffff0, RZ, 0xc0, !PT ;  /* 0x00fffff028007812 */ /* 0x000fca00078ec0ff */
[----:B------:R-:W-:Y:S02]  /*0290*/  IMAD.MOV R0, RZ, RZ, -R0 ;  /* 0x000000ffff007224 */ /* 0x000fe400078e0a00 */
[----:B0-----:R-:W-:-:S03]  /*02a0*/  IMAD.WIDE.U32 R4, R41, 0x8, R4 ;  /* 0x0000000829047825 */ /* 0x001fc600078e0004 */
[----:B------:R-:W-:-:S05]  /*02b0*/  IADD3 R4, P1, PT, R4, 0xa000, RZ ;  /* 0x0000a00004047810 */ /* 0x000fca0007f3e0ff */
[----:B------:R-:W-:-:S08]  /*02c0*/  IMAD.X R5, RZ, RZ, R5, P1 ;  /* 0x000000ffff057224 */ /* 0x000fd000008e0605 */
.L_x_159:
        /* <DEDUP_REMOVED lines=38> */
.L_x_158:
[----:B------:R-:W-:Y:S05]  /*0530*/  BSYNC.RECONVERGENT B2 ;  /* 0x0000000000027941 */ /* 0x000fea0003800200 */
.L_x_157:
[----:B------:R-:W-:Y:S05]  /*0540*/  @!P0 BRA `(.L_x_156) ;  /* 0x0000000000e88947 */ /* 0x000fea0003800000 */
[----:B------:R-:W-:Y:S01]  /*0550*/  ISETP.GE.U32.AND P0, PT, R42, 0x8, PT ;  /* 0x000000082a00780c */ /* 0x000fe20003f06070 */
[----:B------:R-:W-:Y:S01]  /*0560*/  BSSY.RECONVERGENT B2, `(.L_x_160) ;  /* 0x0000017000027945 */ /* 0x000fe20003800200 */
[----:B------:R-:W-:-:S04]  /*0570*/  LOP3.LUT R22, R40, 0x7, RZ, 0xc0, !PT ;  /* 0x0000000728167812 */ /* 0x000fc800078ec0ff */
[----:B------:R-:W-:-:S07]  /*0580*/  ISETP.NE.AND P1, PT, R22, RZ, PT ;  /* 0x000000ff1600720c */ /* 0x000fce0003f25270 */
[----:B------:R-:W-:Y:S06]  /*0590*/  @!P0 BRA `(.L_x_161) ;  /* 0x00000000004c8947 */ /* 0x000fec0003800000 */
[----:B------:R-:W0:Y:S02]  /*05a0*/  LDC.64 R4, c[0x0][0x380] ;  /* 0x0000e000ff047b82 */ /* 0x000e240000000a00 */
[----:B0-----:R-:W-:-:S05]  /*05b0*/  IMAD.WIDE.U32 R20, R41, 0x8, R4 ;  /* 0x0000000829147825 */ /* 0x001fca00078e0004 */
        /* <DEDUP_REMOVED lines=17> */
.L_x_161:
[----:B------:R-:W-:Y:S05]  /*06d0*/  BSYNC.RECONVERGENT B2 ;  /* 0x0000000000027941 */ /* 0x000fea0003800200 */
.L_x_160:
        /* <DEDUP_REMOVED lines=17> */
.L_x_163:
[----:B------:R-:W-:Y:S05]  /*07f0*/  BSYNC.RECONVERGENT B2 ;  /* 0x0000000000027941 */ /* 0x000fea0003800200 */
.L_x_162:
[----:B------:R-:W-:Y:S05]  /*0800*/  @!P1 BRA `(.L_x_156) ;  /* 0x0000000000389947 */ /* 0x000fea0003800000 */
[----:B------:R-:W0:Y:S01]  /*0810*/  LDC.64 R4, c[0x0][0x380] ;  /* 0x0000e000ff047b82 */ /* 0x000e220000000a00 */
[----:B------:R-:W-:Y:S02]  /*0820*/  IMAD.MOV R0, RZ, RZ, -R0 ;  /* 0x000000ffff007224 */ /* 0x000fe400078e0a00 */
[----:B0-----:R-:W-:-:S04]  /*0830*/  IMAD.WIDE.U32 R4, R41, 0x8, R4 ;  /* 0x0000000829047825 */ /* 0x001fc800078e0004 */
[----:B------:R-:W-:Y:S02]  /*0840*/  IMAD.MOV.U32 R6, RZ, RZ, R4 ;  /* 0x000000ffff067224 */ /* 0x000fe400078e0004 */
[----:B------:R-:W-:-:S07]  /*0850*/  IMAD.MOV.U32 R7, RZ, RZ, R5 ;  /* 0x000000ffff077224 */ /* 0x000fce00078e0005 */
.L_x_164:
[----:B------:R-:W-:Y:S02]  /*0860*/  IMAD.MOV.U32 R4, RZ, RZ, R6 ;  /* 0x000000ffff047224 */ /* 0x000fe400078e0006 */
[----:B------:R-:W-:-:S06]  /*0870*/  IMAD.MOV.U32 R5, RZ, RZ, R7 ;  /* 0x000000ffff057224 */ /* 0x000fcc00078e0007 */
[----:B------:R-:W2:Y:S01]  /*0880*/  LDG.E.64 R4, desc[UR6][R4.64] ;  /* 0x0000000604047981 */ /* 0x000ea2000c1e1b00 */
[----:B------:R-:W-:Y:S01]  /*0890*/  VIADD R0, R0, 0x1 ;  /* 0x0000000100007836 */ /* 0x000fe20000000000 */
[----:B------:R-:W-:-:S04]  /*08a0*/  IADD3 R6, P1, PT, R6, 0x1400, RZ ;  /* 0x0000140006067810 */ /* 0x000fc80007f3e0ff */
[----:B------:R-:W-:Y:S01]  /*08b0*/  ISETP.NE.AND P0, PT, R0, RZ, PT ;  /* 0x000000ff0000720c */ /* 0x000fe20003f05270 */
[----:B------:R-:W-:Y:S01]  /*08c0*/  IMAD.X R7, RZ, RZ, R7, P1 ;  /* 0x000000ffff077224 */ /* 0x000fe200008e0607 */
[----:B--2--5:R-:W-:-:S11]  /*08d0*/  DADD R36, R4, R36 ;  /* 0x0000000004247229 */ /* 0x024fd60000000024 */
[----:B------:R-:W-:Y:S05]  /*08e0*/  @P0 BRA `(.L_x_164) ;  /* 0xfffffffc00dc0947 */ /* 0x000fea000383ffff */
.L_x_156:
[----:B------:R-:W-:Y:S05]  /*08f0*/  BSYNC.RECONVERGENT B1 ;  /* 0x0000000000017941 */ /* 0x000fea0003800200 */
.L_x_155:
        /* <DEDUP_REMOVED lines=28> */
[----:B-1----:R-:W-:-:S03]  /*0ac0*/  @!P1 LEA R9, R13, R2, 0x18 ;  /* 0x000000020d099211 */ /* 0x002fc600078ec0ff */
[----:B------:R-:W0:Y:S02]  /*0ad0*/  SHFL.DOWN PT, R5, R11, 0x8, 0x1f ;  /* 0x09001f000b057f89 */ /* 0x000e2400000e0000 */
[----:B0-----:R-:W-:-:S10]  /*0ae0*/  DADD R4, R4, R10 ;  /* 0x0000000004047229 */ /* 0x001fd4000000000a */
[----:B------:R-:W-:Y:S02]  /*0af0*/  FSEL R6, R10, R4, P0 ;  /* 0x000000040a067208 */ /* 0x000fe40000000000 */
[----:B------:R-:W-:Y:S01]  /*0b00*/  FSEL R7, R11, R5, P0 ;  /* 0x000000050b077208 */ /* 0x000fe20000000000 */
[----:B------:R-:W-:Y:S01]  /*0b10*/  @!P1 IMAD.IADD R11, R0, 0x1, R9 ;  /* 0x00000001000b9824 */ /* 0x000fe200078e0209 */
        /* <DEDUP_REMOVED lines=14> */
[----:B------:R-:W2:Y:S04]  /*0c00*/  LDS.128 R16, [UR4+0x30] ;  /* 0x00003004ff107984 */ /* 0x000ea80008000c00 */
[----:B-1----:R-:W1:Y:S01]  /*0c10*/  LDS.128 R4, [UR4+0x40] ;  /* 0x00004004ff047984 */ /* 0x002e620008000c00 */
[----:B0-----:R-:W-:-:S03]  /*0c20*/  DADD R12, R8, R12 ;  /* 0x00000000080c7229 */ /* 0x001fc6000000000c */
[----:B------:R-:W0:Y:S05]  /*0c30*/  LDS.128 R8, [UR4+0x50] ;  /* 0x00005004ff087984 */ /* 0x000e2a0008000c00 */
[----:B------:R-:W-:-:S08]  /*0c40*/  DADD R12, R12, R14 ;  /* 0x000000000c0c7229 */ /* 0x000fd0000000000e */
[----:B--2---:R-:W-:-:S08]  /*0c50*/  DADD R12, R12, R16 ;  /* 0x000000000c0c7229 */ /* 0x004fd00000000010 */
[----:B------:R-:W-:Y:S02]  /*0c60*/  DADD R18, R12, R18 ;  /* 0x000000000c127229 */ /* 0x000fe40000000012 */
[----:B------:R-:W2:Y:S06]  /*0c70*/  LDS.128 R12, [UR4+0x60] ;  /* 0x00006004ff0c7984 */ /* 0x000eac0008000c00 */
[----:B-1----:R-:W-:-:S08]  /*0c80*/  DADD R4, R18, R4 ;  /* 0x0000000012047229 */ /* 0x002fd00000000004 */
[----:B------:R-:W-:Y:S02]  /*0c90*/  DADD R2, R4, R6 ;  /* 0x0000000004027229 */ /* 0x000fe40000000006 */
[----:B------:R-:W1:Y:S06]  /*0ca0*/  LDS.128 R4, [UR4+0x70] ;  /* 0x00007004ff047984 */ /* 0x000e6c0008000c00 */
[----:B0-----:R-:W-:-:S08]  /*0cb0*/  DADD R2, R2, R8 ;  /* 0x0000000002027229 */ /* 0x001fd00000000008 */
[----:B------:R-:W-:Y:S01]  /*0cc0*/  DADD R2, R2, R10 ;  /* 0x0000000002027229 */ /* 0x000fe2000000000a */
[----:B------:R-:W0:Y:S07]  /*0cd0*/  LDS.128 R8, [UR4+0x80] ;  /* 0x00008004ff087984 */ /* 0x000e2e0008000c00 */
[----:B--2---:R-:W-:-:S08]  /*0ce0*/  DADD R2, R2, R12 ;  /* 0x0000000002027229 */ /* 0x004fd0000000000c */
        /* <DEDUP_REMOVED lines=14> */
.L_x_165:
        /* <DEDUP_REMOVED lines=26> */
[----:B0-----:R-:W-:-:S10]  /*0f70*/  DADD R4, R4, R8 ;  /* 0x0000000004047229 */ /* 0x001fd40000000008 */
[----:B------:R-:W-:Y:S02]  /*0f80*/  FSEL R6, R8, R4, P0 ;  /* 0x0000000408067208 */ /* 0x000fe40000000000 */
[----:B------:R-:W-:Y:S01]  /*0f90*/  FSEL R7, R9, R5, P0 ;  /* 0x0000000509077208 */ /* 0x000fe20000000000 */
[----:B------:R-:W0:Y:S01]  /*0fa0*/  @!P1 S2R R8, SR_CgaCtaId ;  /* 0x0000000000089919 */ /* 0x000e220000008800 */
[----:B------:R-:W-:Y:S01]  /*0fb0*/  ISETP.GT.AND P0, PT, R0, R13, PT ;  /* 0x0000000d0000720c */ /* 0x000fe20003f04270 */
[----:B------:R-:W-:Y:S01]  /*0fc0*/  VIADD R0, R12, 0x10 ;  /* 0x000000100c007836 */ /* 0x000fe20000000000 */
[----:B------:R-:W-:Y:S04]  /*0fd0*/  SHFL.DOWN PT, R4, R6, 0x8, R13 ;  /* 0x0900000006047989 */ /* 0x000fe800000e000d */
[----:B------:R-:W1:Y:S02]  /*0fe0*/  SHFL.DOWN PT, R5, R7, 0x8, R13 ;  /* 0x0900000007057989 */ /* 0x000e6400000e000d */
[----:B-1----:R-:W-:-:S10]  /*0ff0*/  DADD R4, R4, R6 ;  /* 0x0000000004047229 */ /* 0x002fd40000000006 */
[----:B------:R-:W-:Y:S02]  /*1000*/  FSEL R10, R6, R4, P0 ;  /* 0x00000004060a7208 */ /* 0x000fe40000000000 */
[----:B------:R-:W-:Y:S02]  /*1010*/  FSEL R11, R7, R5, P0 ;  /* 0x00000005070b7208 */ /* 0x000fe40000000000 */
[----:B------:R-:W-:Y:S01]  /*1020*/  @!P1 MOV R7, 0x400 ;  /* 0x0000040000079802 */ /* 0x000fe20000000f00 */
[----:B------:R-:W-:Y:S01]  /*1030*/  SHFL.DOWN PT, R4, R10, 0x10, R13 ;  /* 0x0a0000000a047989 */ /* 0x000fe200000e000d */
[----:B------:R-:W-:Y:S02]  /*1040*/  ISETP.GT.AND P0, PT, R0, R13, PT ;  /* 0x0000000d0000720c */ /* 0x000fe40003f04270 */
        /* <DEDUP_REMOVED lines=14> */
[----:B------:R-:W-:Y:S01]  /*1130*/  ISETP.GT.U32.AND P1, PT, R2, 0x20, PT ;  /* 0x000000200200780c */ /* 0x000fe20003f24070 */
[----:B-1----:R-:W-:-:S09]  /*1140*/  ULEA UR4, UR5, UR4, 0x18 ;  /* 0x0000000405047291 */ /* 0x002fd2000f8ec0ff */
[----:B------:R-:W1:Y:S04]  /*1150*/  LDS.128 R12, [UR4+0x20] ;  /* 0x00002004ff0c7984 */ /* 0x000e680008000c00 */
[----:B0-----:R-:W0:Y:S01]  /*1160*/  LDS.128 R4, [UR4+0x30] ;  /* 0x00003004ff047984 */ /* 0x001e220008000c00 */
        /* <DEDUP_REMOVED lines=70> */
[----:B------:R-:W0:Y:S01]  /*15d0*/  LDS.64 R4, [UR4+0xb0] ;  /* 0x0000b004ff047984 */ /* 0x000e220008000a00 */
        /* <DEDUP_REMOVED lines=8> */
[----:B------:R-:W-:-:S04]  /*1660*/  ISETP.GT.U32.AND P1, PT, R2, 0x260, PT ;  /* 0x000002600200780c */ /* 0x000fc80003f24070 */
[----:B0-----:R-:W-:-:S10]  /*1670*/  DADD R4, R4, R6 ;  /* 0x0000000004047229 */ /* 0x001fd40000000006 */
[----:B------:R-:W-:Y:S02]  /*1680*/  FSEL R8, R4, R6, P1 ;  /* 0x0000000604087208 */ /* 0x000fe40000800000 */
[----:B------:R-:W-:Y:S01]  /*1690*/  FSEL R9, R5, R7, P1 ;  /* 0x0000000705097208 */ /* 0x000fe20000800000 */
[----:B------:R-:W-:Y:S06]  /*16a0*/  BRA `(.L_x_166) ;  /* 0x00000010008c7947 */ /* 0x000fec0003800000 */
.L_x_152:
[----:B------:R-:W0:Y:S01]  /*16b0*/  S2R R0, SR_TID.X ;  /* 0x0000000000007919 */ /* 0x000e220000002100 */
[----:B------:R-:W1:Y:S02]  /*16c0*/  LDCU.64 UR4, c[0x0][0x380] ;  /* 0x00007000ff0477ac */ /* 0x000e640008000a00 */
[----:B-1----:R-:W-:Y:S02]  /*16d0*/  IMAD.U32 R6, RZ, RZ, UR4 ;  /* 0x00000004ff067e24 */ /* 0x002fe4000f8e00ff */
[----:B------:R-:W-:Y:S02]  /*16e0*/  IMAD.U32 R7, RZ, RZ, UR5 ;  /* 0x00000005ff077e24 */ /* 0x000fe4000f8e00ff */
[----:B0-----:R-:W-:-:S05]  /*16f0*/  IMAD.WIDE.U32 R20, R0, 0x8, R6 ;  /* 0x0000000800147825 */ /* 0x001fca00078e0006 */
        /* <DEDUP_REMOVED lines=8> */
[----:B------:R-:W-:Y:S01]  /*1780*/  VIADD R3, R2, 0xffffec00 ;  /* 0xffffec0002037836 */ /* 0x000fe20000000000 */
[----:B------:R-:W-:-:S04]  /*1790*/  UMOV UR4, 0x1400 ;  /* 0x0000140000047882 */ /* 0x000fc80000000000 */
[----:B------:R-:W-:Y:S01]  /*17a0*/  ISETP.GE.U32.AND P0, PT, R3, 0x1400, PT ;  /* 0x000014000300780c */ /* 0x000fe20003f06070 */
        /* <DEDUP_REMOVED lines=8> */
[----:B------:R-:W0:Y:S01]  /*1830*/  LDC R2, c[0x0][0x390] ;  /* 0x0000e400ff027b82 */ /* 0x000e220000000800 */
[----:B------:R-:W-:-:S07]  /*1840*/  UMOV UR4, 0x1400 ;  /* 0x0000140000047882 */ /* 0x000fce0000000000 */
[----:B------:R-:W1:Y:S02]  /*1850*/  LDC.64 R6, c[0x0][0x380] ;  /* 0x0000e000ff067b82 */ /* 0x000e640000000a00 */
.L_x_169:
[----:B------:R-:W-:-:S04]  /*1860*/  VIADD R9, R0, UR4 ;  /* 0x0000000400097c36 */ /* 0x000fc80008000000 */
[----:B-1----:R-:W-:-:S05]  /*1870*/  IMAD.WIDE.U32 R8, R9, 0x8, R6 ;  /* 0x0000000809087825 */ /* 0x002fca00078e0006 */
        /* <DEDUP_REMOVED lines=8> */
[----:B--2---:R-:W-:-:S08]  /*1900*/  DADD R10, R10, R38 ;  /* 0x000000000a0a7229 */ /* 0x004fd00000000026 */
[----:B---3--:R-:W-:Y:S01]  /*1910*/  DADD R10, R12, R10 ;  /* 0x000000000c0a7229 */ /* 0x008fe2000000000a */
[----:B0-----:R-:W-:-:S05]  /*1920*/  VIADD R12, R2, -UR4 ;  /* 0x80000004020c7c36 */ /* 0x001fca0008000000 */
[----:B------:R-:W-:Y:S02]  /*1930*/  ISETP.GE.U32.AND P0, PT, R12, 0x1400, PT ;  /* 0x000014000c00780c */ /* 0x000fe40003f06070 */
[----:B----4-:R-:W-:-:S08]  /*1940*/  DADD R10, R14, R10 ;  /* 0x000000000e0a7229 */ /* 0x010fd0000000000a */
[----:B-----5:R-:W-:-:S08]  /*1950*/  DADD R10, R16, R10 ;  /* 0x00000000100a7229 */ /* 0x020fd0000000000a */
[----:B------:R-:W-:-:S08]  /*1960*/  DADD R10, R18, R10 ;  /* 0x00000000120a7229 */ /* 0x000fd0000000000a */
[----:B------:R-:W-:-:S08]  /*1970*/  DADD R10, R20, R10 ;  /* 0x00000000140a7229 */ /* 0x000fd0000000000a */
[----:B------:R-:W-:-:S08]  /*1980*/  DADD R10, R22, R10 ;  /* 0x00000000160a7229 */ /* 0x000fd0000000000a */
[----:B------:R-:W-:Y:S01]  /*1990*/  DADD R38, R4, R10 ;  /* 0x0000000004267229 */ /* 0x000fe2000000000a */
[----:B------:R-:W-:Y:S10]  /*19a0*/  @!P0 BRA `(.L_x_168) ;  /* 0x0000000800a48947 */ /* 0x000ff40003800000 */
[----:B------:R-:W-:-:S06]  /*19b0*/  UIADD3 UR4, UPT, UPT, UR4, 0x1400, URZ ;  /* 0x0000140004047890 */ /* 0x000fcc000fffe0ff */
[----:B------:R-:W-:-:S13]  /*19c0*/  ISETP.LT.U32.AND P0, PT, R3, UR4, PT ;  /* 0x0000000403007c0c */ /* 0x000fda000bf01070 */
[----:B------:R-:W-:Y:S05]  /*19d0*/  @!P0 BRA `(.L_x_169) ;  /* 0xfffffffc00a08947 */ /* 0x000fea000383ffff */
.L_x_167:
[----:B------:R-:W-:Y:S01]  /*19e0*/  VIADD R3, R2, -UR4 ;  /* 0x8000000402037c36 */ /* 0x000fe20008000000 */
[----:B------:R-:W-:Y:S04]  /*19f0*/  BSSY.RECONVERGENT B1, `(.L_x_168) ;  /* 0x00000a4000017945 */ /* 0x000fe80003800200 */
[----:B------:R-:W-:-:S04]  /*1a00*/  ISETP.GE.AND P0, PT, R0, R3, PT ;  /* 0x000000030000720c */ /* 0x000fc80003f06270 */
[----:B------:R-:W-:-:S13]  /*1a10*/  ISETP.LE.U32.OR P0, PT, R2, UR4, P0 ;  /* 0x0000000402007c0c */ /* 0x000fda0008703470 */
[----:B------:R-:W-:Y:S05]  /*1a20*/  @P0 BRA `(.L_x_170) ;  /* 0x0000000800800947 */ /* 0x000fea0003800000 */
[----:B------:R-:W-:Y:S01]  /*1a30*/  LOP3.LUT R3, RZ, R0, RZ, 0x33, !PT ;  /* 0x00000000ff037212 */ /* 0x000fe200078e33ff */
[----:B------:R-:W-:Y:S03]  /*1a40*/  BSSY.RECONVERGENT B2, `(.L_x_171) ;  /* 0x0000053000027945 */ /* 0x000fe60003800200 */
[----:B------:R-:W-:-:S04]  /*1a50*/  IADD3 R3, PT, PT, R2, -UR4, R3 ;  /* 0x8000000402037c10 */ /* 0x000fc8000fffe003 */
[C---:B------:R-:W-:Y:S01]  /*1a60*/  ISETP.GE.U32.AND P0, PT, R3.reuse, 0x2580, PT ;  /* 0x000025800300780c */ /* 0x040fe20003f06070 */
[----:B------:R-:W-:-:S05]  /*1a70*/  IMAD.HI.U32 R2, R3, -0x33333333, RZ ;  /* 0xcccccccd03027827 */ /* 0x000fca00078e00ff */
[----:B------:R-:W-:Y:S01]  /*1a80*/  LEA.HI R3, R2, 0x1, RZ, 0x17 ;  /* 0x0000000102037811 */ /* 0x000fe200078fb8ff */
[----:B------:R-:W-:-:S03]  /*1a90*/  IMAD.MOV.U32 R2, RZ, RZ, R0 ;  /* 0x000000ffff027224 */ /* 0x000fc600078e0000 */
[----:B------:R-:W-:-:S03]  /*1aa0*/  LOP3.LUT R4, R3, 0xf, RZ, 0xc0, !PT ;  /* 0x0000000f03047812 */ /* 0x000fc600078ec0ff */
[----:B------:R-:W-:Y:S05]  /*1ab0*/  @!P0 BRA `(.L_x_172) ;  /* 0x00000004002c8947 */ /* 0x000fea0003800000 */
[----:B------:R-:W-:Y:S01]  /*1ac0*/  LOP3.LUT R42, R3, 0xfffff0, RZ, 0xc0, !PT ;  /* 0x00fffff0032a7812 */ /* 0x000fe200078ec0ff */
[----:B------:R-:W-:Y:S01]  /*1ad0*/  BSSY.RECONVERGENT B3, `(.L_x_173) ;  /* 0x0000048000037945 */ /* 0x000fe20003800200 */
[C---:B------:R-:W-:Y:S01]  /*1ae0*/  LOP3.LUT R2, R0.reuse, 0x1400, RZ, 0xfc, !PT ;  /* 0x0000140000027812 */ /* 0x040fe200078efcff */
[----:B------:R-:W-:Y:S02]  /*1af0*/  VIADD R5, R0, UR4 ;  /* 0x0000000400057c36 */ /* 0x000fe40008000000 */
[----:B------:R-:W-:-:S07]  /*1b00*/  IMAD.MOV R42, RZ, RZ, -R42 ;  /* 0x000000ffff2a7224 */ /* 0x000fce00078e0a2a */
.L_x_174:
        /* <DEDUP_REMOVED lines=68> */
[----:B------:R-:W-:Y:S05]  /*1f50*/  BSYNC.RECONVERGENT B3 ;  /* 0x0000000000037941 */ /* 0x000fea0003800200 */
.L_x_173:
[----:B------:R-:W-:-:S07]  /*1f60*/  VIADD R2, R2, 0xffffec00 ;  /* 0xffffec0002027836 */ /* 0x000fce0000000000 */
.L_x_172:
[----:B------:R-:W-:Y:S05]  /*1f70*/  BSYNC.RECONVERGENT B2 ;  /* 0x0000000000027941 */ /* 0x000fea0003800200 */
.L_x_171:
        /* <DEDUP_REMOVED lines=40> */
.L_x_176:
[----:B------:R-:W-:Y:S05]  /*2200*/  BSYNC.RECONVERGENT B2 ;  /* 0x0000000000027941 */ /* 0x000fea0003800200 */
.L_x_175:
        /* <DEDUP_REMOVED lines=23> */
.L_x_178:
[----:B------:R-:W-:Y:S05]  /*2380*/  BSYNC.RECONVERGENT B2 ;  /* 0x0000000000027941 */ /* 0x000fea0003800200 */
.L_x_177:
[----:B------:R-:W-:Y:S05]  /*2390*/  @!P1 BRA `(.L_x_170) ;  /* 0x0000000000249947 */ /* 0x000fea0003800000 */
[----:B------:R-:W-:Y:S02]  /*23a0*/  VIADD R5, R2, UR4 ;  /* 0x0000000402057c36 */ /* 0x000fe40008000000 */
[----:B------:R-:W-:-:S07]  /*23b0*/  IMAD.MOV R4, RZ, RZ, -R3 ;  /* 0x000000ffff047224 */ /* 0x000fce00078e0a03 */
.L_x_179:
[----:B------:R-:W-:-:S06]  /*23c0*/  IMAD.WIDE.U32 R2, R5, 0x8, R6 ;  /* 0x0000000805027825 */ /* 0x000fcc00078e0006 */
[----:B------:R-:W2:Y:S01]  /*23d0*/  LDG.E.64 R2, desc[UR6][R2.64] ;  /* 0x0000000602027981 */ /* 0x000ea2000c1e1b00 */
[----:B------:R-:W-:Y:S02]  /*23e0*/  VIADD R4, R4, 0x1 ;  /* 0x0000000104047836 */ /* 0x000fe40000000000 */
[----:B------:R-:W-:-:S03]  /*23f0*/  VIADD R5, R5, 0x280 ;  /* 0x0000028005057836 */ /* 0x000fc60000000000 */
[----:B------:R-:W-:Y:S01]  /*2400*/  ISETP.NE.AND P0, PT, R4, RZ, PT ;  /* 0x000000ff0400720c */ /* 0x000fe20003f05270 */
[----:B--2---:R-:W-:-:S12]  /*2410*/  DADD R38, R2, R38 ;  /* 0x0000000002267229 */ /* 0x004fd80000000026 */
[----:B------:R-:W-:Y:S05]  /*2420*/  @P0 BRA `(.L_x_179) ;  /* 0xfffffffc00e40947 */ /* 0x000fea000383ffff */
.L_x_170:
[----:B------:R-:W-:Y:S05]  /*2430*/  BSYNC.RECONVERGENT B1 ;  /* 0x0000000000017941 */ /* 0x000fea0003800200 */
.L_x_168:
        /* <DEDUP_REMOVED lines=49> */
[----:B------:R-:W0:Y:S05]  /*2750*/  LDS.128 R8, [UR4+0x50] ;  /* 0x00005004ff087984 */ /* 0x000e2a0008000c00 */
[----:B------:R-:W-:-:S08]  /*2760*/  DADD R12, R12, R14 ;  /* 0x000000000c0c7229 */ /* 0x000fd0000000000e */
[----:B-1----:R-:W-:-:S08]  /*2770*/  DADD R12, R12, R16 ;  /* 0x000000000c0c7229 */ /* 0x002fd00000000010 */
[----:B------:R-:W-:Y:S02]  /*2780*/  DADD R18, R12, R18 ;  /* 0x000000000c127229 */ /* 0x000fe40000000012 */
[----:B------:R-:W1:Y:S06]  /*2790*/  LDS.128 R12, [UR4+0x60] ;  /* 0x00006004ff0c7984 */ /* 0x000e6c0008000c00 */
        /* <DEDUP_REMOVED lines=12> */
[----:B0-----:R-:W-:Y:S01]  /*2860*/  DADD R2, R2, R8 ;  /* 0x0000000002027229 */ /* 0x001fe20000000008 */
[----:B------:R-:W0:Y:S07]  /*2870*/  LDS.64 R8, [UR4+0xb0] ;  /* 0x0000b004ff087984 */ /* 0x000e2e0008000a00 */
[----:B------:R-:W-:-:S08]  /*2880*/  DADD R2, R2, R10 ;  /* 0x0000000002027229 */ /* 0x000fd0000000000a */
[----:B-1----:R-:W-:-:S08]  /*2890*/  DADD R2, R2, R12 ;  /* 0x0000000002027229 */ /* 0x002fd0000000000c */
[----:B------:R-:W-:-:S08]  /*28a0*/  DADD R2, R2, R14 ;  /* 0x0000000002027229 */ /* 0x000fd0000000000e */
[----:B--2---:R-:W-:-:S08]  /*28b0*/  DADD R2, R2, R4 ;  /* 0x0000000002027229 */ /* 0x004fd00000000004 */
[----:B------:R-:W-:-:S08]  /*28c0*/  DADD R2, R2, R6 ;  /* 0x0000000002027229 */ /* 0x000fd00000000006 */
[----:B0-----:R-:W-:-:S11]  /*28d0*/  DADD R8, R2, R8 ;  /* 0x0000000002087229 */ /* 0x001fd60000000008 */
.L_x_166:
[----:B------:R-:W-:Y:S05]  /*28e0*/  BSYNC.RECONVERGENT B0 ;  /* 0x0000000000007941 */ /* 0x000fea0003800200 */
.L_x_151:
[----:B------:R-:W-:Y:S05]  /*28f0*/  @P0 EXIT ;  /* 0x000000000000094d */ /* 0x000fea0003800000 */
[----:B------:R-:W0:Y:S01]  /*2900*/  LDCU.64 UR4, c[0x0][0x398] ;  /* 0x00007300ff0477ac */ /* 0x000e220008000a00 */
[----:B--2---:R-:W2:Y:S01]  /*2910*/  LDC.64 R2, c[0x0][0x388] ;  /* 0x0000e200ff027b82 */ /* 0x004ea20000000a00 */
[----:B0-----:R-:W-:-:S07]  /*2920*/  DADD R8, R8, UR4 ;  /* 0x0000000408087e29 */ /* 0x001fce0008000000 */
[----:B--2---:R-:W-:Y:S01]  /*2930*/  STG.E.64 desc[UR6][R2.64], R8 ;  /* 0x0000000802007986 */ /* 0x004fe2000c101b06 */
[----:B------:R-:W-:Y:S05]  /*2940*/  EXIT ;  /* 0x000000000000794d */ /* 0x000fea0003800000 */
.L_x_180:
        /* <DEDUP_REMOVED lines=11> */
.L_x_255:


//--------------------- .text._ZN3cub18CUB_300001_SM_10006detail11EmptyKernelIvEEvv --------------------------
	.section	.text._ZN3cub18CUB_300001_SM_10006detail11EmptyKernelIvEEvv,"ax",@progbits
	.align	128
        .global         _ZN3cub18CUB_300001_SM_10006detail11EmptyKernelIvEEvv
        .type           _ZN3cub18CUB_300001_SM_10006detail11EmptyKernelIvEEvv,@function
        .size           _ZN3cub18CUB_300001_SM_10006detail11EmptyKernelIvEEvv,(.L_x_256 - _ZN3cub18CUB_300001_SM_10006detail11EmptyKernelIvEEvv)
        .other          _ZN3cub18CUB_300001_SM_10006detail11EmptyKernelIvEEvv,@"STO_CUDA_ENTRY STV_DEFAULT"
_ZN3cub18CUB_300001_SM_10006detail11EmptyKernelIvEEvv:
.text._ZN3cub18CUB_300001_SM_10006detail11EmptyKernelIvEEvv:
[----:B------:R-:W-:Y:S01]  /*0000*/  LDC R1, c[0x0][0x37c] ;  /* 0x0000df00ff017b82 */ /* 0x000fe20000000800 */
[----:B------:R-:W-:Y:S05]  /*0010*/  EXIT ;  /* 0x000000000000794d */ /* 0x000fea0003800000 */
.L_x_181:
        /* <DEDUP_REMOVED lines=14> */
.L_x_256:


//--------------------- .text._Z5EtattPKdS0_S0_S0_PdS1_S1_S1_ --------------------------
	.section	.text._Z5EtattPKdS0_S0_S0_PdS1_S1_S1_,"ax",@progbits
	.align	128
        .global         _Z5EtattPKdS0_S0_S0_PdS1_S1_S1_
        .type           _Z5EtattPKdS0_S0_S0_PdS1_S1_S1_,@function
        .size           _Z5EtattPKdS0_S0_S0_PdS1_S1_S1_,(.L_x_247 - _Z5EtattPKdS0_S0_S0_PdS1_S1_S1_)
        .other          _Z5EtattPKdS0_S0_S0_PdS1_S1_S1_,@"STO_CUDA_ENTRY STV_DEFAULT"
_Z5EtattPKdS0_S0_S0_PdS1_S1_S1_:
.text._Z5EtattPKdS0_S0_S0_PdS1_S1_S1_:
[----:B------:R-:W-:Y:S01]  /*0000*/  LDC R1, c[0x0][0x37c] ;  /* 0x0000df00ff017b82 */ /* 0x000fe20000000800 */
[----:B------:R-:W0:Y:S01]  /*0010*/  S2R R0, SR_CTAID.X ;  /* 0x0000000000007919 */ /* 0x000e220000002500 */
[----:B------:R-:W1:Y:S01]  /*0020*/  LDCU.64 UR4, c[0x3][0x40] ;  /* 0x00c00800ff0477ac */ /* 0x000e620008000a00 */
[----:B------:R-:W0:Y:S01]  /*0030*/  S2R R3, SR_TID.X ;  /* 0x0000000000037919 */ /* 0x000e220000002100 */
[----:B------:R-:W0:Y:S01]  /*0040*/  LDCU UR6, c[0x0][0x360] ;  /* 0x00006c00ff0677ac */ /* 0x000e220008000800 */
[----:B-1----:R-:W-:Y:S01]  /*0050*/  UIMAD UR4, UR5, UR4, URZ ;  /* 0x00000004050472a4 */ /* 0x002fe2000f8e02ff */
[----:B0-----:R-:W-:-:S05]  /*0060*/  IMAD R0, R0, UR6, R3 ;  /* 0x0000000600007c24 */ /* 0x001fca000f8e0203 */
[----:B------:R-:W-:-:S13]  /*0070*/  ISETP.GE.AND P0, PT, R0, UR4, PT ;  /* 0x0000000400007c0c */ /* 0x000fda000bf06270 */
[----:B------:R-:W-:Y:S05]  /*0080*/  @P0 EXIT ;  /* 0x000000000000094d */ /* 0x000fea0003800000 */
[----:B------:R-:W0:Y:S01]  /*0090*/  LDC.64 R4, c[0x0][0x380] ;  /* 0x0000e000ff047b82 */ /* 0x000e220000000a00 */
[----:B------:R-:W1:Y:S01]  /*00a0*/  LDCU.64 UR4, c[0x0][0x358] ;  /* 0x00006b00ff0477ac */ /* 0x000e620008000a00 */
[----:B0-----:R-:W-:-:S06]  /*00b0*/  IMAD.WIDE R4, R0, 0x8, R4 ;  /* 0x0000000800047825 */ /* 0x001fcc00078e0204 */
[----:B-1----:R-:W2:Y:S01]  /*00c0*/  LDG.E.64 R4, desc[UR4][R4.64] ;  /* 0x0000000404047981 */ /* 0x002ea2000c1e1b00 */
[----:B------:R-:W-:Y:S01]  /*00d0*/  BSSY.RECONVERGENT B0, `(.L_x_182) ;  /* 0x0000010000007945 */ /* 0x000fe20003800200 */
[----:B--2---:R-:W0:Y:S01]  /*00e0*/  MUFU.RCP64H R3, R5 ;  /* 0x0000000500037308 */ /* 0x004e220000001800 */
[----:B------:R-:W-:-:S04]  /*00f0*/  IADD3 R2, PT, PT, R5, 0x300402, RZ ;  /* 0x0030040205027810 */ /* 0x000fc80007ffe0ff */
[----:B------:R-:W-:Y:S02]  /*0100*/  FSETP.GEU.AND P0, PT, |R2|, 5.8789094863358348022e-39, PT ;  /* 0x004004020200780b */ /* 0x000fe40003f0e200 */
[----:B0-----:R-:W-:-:S08]  /*0110*/  DFMA R6, -R4, R2, 1 ;  /* 0x3ff000000406742b */ /* 0x001fd00000000102 */
[----:B------:R-:W-:-:S08]  /*0120*/  DFMA R6, R6, R6, R6 ;  /* 0x000000060606722b */ /* 0x000fd00000000006 */
[----:B------:R-:W-:-:S08]  /*0130*/  DFMA R6, R2, R6, R2 ;  /* 0x000000060206722b */ /* 0x000fd00000000002 */
[----:B------:R-:W-:-:S08]  /*0140*/  DFMA R8, -R4, R6, 1 ;  /* 0x3ff000000408742b */ /* 0x000fd00000000106 */
[----:B------:R-:W-:Y:S01]  /*0150*/  DFMA R2, R6, R8, R6 ;  /* 0x000000080602722b */ /* 0x000fe20000000006 */
[----:B------:R-:W-:Y:S10]  /*0160*/  @P0 BRA `(.L_x_183) ;  /* 0x0000000000180947 */ /* 0x000ff40003800000 */
[----:B------:R-:W-:-:S04]  /*0170*/  LOP3.LUT R2, R5, 0x7fffffff, RZ, 0xc0, !PT ;  /* 0x7fffffff05027812 */ /* 0x000fc800078ec0ff */
[----:B------:R-:W-:Y:S02]  /*0180*/  IADD3 R8, PT, PT, R2, -0x100000, RZ ;  /* 0xfff0000002087810 */ /* 0x000fe40007ffe0ff */
[----:B------:R-:W-:-:S07]  /*0190*/  MOV R2, 0x1b0 ;  /* 0x000001b000027802 */ /* 0x000fce0000000f00 */
[----:B------:R-:W-:Y:S05]  /*01a0*/  CALL.REL.NOINC `($__internal_0_$__cuda_sm20_dblrcp_rn_slowpath_v3) ;  /* 0x0000000000887944 */ /* 0x000fea0003c00000 */
[----:B------:R-:W-:Y:S01]  /*01b0*/  IMAD.MOV.U32 R2, RZ, RZ, R6 ;  /* 0x000000ffff027224 */ /* 0x000fe200078e0006 */
[----:B------:R-:W-:-:S07]  /*01c0*/  MOV R3, R7 ;  /* 0x0000000700037202 */ /* 0x000fce0000000f00 */
.L_x_183:
[----:B------:R-:W-:Y:S05]  /*01d0*/  BSYNC.RECONVERGENT B0 ;  /* 0x0000000000007941 */ /* 0x000fea0003800200 */
.L_x_182:
[----:B------:R-:W0:Y:S01]  /*01e0*/  LDC.64 R10, c[0x0][0x390] ;  /* 0x0000e400ff0a7b82 */ /* 0x000e220000000a00 */
[----:B------:R-:W1:Y:S07]  /*01f0*/  LDCU.128 UR8, c[0x3][0x30] ;  /* 0x00c00600ff0877ac */ /* 0x000e6e0008000c00 */
[----:B------:R-:W2:Y:S08]  /*0200*/  LDC.64 R8, c[0x0][0x388] ;  /* 0x0000e200ff087b82 */ /* 0x000eb00000000a00 */
[----:B------:R-:W3:Y:S01]  /*0210*/  LDC.64 R14, c[0x0][0x398] ;  /* 0x0000e600ff0e7b82 */ /* 0x000ee20000000a00 */
[----:B0-----:R-:W-:-:S07]  /*0220*/  IMAD.WIDE R10, R0, 0x8, R10 ;  /* 0x00000008000a7825 */ /* 0x001fce00078e020a */
[----:B------:R-:W0:Y:S01]  /*0230*/  LDC.64 R18, c[0x0][0x3b8] ;  /* 0x0000ee00ff127b82 */ /* 0x000e220000000a00 */
[----:B------:R-:W4:Y:S01]  /*0240*/  LDG.E.64 R10, desc[UR4][R10.64] ;  /* 0x000000040a0a7981 */ /* 0x000f22000c1e1b00 */
[----:B--2---:R-:W-:-:S06]  /*0250*/  IMAD.WIDE R8, R0, 0x8, R8 ;  /* 0x0000000800087825 */ /* 0x004fcc00078e0208 */
[----:B------:R-:W2:Y:S01]  /*0260*/  LDG.E.64 R8, desc[UR4][R8.64] ;  /* 0x0000000408087981 */ /* 0x000ea2000c1e1b00 */
[----:B---3--:R-:W-:-:S06]  /*0270*/  IMAD.WIDE R14, R0, 0x8, R14 ;  /* 0x00000008000e7825 */ /* 0x008fcc00078e020e */
[----:B------:R-:W3:Y:S01]  /*0280*/  LDG.E.64 R14, desc[UR4][R14.64] ;  /* 0x000000040e0e7981 */ /* 0x000ee2000c1e1b00 */
[-C--:B----4-:R-:W-:Y:S02]  /*0290*/  DMUL R4, R10, R2.reuse ;  /* 0x000000020a047228 */ /* 0x090fe40000000000 */
[----:B--2---:R-:W-:-:S06]  /*02a0*/  DMUL R6, R8, R2 ;  /* 0x0000000208067228 */ /* 0x004fcc0000000000 */
[----:B------:R-:W-:Y:S01]  /*02b0*/  DMUL R12, R10, R4 ;  /* 0x000000040a0c7228 */ /* 0x000fe20000000000 */
[----:B------:R-:W2:Y:S01]  /*02c0*/  LDC.64 R10, c[0x0][0x3a0] ;  /* 0x0000e800ff0a7b82 */ /* 0x000ea20000000a00 */
[----:B-1----:R-:W-:-:S06]  /*02d0*/  DMUL R2, R2, UR10 ;  /* 0x0000000a02027c28 */ /* 0x002fcc0008000000 */
[----:B------:R-:W-:Y:S02]  /*02e0*/  DFMA R16, R8, R6, R12 ;  /* 0x000000060810722b */ /* 0x000fe4000000000c */
[----:B------:R-:W1:Y:S06]  /*02f0*/  LDC.64 R12, c[0x0][0x3b0] ;  /* 0x0000ec00ff0c7b82 */ /* 0x000e6c0000000a00 */
[----:B---3--:R-:W-:Y:S02]  /*0300*/  DFMA R16, R16, -0.5, R14 ;  /* 0xbfe000001010782b */ /* 0x008fe4000000000e */
[----:B------:R-:W3:Y:S01]  /*0310*/  LDC.64 R8, c[0x0][0x3a8] ;  /* 0x0000ea00ff087b82 */ /* 0x000ee20000000a00 */
[----:B0-----:R-:W-:-:S05]  /*0320*/  IMAD.WIDE R14, R0, 0x8, R18 ;  /* 0x00000008000e7825 */ /* 0x001fca00078e0212 */
[----:B------:R-:W-:Y:S01]  /*0330*/  DMUL R16, R16, UR8 ;  /* 0x0000000810107c28 */ /* 0x000fe20008000000 */
[----:B--2---:R-:W-:-:S07]  /*0340*/  IMAD.WIDE R10, R0, 0x8, R10 ;  /* 0x00000008000a7825 */ /* 0x004fce00078e020a */
[----:B------:R-:W-:Y:S01]  /*0350*/  DMUL R2, R16, R2 ;  /* 0x0000000210027228 */ /* 0x000fe20000000000 */
[----:B-1----:R-:W-:-:S06]  /*0360*/  IMAD.WIDE R12, R0, 0x8, R12 ;  /* 0x00000008000c7825 */ /* 0x002fcc00078e020c */
[----:B------:R-:W-:Y:S01]  /*0370*/  STG.E.64 desc[UR4][R14.64], R2 ;  /* 0x000000020e007986 */ /* 0x000fe2000c101b04 */
[----:B---3--:R-:W-:-:S03]  /*0380*/  IMAD.WIDE R8, R0, 0x8, R8 ;  /* 0x0000000800087825 */ /* 0x008fc600078e0208 */
[----:B------:R-:W-:Y:S04]  /*0390*/  STG.E.64 desc[UR4][R12.64], R16 ;  /* 0x000000100c007986 */ /* 0x000fe8000c101b04 */
[----:B------:R-:W-:Y:S04]  /*03a0*/  STG.E.64 desc[UR4][R10.64], R6 ;  /* 0x000000060a007986 */ /* 0x000fe8000c101b04 */
[----:B------:R-:W-:Y:S01]  /*03b0*/  STG.E.64 desc[UR4][R8.64], R4 ;  /* 0x0000000408007986 */ /* 0x000fe2000c101b04 */
[----:B------:R-:W-:Y:S05]  /*03c0*/  EXIT ;  /* 0x000000000000794d */ /* 0x000fea0003800000 */
        .weak           $__internal_0_$__cuda_sm20_dblrcp_rn_slowpath_v3
        .type           $__internal_0_$__cuda_sm20_dblrcp_rn_slowpath_v3,@function
        .size           $__internal_0_$__cuda_sm20_dblrcp_rn_slowpath_v3,(.L_x_247 - $__internal_0_$__cuda_sm20_dblrcp_rn_slowpath_v3)
$__internal_0_$__cuda_sm20_dblrcp_rn_slowpath_v3:
[----:B------:R-:W-:Y:S01]  /*03d0*/  DSETP.GTU.AND P0, PT, |R4|, +INF , PT ;  /* 0x7ff000000400742a */ /* 0x000fe20003f0c200 */
[----:B------:R-:W-:-:S13]  /*03e0*/  BSSY.RECONVERGENT B1, `(.L_x_184) ;  /* 0x0000023000017945 */ /* 0x000fda0003800200 */
[----:B------:R-:W-:Y:S05]  /*03f0*/  @P0 BRA `(.L_x_185) ;  /* 0x00000000007c0947 */ /* 0x000fea0003800000 */
[----:B------:R-:W-:-:S05]  /*0400*/  LOP3.LUT R3, R5, 0x7fffffff, RZ, 0xc0, !PT ;  /* 0x7fffffff05037812 */ /* 0x000fca00078ec0ff */
[----:B------:R-:W-:-:S05]  /*0410*/  VIADD R6, R3, 0xffffffff ;  /* 0xffffffff03067836 */ /* 0x000fca0000000000 */
[----:B------:R-:W-:-:S13]  /*0420*/  ISETP.GE.U32.AND P0, PT, R6, 0x7fefffff, PT ;  /* 0x7fefffff0600780c */ /* 0x000fda0003f06070 */
[----:B------:R-:W-:Y:S02]  /*0430*/  @P0 LOP3.LUT R7, R5, 0x7ff00000, RZ, 0x3c, !PT ;  /* 0x7ff0000005070812 */ /* 0x000fe400078e3cff */
[----:B------:R-:W-:Y:S01]  /*0440*/  @P0 MOV R6, RZ ;  /* 0x000000ff00060202 */ /* 0x000fe20000000f00 */
[----:B------:R-:W-:Y:S06]  /*0450*/  @P0 BRA `(.L_x_186) ;  /* 0x00000000006c0947 */ /* 0x000fec0003800000 */
[----:B------:R-:W-:-:S13]  /*0460*/  ISETP.GE.U32.AND P0, PT, R3, 0x1000001, PT ;  /* 0x010000010300780c */ /* 0x000fda0003f06070 */
[----:B------:R-:W-:Y:S05]  /*0470*/  @!P0 BRA `(.L_x_187) ;  /* 0x0000000000348947 */ /* 0x000fea0003800000 */
[----:B------:R-:W-:Y:S01]  /*0480*/  VIADD R7, R5, 0xc0200000 ;  /* 0xc020000005077836 */ /* 0x000fe20000000000 */
[----:B------:R-:W-:-:S03]  /*0490*/  MOV R6, R4 ;  /* 0x0000000400067202 */ /* 0x000fc60000000f00 */
[----:B------:R-:W0:Y:S03]  /*04a0*/  MUFU.RCP64H R9, R7 ;  /* 0x0000000700097308 */ /* 0x000e260000001800 */
[----:B0-----:R-:W-:-:S08]  /*04b0*/  DFMA R10, -R6, R8, 1 ;  /* 0x3ff00000060a742b */ /* 0x001fd00000000108 */
[----:B------:R-:W-:-:S08]  /*04c0*/  DFMA R10, R10, R10, R10 ;  /* 0x0000000a0a0a722b */ /* 0x000fd0000000000a */
[----:B------:R-:W-:-:S08]  /*04d0*/  DFMA R10, R8, R10, R8 ;  /* 0x0000000a080a722b */ /* 0x000fd00000000008 */
[----:B------:R-:W-:-:S08]  /*04e0*/  DFMA R8, -R6, R10, 1 ;  /* 0x3ff000000608742b */ /* 0x000fd0000000010a */
[----:B------:R-:W-:-:S08]  /*04f0*/  DFMA R8, R10, R8, R10 ;  /* 0x000000080a08722b */ /* 0x000fd0000000000a */
[----:B------:R-:W-:-:S08]  /*0500*/  DMUL R8, R8, 2.2250738585072013831e-308 ;  /* 0x0010000008087828 */ /* 0x000fd00000000000 */
[----:B------:R-:W-:-:S08]  /*0510*/  DFMA R4, -R4, R8, 1 ;  /* 0x3ff000000404742b */ /* 0x000fd00000000108 */
[----:B------:R-:W-:-:S08]  /*0520*/  DFMA R4, R4, R4, R4 ;  /* 0x000000040404722b */ /* 0x000fd00000000004 */
[----:B------:R-:W-:Y:S01]  /*0530*/  DFMA R6, R8, R4, R8 ;  /* 0x000000040806722b */ /* 0x000fe20000000008 */
[----:B------:R-:W-:Y:S10]  /*0540*/  BRA `(.L_x_186) ;  /* 0x0000000000307947 */ /* 0x000ff40003800000 */
.L_x_187:
[----:B------:R-:W-:Y:S01]  /*0550*/  DMUL R4, R4, 8.11296384146066816958e+31 ;  /* 0x4690000004047828 */ /* 0x000fe20000000000 */
[----:B------:R-:W-:-:S05]  /*0560*/  IMAD.MOV.U32 R6, RZ, RZ, R8 ;  /* 0x000000ffff067224 */ /* 0x000fca00078e0008 */
[----:B------:R-:W0:Y:S02]  /*0570*/  MUFU.RCP64H R7, R5 ;  /* 0x0000000500077308 */ /* 0x000e240000001800 */
[----:B0-----:R-:W-:-:S08]  /*0580*/  DFMA R8, -R4, R6, 1 ;  /* 0x3ff000000408742b */ /* 0x001fd00000000106 */
[----:B------:R-:W-:-:S08]  /*0590*/  DFMA R8, R8, R8, R8 ;  /* 0x000000080808722b */ /* 0x000fd00000000008 */
[----:B------:R-:W-:-:S08]  /*05a0*/  DFMA R8, R6, R8, R6 ;  /* 0x000000080608722b */ /* 0x000fd00000000006 */
[----:B------:R-:W-:-:S08]  /*05b0*/  DFMA R6, -R4, R8, 1 ;  /* 0x3ff000000406742b */ /* 0x000fd00000000108 */
[----:B------:R-:W-:-:S08]  /*05c0*/  DFMA R6, R8, R6, R8 ;  /* 0x000000060806722b */ /* 0x000fd00000000008 */
[----:B------:R-:W-:Y:S01]  /*05d0*/  DMUL R6, R6, 8.11296384146066816958e+31 ;  /* 0x4690000006067828 */ /* 0x000fe20000000000 */
[----:B------:R-:W-:Y:S10]  /*05e0*/  BRA `(.L_x_186) ;  /* 0x0000000000087947 */ /* 0x000ff40003800000 */
.L_x_185:
[----:B------:R-:W-:Y:S02]  /*05f0*/  LOP3.LUT R7, R5, 0x80000, RZ, 0xfc, !PT ;  /* 0x0008000005077812 */ /* 0x000fe400078efcff */
[----:B------:R-:W-:-:S07]  /*0600*/  MOV R6, R4 ;  /* 0x0000000400067202 */ /* 0x000fce0000000f00 */
.L_x_186:
[----:B------:R-:W-:Y:S05]  /*0610*/  BSYNC.RECONVERGENT B1 ;  /* 0x0000000000017941 */ /* 0x000fea0003800200 */
.L_x_184:
[----:B------:R-:W-:-:S04]  /*0620*/  IMAD.MOV.U32 R3, RZ, RZ, 0x0 ;  /* 0x00000000ff037424 */ /* 0x000fc800078e00ff */
[----:B------:R-:W-:Y:S05]  /*0630*/  RET.REL.NODEC R2 `(_Z5EtattPKdS0_S0_S0_PdS1_S1_S1_) ;  /* 0xfffffff802707950 */ /* 0x000fea0003c3ffff */
.L_x_188:
        /* <DEDUP_REMOVED lines=12> */
.L_x_247:


//--------------------- .text._Z5AdamsPKdPdS1_    --------------------------
	.section	.text._Z5AdamsPKdPdS1_,"ax",@progbits
	.align	128
        .global         _Z5AdamsPKdPdS1_
        .type           _Z5AdamsPKdPdS1_,@function
        .size           _Z5AdamsPKdPdS1_,(.L_x_258 - _Z5AdamsPKdPdS1_)
        .other          _Z5AdamsPKdPdS1_,@"STO_CUDA_ENTRY STV_DEFAULT"
_Z5AdamsPKdPdS1_:
.text._Z5AdamsPKdPdS1_:
[----:B------:R-:W-:Y:S01]  /*0000*/  LDC R1, c[0x0][0x37c] ;  /* 0x0000df00ff017b82 */ /* 0x000fe20000000800 */
[----:B------:R-:W0:Y:S01]  /*0010*/  S2R R3, SR_CTAID.Y ;  /* 0x0000000000037919 */ /* 0x000e220000002600 */
[----:B------:R-:W1:Y:S01]  /*0020*/  LDCU UR4, c[0x0][0x360] ;  /* 0x00006c00ff0477ac */ /* 0x000e620008000800 */
[----:B------:R-:W0:Y:S01]  /*0030*/  S2R R2, SR_TID.Y ;  /* 0x0000000000027919 */ /* 0x000e220000002200 */
[----:B------:R-:W0:Y:S01]  /*0040*/  LDCU UR5, c[0x0][0x364] ;  /* 0x00006c80ff0577ac */ /* 0x000e220008000800 */
[----:B------:R-:W1:Y:S01]  /*0050*/  S2R R0, SR_CTAID.X ;  /* 0x0000000000007919 */ /* 0x000e620000002500 */
[----:B------:R-:W2:Y:S01]  /*0060*/  LDCU.64 UR6, c[0x3][0x40] ;  /* 0x00c00800ff0677ac */ /* 0x000ea20008000a00 */
[----:B------:R-:W1:Y:S01]  /*0070*/  S2R R5, SR_TID.X ;  /* 0x0000000000057919 */ /* 0x000e620000002100 */
[----:B0-----:R-:W-:-:S05]  /*0080*/  IMAD R3, R3, UR5, R2 ;  /* 0x0000000503037c24 */ /* 0x001fca000f8e0202 */
[----:B--2---:R-:W-:Y:S01]  /*0090*/  ISETP.GE.AND P0, PT, R3, UR7, PT ;  /* 0x0000000703007c0c */ /* 0x004fe2000bf06270 */
[----:B-1----:R-:W-:-:S04]  /*00a0*/  IMAD R0, R0, UR4, R5 ;  /* 0x0000000400007c24 */ /* 0x002fc8000f8e0205 */
[----:B------:R-:W-:Y:S01]  /*00b0*/  IMAD R7, R3, UR6, R0 ;  /* 0x0000000603077c24 */ /* 0x000fe2000f8e0200 */
[----:B------:R-:W-:-:S13]  /*00c0*/  ISETP.GE.OR P0, PT, R0, UR6, P0 ;  /* 0x0000000600007c0c */ /* 0x000fda0008706670 */
[----:B------:R-:W-:Y:S05]  /*00d0*/  @P0 EXIT ;  /* 0x000000000000094d */ /* 0x000fea0003800000 */
[----:B------:R-:W0:Y:S01]  /*00e0*/  LDC.64 R4, c[0x0][0x388] ;  /* 0x0000e200ff047b82 */ /* 0x000e220000000a00 */
[----:B------:R-:W1:Y:S01]  /*00f0*/  LDCU.64 UR4, c[0x0][0x358] ;  /* 0x00006b00ff0477ac */ /* 0x000e620008000a00 */
[----:B------:R-:W2:Y:S06]  /*0100*/  LDCU.128 UR8, c[0x3][0x20] ;  /* 0x00c00400ff0877ac */ /* 0x000eac0008000c00 */
[----:B------:R-:W3:Y:S08]  /*0110*/  LDC.64 R2, c[0x0][0x380] ;  /* 0x0000e000ff027b82 */ /* 0x000ef00000000a00 */
[----:B------:R-:W4:Y:S01]  /*0120*/  LDC.64 R8, c[0x0][0x390] ;  /* 0x0000e400ff087b82 */ /* 0x000f220000000a00 */
[----:B0-----:R-:W-:-:S06]  /*0130*/  IMAD.WIDE R4, R7, 0x8, R4 ;  /* 0x0000000807047825 */ /* 0x001fcc00078e0204 */
[----:B-1----:R-:W2:Y:S01]  /*0140*/  LDG.E.64 R4, desc[UR4][R4.64] ;  /* 0x0000000404047981 */ /* 0x002ea2000c1e1b00 */
[----:B---3--:R-:W-:-:S06]  /*0150*/  IMAD.WIDE R2, R7, 0x8, R2 ;  /* 0x0000000807027825 */ /* 0x008fcc00078e0202 */
[----:B------:R-:W3:Y:S01]  /*0160*/  LDG.E.64 R2, desc[UR4][R2.64] ;  /* 0x0000000402027981 */ /* 0x000ee2000c1e1b00 */
[----:B----4-:R-:W-:-:S05]  /*0170*/  IMAD.WIDE R8, R7, 0x8, R8 ;  /* 0x0000000807087825 */ /* 0x010fca00078e0208 */
[----:B------:R-:W4:Y:S01]  /*0180*/  LDG.E.64 R10, desc[UR4][R8.64] ;  /* 0x00000004080a7981 */ /* 0x000f22000c1e1b00 */
[----:B--2---:R-:W-:-:S08]  /*0190*/  DMUL R6, R4, UR10 ;  /* 0x0000000a04067c28 */ /* 0x004fd00008000000 */
[----:B---3--:R-:W-:-:S08]  /*01a0*/  DFMA R6, R2, UR8, -R6 ;  /* 0x0000000802067c2b */ /* 0x008fd00008000806 */
[----:B----4-:R-:W-:-:S07]  /*01b0*/  DADD R6, R6, R10 ;  /* 0x0000000006067229 */ /* 0x010fce000000000a */
[----:B------:R-:W-:Y:S01]  /*01c0*/  STG.E.64 desc[UR4][R8.64], R6 ;  /* 0x0000000608007986 */ /* 0x000fe2000c101b04 */
[----:B------:R-:W-:Y:S05]  /*01d0*/  EXIT ;  /* 0x000000000000794d */ /* 0x000fea0003800000 */
.L_x_189:
        /* <DEDUP_REMOVED lines=10> */
.L_x_258:


//--------------------- .text._Z9SubFluxx6PKdS0_S0_S0_S0_S0_Pd --------------------------
	.section	.text._Z9SubFluxx6PKdS0_S0_S0_S0_S0_Pd,"ax",@progbits
	.align	128
        .global         _Z9SubFluxx6PKdS0_S0_S0_S0_S0_Pd
        .type           _Z9SubFluxx6PKdS0_S0_S0_S0_S0_Pd,@function
        .size           _Z9SubFluxx6PKdS0_S0_S0_S0_S0_Pd,(.L_x_259 - _Z9SubFluxx6PKdS0_S0_S0_S0_S0_Pd)
        .other          _Z9SubFluxx6PKdS0_S0_S0_S0_S0_Pd,@"STO_CUDA_ENTRY STV_DEFAULT"
_Z9SubFluxx6PKdS0_S0_S0_S0_S0_Pd:
.text._Z9SubFluxx6PKdS0_S0_S0_S0_S0_Pd:
        /* <DEDUP_REMOVED lines=11> */
[----:B------:R-:W2:Y:S06]  /*00b0*/  LDCU.64 UR6, c[0x3][0xb8] ;  /* 0x00c01700ff0677ac */ /* 0x000eac0008000a00 */
[----:B------:R-:W3:Y:S08]  /*00c0*/  LDC.64 R2, c[0x0][0x3b0] ;  /* 0x0000ec00ff027b82 */ /* 0x000ef00000000a00 */
[----:B------:R-:W4:Y:S08]  /*00d0*/  LDC.64 R8, c[0x0][0x388] ;  /* 0x0000e200ff087b82 */ /* 0x000f300000000a00 */
[----:B------:R-:W5:Y:S01]  /*00e0*/  LDC.64 R6, c[0x0][0x390] ;  /* 0x0000e400ff067b82 */ /* 0x000f620000000a00 */
[----:B0-----:R-:W-:-:S06]  /*00f0*/  IMAD.WIDE R4, R15, 0x8, R4 ;  /* 0x000000080f047825 */ /* 0x001fcc00078e0204 */
[----:B-1----:R-:W2:Y:S01]  /*0100*/  LDG.E.64 R4, desc[UR4][R4.64] ;  /* 0x0000000404047981 */ /* 0x002ea2000c1e1b00 */
[----:B------:R-:W0:Y:S01]  /*0110*/  LDC.64 R12, c[0x0][0x398] ;  /* 0x0000e600ff0c7b82 */ /* 0x000e220000000a00 */
[----:B---3--:R-:W-:-:S05]  /*0120*/  IMAD.WIDE R2, R15, 0x8, R2 ;  /* 0x000000080f027825 */ /* 0x008fca00078e0202 */
[----:B------:R-:W2:Y:S02]  /*0130*/  LDG.E.64 R10, desc[UR4][R2.64] ;  /* 0x00000004020a7981 */ /* 0x000ea4000c1e1b00 */
[----:B------:R-:W1:Y:S08]  /*0140*/  LDC.64 R18, c[0x0][0x3a0] ;  /* 0x0000e800ff127b82 */ /* 0x000e700000000a00 */
[----:B------:R-:W3:Y:S01]  /*0150*/  LDC.64 R16, c[0x0][0x3a8] ;  /* 0x0000ea00ff107b82 */ /* 0x000ee20000000a00 */
[----:B----4-:R-:W-:-:S04]  /*0160*/  IMAD.WIDE R8, R15, 0x8, R8 ;  /* 0x000000080f087825 */ /* 0x010fc800078e0208 */
[C---:B-----5:R-:W-:Y:S02]  /*0170*/  IMAD.WIDE R6, R15.reuse, 0x8, R6 ;  /* 0x000000080f067825 */ /* 0x060fe400078e0206 */
[----:B------:R-:W4:Y:S02]  /*0180*/  LDG.E.64 R8, desc[UR4][R8.64] ;  /* 0x0000000408087981 */ /* 0x000f24000c1e1b00 */
[C---:B0-----:R-:W-:Y:S02]  /*0190*/  IMAD.WIDE R12, R15.reuse, 0x8, R12 ;  /* 0x000000080f0c7825 */ /* 0x041fe400078e020c */
[----:B------:R-:W5:Y:S04]  /*01a0*/  LDG.E.64 R6, desc[UR4][R6.64] ;  /* 0x0000000406067981 */ /* 0x000f68000c1e1b00 */
[----:B------:R-:W5:Y:S01]  /*01b0*/  LDG.E.64 R12, desc[UR4][R12.64] ;  /* 0x000000040c0c7981 */ /* 0x000f62000c1e1b00 */
[----:B-1----:R-:W-:-:S06]  /*01c0*/  IMAD.WIDE R18, R15, 0x8, R18 ;  /* 0x000000080f127825 */ /* 0x002fcc00078e0212 */
[----:B------:R-:W5:Y:S01]  /*01d0*/  LDG.E.64 R18, desc[UR4][R18.64] ;  /* 0x0000000412127981 */ /* 0x000f62000c1e1b00 */
[----:B---3--:R-:W-:-:S06]  /*01e0*/  IMAD.WIDE R16, R15, 0x8, R16 ;  /* 0x000000080f107825 */ /* 0x008fcc00078e0210 */
[----:B------:R-:W3:Y:S01]  /*01f0*/  LDG.E.64 R16, desc[UR4][R16.64] ;  /* 0x0000000410107981 */ /* 0x000ee2000c1e1b00 */
[----:B--2---:R-:W-:-:S08]  /*0200*/  DADD R4, R10, -R4 ;  /* 0x000000000a047229 */ /* 0x004fd00000000804 */
[----:B----4-:R-:W-:-:S08]  /*0210*/  DADD R4, R4, -R8 ;  /* 0x0000000004047229 */ /* 0x010fd00000000808 */
[----:B-----5:R-:W-:-:S08]  /*0220*/  DADD R4, R4, -R6 ;  /* 0x0000000004047229 */ /* 0x020fd00000000806 */
[----:B------:R-:W-:Y:S02]  /*0230*/  DADD R4, R4, -R12 ;  /* 0x0000000004047229 */ /* 0x000fe4000000080c */
[----:B---3--:R-:W-:-:S08]  /*0240*/  DADD R6, R18, R16 ;  /* 0x0000000012067229 */ /* 0x008fd00000000010 */
[----:B------:R-:W-:-:S07]  /*0250*/  DFMA R4, R6, UR6, R4 ;  /* 0x0000000606047c2b */ /* 0x000fce0008000004 */
[----:B------:R-:W-:Y:S01]  /*0260*/  STG.E.64 desc[UR4][R2.64], R4 ;  /* 0x0000000402007986 */ /* 0x000fe2000c101b04 */
[----:B------:R-:W-:Y:S05]  /*0270*/  EXIT ;  /* 0x000000000000794d */ /* 0x000fea0003800000 */
.L_x_190:
        /* <DEDUP_REMOVED lines=16> */
.L_x_259:


//--------------------- .text._Z9SubFluxx5PKdS0_S0_S0_S0_S0_PdS1_S1_S1_S1_ --------------------------
	.section	.text._Z9SubFluxx5PKdS0_S0_S0_S0_S0_PdS1_S1_S1_S1_,"ax",@progbits
	.align	128
        .global         _Z9SubFluxx5PKdS0_S0_S0_S0_S0_PdS1_S1_S1_S1_
        .type           _Z9SubFluxx5PKdS0_S0_S0_S0_S0_PdS1_S1_S1_S1_,@function
        .size           _Z9SubFluxx5PKdS0_S0_S0_S0_S0_PdS1_S1_S1_S1_,(.L_x_260 - _Z9SubFluxx5PKdS0_S0_S0_S0_S0_PdS1_S1_S1_S1_)
        .other          _Z9SubFluxx5PKdS0_S0_S0_S0_S0_PdS1_S1_S1_S1_,@"STO_CUDA_ENTRY STV_DEFAULT"
_Z9SubFluxx5PKdS0_S0_S0_S0_S0_PdS1_S1_S1_S1_:
.text._Z9SubFluxx5PKdS0_S0_S0_S0_S0_PdS1_S1_S1_S1_:
        /* <DEDUP_REMOVED lines=10> */
[----:B------:R-:W1:Y:S07]  /*00a0*/  LDCU.64 UR4, c[0x0][0x358] ;  /* 0x00006b00ff0477ac */ /* 0x000e6e0008000a00 */
[----:B------:R-:W2:Y:S08]  /*00b0*/  LDC.64 R20, c[0x0][0x398] ;  /* 0x0000e600ff147b82 */ /* 0x000eb00000000a00 */
[----:B------:R-:W3:Y:S08]  /*00c0*/  LDC.64 R10, c[0x0][0x3b8] ;  /* 0x0000ee00ff0a7b82 */ /* 0x000ef00000000a00 */
[----:B------:R-:W4:Y:S01]  /*00d0*/  LDC.64 R2, c[0x0][0x380] ;  /* 0x0000e000ff027b82 */ /* 0x000f220000000a00 */
[----:B0-----:R-:W-:-:S06]  /*00e0*/  IMAD.WIDE R16, R0, 0x8, R16 ;  /* 0x0000000800107825 */ /* 0x001fcc00078e0210 */
[----:B-1----:R-:W5:Y:S01]  /*00f0*/  LDG.E.64 R16, desc[UR4][R16.64] ;  /* 0x0000000410107981 */ /* 0x002f62000c1e1b00 */
[----:B------:R-:W0:Y:S01]  /*0100*/  LDC.64 R18, c[0x0][0x390] ;  /* 0x0000e400ff127b82 */ /* 0x000e220000000a00 */
[----:B--2---:R-:W-:-:S05]  /*0110*/  IMAD.WIDE R20, R0, 0x8, R20 ;  /* 0x0000000800147825 */ /* 0x004fca00078e0214 */
[----:B------:R-:W5:Y:S02]  /*0120*/  LDG.E.64 R8, desc[UR4][R20.64] ;  /* 0x0000000414087981 */ /* 0x000f64000c1e1b00 */
[----:B------:R-:W1:Y:S01]  /*0130*/  LDC.64 R12, c[0x0][0x3b0] ;  /* 0x0000ec00ff0c7b82 */ /* 0x000e620000000a00 */
[----:B---3--:R-:W-:-:S05]  /*0140*/  IMAD.WIDE R10, R0, 0x8, R10 ;  /* 0x00000008000a7825 */ /* 0x008fca00078e020a */
[----:B------:R-:W2:Y:S01]  /*0150*/  LDG.E.64 R4, desc[UR4][R10.64] ;  /* 0x000000040a047981 */ /* 0x000ea2000c1e1b00 */
[C---:B----4-:R-:W-:Y:S01]  /*0160*/  IMAD.WIDE R2, R0.reuse, 0x8, R2 ;  /* 0x0000000800027825 */ /* 0x050fe200078e0202 */
[----:B------:R-:W3:Y:S05]  /*0170*/  LDC.64 R6, c[0x0][0x3c0] ;  /* 0x0000f000ff067b82 */ /* 0x000eea0000000a00 */
[----:B------:R-:W4:Y:S01]  /*0180*/  LDG.E.64 R2, desc[UR4][R2.64] ;  /* 0x0000000402027981 */ /* 0x000f22000c1e1b00 */
[----:B0-----:R-:W-:-:S06]  /*0190*/  IMAD.WIDE R18, R0, 0x8, R18 ;  /* 0x0000000800127825 */ /* 0x001fcc00078e0212 */
[----:B------:R-:W4:Y:S01]  /*01a0*/  LDG.E.64 R18, desc[UR4][R18.64] ;  /* 0x0000000412127981 */ /* 0x000f22000c1e1b00 */
[----:B-1----:R-:W-:-:S05]  /*01b0*/  IMAD.WIDE R12, R0, 0x8, R12 ;  /* 0x00000008000c7825 */ /* 0x002fca00078e020c */
[----:B------:R-:W4:Y:S01]  /*01c0*/  LDG.E.64 R14, desc[UR4][R12.64] ;  /* 0x000000040c0e7981 */ /* 0x000f22000c1e1b00 */
[----:B------:R-:W-:Y:S01]  /*01d0*/  UMOV UR6, 0x55555555 ;  /* 0x5555555500067882 */ /* 0x000fe20000000000 */
[----:B------:R-:W-:Y:S01]  /*01e0*/  UMOV UR7, 0x3fe55555 ;  /* 0x3fe5555500077882 */ /* 0x000fe20000000000 */
[----:B---3--:R-:W-:Y:S01]  /*01f0*/  IMAD.WIDE R6, R0, 0x8, R6 ;  /* 0x0000000800067825 */ /* 0x008fe200078e0206 */
[----:B-----5:R-:W-:Y:S01]  /*0200*/  DMUL R22, R16, R8 ;  /* 0x0000000810167228 */ /* 0x020fe20000000000 */
[----:B------:R-:W0:Y:S01]  /*0210*/  LDC.64 R8, c[0x0][0x3c8] ;  /* 0x0000f200ff087b82 */ /* 0x000e220000000a00 */
[----:B--2---:R-:W-:-:S06]  /*0220*/  DMUL R20, R4, R4 ;  /* 0x0000000404147228 */ /* 0x004fcc0000000000 */
[----:B----4-:R-:W-:Y:S02]  /*0230*/  DFMA R22, R2, R18, R22 ;  /* 0x000000120216722b */ /* 0x010fe40000000016 */
[C---:B------:R-:W-:Y:S02]  /*0240*/  DFMA R24, R14.reuse, R14, R20 ;  /* 0x0000000e0e18722b */ /* 0x040fe40000000014 */
[----:B------:R-:W-:Y:S01]  /*0250*/  DADD R14, R14, R4 ;  /* 0x000000000e0e7229 */ /* 0x000fe20000000004 */
[----:B------:R-:W1:Y:S05]  /*0260*/  LDC.64 R20, c[0x0][0x3a8] ;  /* 0x0000ea00ff147b82 */ /* 0x000e6a0000000a00 */
[----:B------:R-:W-:-:S03]  /*0270*/  DFMA R24, R24, 2, R22 ;  /* 0x400000001818782b */ /* 0x000fc60000000016 */
[----:B------:R-:W2:Y:S01]  /*0280*/  LDC.64 R22, c[0x0][0x3a0] ;  /* 0x0000e800ff167b82 */ /* 0x000ea20000000a00 */
[C---:B------:R-:W-:Y:S01]  /*0290*/  DMUL R18, R14.reuse, -UR6 ;  /* 0x800000060e127c28 */ /* 0x040fe20008000000 */
[C---:B0-----:R-:W-:Y:S01]  /*02a0*/  IMAD.WIDE R4, R0.reuse, 0x8, R8 ;  /* 0x0000000800047825 */ /* 0x041fe200078e0208 */
[----:B------:R-:W0:Y:S01]  /*02b0*/  LDCU.64 UR6, c[0x3][0xa8] ;  /* 0x00c01500ff0677ac */ /* 0x000e220008000a00 */
[----:B------:R-:W3:Y:S05]  /*02c0*/  LDG.E.64 R8, desc[UR4][R6.64] ;  /* 0x0000000406087981 */ /* 0x000eea000c1e1b00 */
[----:B------:R-:W-:Y:S01]  /*02d0*/  DFMA R18, R14, R18, R24 ;  /* 0x000000120e12722b */ /* 0x000fe20000000018 */
[----:B------:R-:W3:Y:S01]  /*02e0*/  LDG.E.64 R14, desc[UR4][R4.64] ;  /* 0x00000004040e7981 */ /* 0x000ee2000c1e1b00 */
[----:B-1----:R-:W-:-:S05]  /*02f0*/  IMAD.WIDE R26, R0, 0x8, R20 ;  /* 0x00000008001a7825 */ /* 0x002fca00078e0214 */
[----:B------:R-:W4:Y:S01]  /*0300*/  LDG.E.64 R24, desc[UR4][R26.64] ;  /* 0x000000041a187981 */ /* 0x000f22000c1e1b00 */
[C---:B--2---:R-:W-:Y:S02]  /*0310*/  IMAD.WIDE R20, R0.reuse, 0x8, R22 ;  /* 0x0000000800147825 */ /* 0x044fe400078e0216 */
[----:B------:R-:W1:Y:S04]  /*0320*/  LDC.64 R22, c[0x0][0x3d0] ;  /* 0x0000f400ff167b82 */ /* 0x000e680000000a00 */
[----:B------:R-:W2:Y:S01]  /*0330*/  LDG.E.64 R20, desc[UR4][R20.64] ;  /* 0x0000000414147981 */ /* 0x000ea2000c1e1b00 */
[----:B-1----:R-:W-:Y:S01]  /*0340*/  IMAD.WIDE R22, R0, 0x8, R22 ;  /* 0x0000000800167825 */ /* 0x002fe200078e0216 */
[----:B---3--:R-:W-:-:S08]  /*0350*/  DADD R8, R8, R14 ;  /* 0x0000000008087229 */ /* 0x008fd0000000000e */
[----:B------:R-:W-:Y:S02]  /*0360*/  DFMA R14, R8, R8, R18 ;  /* 0x00000008080e722b */ /* 0x000fe40000000012 */
[-C--:B----4-:R-:W-:Y:S02]  /*0370*/  DMUL R8, R2, R24.reuse ;  /* 0x0000001802087228 */ /* 0x090fe40000000000 */
[----:B------:R-:W-:-:S04]  /*0380*/  DMUL R24, R16, R24 ;  /* 0x0000001810187228 */ /* 0x000fc80000000000 */
[----:B0-----:R-:W-:Y:S02]  /*0390*/  DMUL R14, R14, UR6 ;  /* 0x000000060e0e7c28 */ /* 0x001fe40008000000 */
[-C--:B--2---:R-:W-:Y:S02]  /*03a0*/  DMUL R2, R2, R20.reuse ;  /* 0x0000001402027228 */ /* 0x084fe40000000000 */
[----:B------:R-:W-:-:S03]  /*03b0*/  DMUL R16, R16, R20 ;  /* 0x0000001410107228 */ /* 0x000fc60000000000 */
[----:B------:R-:W-:Y:S04]  /*03c0*/  STG.E.64 desc[UR4][R22.64], R14 ;  /* 0x0000000e16007986 */ /* 0x000fe8000c101b04 */
[----:B------:R-:W-:Y:S04]  /*03d0*/  STG.E.64 desc[UR4][R12.64], R8 ;  /* 0x000000080c007986 */ /* 0x000fe8000c101b04 */
[----:B------:R-:W-:Y:S04]  /*03e0*/  STG.E.64 desc[UR4][R10.64], R2 ;  /* 0x000000020a007986 */ /* 0x000fe8000c101b04 */
[----:B------:R-:W-:Y:S04]  /*03f0*/  STG.E.64 desc[UR4][R6.64], R24 ;  /* 0x0000001806007986 */ /* 0x000fe8000c101b04 */
[----:B------:R-:W-:Y:S01]  /*0400*/  STG.E.64 desc[UR4][R4.64], R16 ;  /* 0x0000001004007986 */ /* 0x000fe2000c101b04 */
[----:B------:R-:W-:Y:S05]  /*0410*/  EXIT ;  /* 0x000000000000794d */ /* 0x000fea0003800000 */
.L_x_191:
        /* <DEDUP_REMOVED lines=14> */
.L_x_260:


//--------------------- .text._Z9SubFluxx4PKdS0_S0_S0_S0_S0_S0_S0_Pd --------------------------
	.section	.text._Z9SubFluxx4PKdS0_S0_S0_S0_S0_S0_S0_Pd,"ax",@progbits
	.align	128
        .global         _Z9SubFluxx4PKdS0_S0_S0_S0_S0_S0_S0_Pd
        .type           _Z9SubFluxx4PKdS0_S0_S0_S0_S0_S0_S0_Pd,@function
        .size           _Z9SubFluxx4PKdS0_S0_S0_S0_S0_S0_S0_Pd,(.L_x_261 - _Z9SubFluxx4PKdS0_S0_S0_S0_S0_S0_S0_Pd)
        .other          _Z9SubFluxx4PKdS0_S0_S0_S0_S0_S0_S0_Pd,@"STO_CUDA_ENTRY STV_DEFAULT"
_Z9SubFluxx4PKdS0_S0_S0_S0_S0_S0_S0_Pd:
.text._Z9SubFluxx4PKdS0_S0_S0_S0_S0_S0_S0_Pd:
        /* <DEDUP_REMOVED lines=12> */
[----:B------:R-:W3:Y:S01]  /*00c0*/  LDC.64 R2, c[0x0][0x388] ;  /* 0x0000e200ff027b82 */ /* 0x000ee20000000a00 */
[----:B------:R-:W4:Y:S07]  /*00d0*/  LDCU.64 UR8, c[0x3][0x98] ;  /* 0x00c01300ff0877ac */ /* 0x000f2e0008000a00 */
[----:B------:R-:W5:Y:S08]  /*00e0*/  LDC.64 R12, c[0x0][0x390] ;  /* 0x0000e400ff0c7b82 */ /* 0x000f700000000a00 */
[----:B------:R-:W2:Y:S01]  /*00f0*/  LDC.64 R10, c[0x0][0x398] ;  /* 0x0000e600ff0a7b82 */ /* 0x000ea20000000a00 */
[----:B0-----:R-:W-:-:S06]  /*0100*/  IMAD.WIDE R4, R0, 0x8, R4 ;  /* 0x0000000800047825 */ /* 0x001fcc00078e0204 */
[----:B-1----:R-:W4:Y:S01]  /*0110*/  LDG.E.64 R4, desc[UR4][R4.64] ;  /* 0x0000000404047981 */ /* 0x002f22000c1e1b00 */
[----:B------:R-:W0:Y:S01]  /*0120*/  LDC.64 R18, c[0x0][0x3a0] ;  /* 0x0000e800ff127b82 */ /* 0x000e220000000a00 */
[----:B---3--:R-:W-:-:S06]  /*0130*/  IMAD.WIDE R2, R0, 0x8, R2 ;  /* 0x0000000800027825 */ /* 0x008fcc00078e0202 */
[----:B------:R-:W4:Y:S01]  /*0140*/  LDG.E.64 R2, desc[UR4][R2.64] ;  /* 0x0000000402027981 */ /* 0x000f22000c1e1b00 */
[----:B------:R-:W1:Y:S08]  /*0150*/  LDC.64 R20, c[0x0][0x380] ;  /* 0x0000e000ff147b82 */ /* 0x000e700000000a00 */
[----:B------:R-:W3:Y:S08]  /*0160*/  LDC.64 R8, c[0x0][0x3b8] ;  /* 0x0000ee00ff087b82 */ /* 0x000ef00000000a00 */
[----:B------:R-:W3:Y:S01]  /*0170*/  LDC.64 R6, c[0x0][0x3b0] ;  /* 0x0000ec00ff067b82 */ /* 0x000ee20000000a00 */
[----:B-----5:R-:W-:-:S04]  /*0180*/  IMAD.WIDE R14, R0, 0x8, R12 ;  /* 0x00000008000e7825 */ /* 0x020fc800078e020c */
[C---:B--2---:R-:W-:Y:S02]  /*0190*/  IMAD.WIDE R16, R0.reuse, 0x8, R10 ;  /* 0x0000000800107825 */ /* 0x044fe400078e020a */
[----:B------:R-:W2:Y:S02]  /*01a0*/  LDG.E.64 R14, desc[UR4][R14.64] ;  /* 0x000000040e0e7981 */ /* 0x000ea4000c1e1b00 */
[C---:B0-----:R-:W-:Y:S02]  /*01b0*/  IMAD.WIDE R18, R0.reuse, 0x8, R18 ;  /* 0x0000000800127825 */ /* 0x041fe400078e0212 */
[----:B------:R-:W2:Y:S02]  /*01c0*/  LDG.E.64 R16, desc[UR4][R16.64] ;  /* 0x0000000410107981 */ /* 0x000ea4000c1e1b00 */
[C---:B-1----:R-:W-:Y:S02]  /*01d0*/  IMAD.WIDE R20, R0.reuse, 0x8, R20 ;  /* 0x0000000800147825 */ /* 0x042fe400078e0214 */
[----:B------:R0:W5:Y:S02]  /*01e0*/  LDG.E.64 R10, desc[UR4][R18.64] ;  /* 0x00000004120a7981 */ /* 0x000164000c1e1b00 */
[----:B---3--:R-:W-:-:S02]  /*01f0*/  IMAD.WIDE R8, R0, 0x8, R8 ;  /* 0x0000000800087825 */ /* 0x008fc400078e0208 */
[----:B------:R-:W5:Y:S04]  /*0200*/  LDG.E.64 R12, desc[UR4][R20.64] ;  /* 0x00000004140c7981 */ /* 0x000f68000c1e1b00 */
[----:B------:R-:W3:Y:S01]  /*0210*/  LDG.E.64 R8, desc[UR4][R8.64] ;  /* 0x0000000408087981 */ /* 0x000ee2000c1e1b00 */
[----:B------:R-:W-:Y:S01]  /*0220*/  IMAD.WIDE R6, R0, 0x8, R6 ;  /* 0x0000000800067825 */ /* 0x000fe200078e0206 */
[----:B0-----:R-:W0:Y:S05]  /*0230*/  LDC.64 R18, c[0x0][0x3c0] ;  /* 0x0000f000ff127b82 */ /* 0x001e2a0000000a00 */
[----:B------:R-:W3:Y:S01]  /*0240*/  LDG.E.64 R6, desc[UR4][R6.64] ;  /* 0x0000000406067981 */ /* 0x000ee2000c1e1b00 */
[----:B----4-:R-:W-:-:S02]  /*0250*/  DMUL R2, R4, R2 ;  /* 0x0000000204027228 */ /* 0x010fc40000000000 */
[----:B--2---:R-:W-:-:S06]  /*0260*/  DADD R14, R14, R16 ;  /* 0x000000000e0e7229 */ /* 0x004fcc0000000010 */
[----:B-----5:R-:W-:Y:S02]  /*0270*/  DFMA R2, -R10, R12, -R2 ;  /* 0x0000000c0a02722b */ /* 0x020fe40000000902 */
[----:B---3--:R-:W-:-:S06]  /*0280*/  DMUL R4, R8, UR8 ;  /* 0x0000000808047c28 */ /* 0x008fcc0008000000 */
[----:B------:R-:W-:-:S08]  /*0290*/  DFMA R2, R14, UR6, R2 ;  /* 0x000000060e027c2b */ /* 0x000fd00008000002 */
[----:B------:R-:W-:Y:S01]  /*02a0*/  DFMA R2, -R4, R6, R2 ;  /* 0x000000060402722b */ /* 0x000fe20000000102 */
[----:B0-----:R-:W-:-:S06]  /*02b0*/  IMAD.WIDE R4, R0, 0x8, R18 ;  /* 0x0000000800047825 */ /* 0x001fcc00078e0212 */
[----:B------:R-:W-:Y:S01]  /*02c0*/  STG.E.64 desc[UR4][R4.64], R2 ;  /* 0x0000000204007986 */ /* 0x000fe2000c101b04 */
[----:B------:R-:W-:Y:S05]  /*02d0*/  EXIT ;  /* 0x000000000000794d */ /* 0x000fea0003800000 */
.L_x_192:
        /* <DEDUP_REMOVED lines=10> */
.L_x_261:


//--------------------- .text._Z9SubFluxx3PKdS0_S0_S0_S0_S0_S0_S0_PdS1_ --------------------------
	.section	.text._Z9SubFluxx3PKdS0_S0_S0_S0_S0_S0_S0_PdS1_,"ax",@progbits
	.align	128
        .global         _Z9SubFluxx3PKdS0_S0_S0_S0_S0_S0_S0_PdS1_
        .type           _Z9SubFluxx3PKdS0_S0_S0_S0_S0_S0_S0_PdS1_,@function
        .size           _Z9SubFluxx3PKdS0_S0_S0_S0_S0_S0_S0_PdS1_,(.L_x_262 - _Z9SubFluxx3PKdS0_S0_S0_S0_S0_S0_S0_PdS1_)
        .other          _Z9SubFluxx3PKdS0_S0_S0_S0_S0_S0_S0_PdS1_,@"STO_CUDA_ENTRY STV_DEFAULT"
_Z9SubFluxx3PKdS0_S0_S0_S0_S0_S0_S0_PdS1_:
.text._Z9SubFluxx3PKdS0_S0_S0_S0_S0_S0_S0_PdS1_:
        /* <DEDUP_REMOVED lines=14> */
[----:B0-----:R-:W-:-:S07]  /*00e0*/  IMAD.WIDE R2, R0, 0x8, R2 ;  /* 0x0000000800027825 */ /* 0x001fce00078e0202 */
[----:B------:R-:W0:Y:S01]  /*00f0*/  LDC.64 R20, c[0x0][0x380] ;  /* 0x0000e000ff147b82 */ /* 0x000e220000000a00 */
[C---:B--2---:R-:W-:Y:S01]  /*0100*/  IMAD.WIDE R6, R0.reuse, 0x8, R6 ;  /* 0x0000000800067825 */ /* 0x044fe200078e0206 */
[----:B-1----:R-:W2:Y:S06]  /*0110*/  LDG.E.64 R2, desc[UR4][R2.64] ;  /* 0x0000000402027981 */ /* 0x002eac000c1e1b00 */
[----:B------:R-:W1:Y:S01]  /*0120*/  LDC.64 R8, c[0x0][0x390] ;  /* 0x0000e400ff087b82 */ /* 0x000e620000000a00 */
[----:B------:R-:W2:Y:S01]  /*0130*/  LDG.E.64 R6, desc[UR4][R6.64] ;  /* 0x0000000406067981 */ /* 0x000ea2000c1e1b00 */
[----:B---3--:R-:W-:-:S06]  /*0140*/  IMAD.WIDE R14, R0, 0x8, R14 ;  /* 0x00000008000e7825 */ /* 0x008fcc00078e020e */
[----:B------:R-:W3:Y:S01]  /*0150*/  LDC.64 R4, c[0x0][0x3b0] ;  /* 0x0000ec00ff047b82 */ /* 0x000ee20000000a00 */
[C---:B----4-:R-:W-:Y:S01]  /*0160*/  IMAD.WIDE R16, R0.reuse, 0x8, R12 ;  /* 0x0000000800107825 */ /* 0x050fe200078e020c */
[----:B------:R-:W4:Y:S06]  /*0170*/  LDG.E.64 R14, desc[UR4][R14.64] ;  /* 0x000000040e0e7981 */ /* 0x000f2c000c1e1b00 */
[----:B------:R-:W5:Y:S01]  /*0180*/  LDC.64 R10, c[0x0][0x3b8] ;  /* 0x0000ee00ff0a7b82 */ /* 0x000f620000000a00 */
[C---:B0-----:R-:W-:Y:S01]  /*0190*/  IMAD.WIDE R20, R0.reuse, 0x8, R20 ;  /* 0x0000000800147825 */ /* 0x041fe200078e0214 */
[----:B------:R-:W4:Y:S01]  /*01a0*/  LDG.E.64 R16, desc[UR4][R16.64] ;  /* 0x0000000410107981 */ /* 0x000f22000c1e1b00 */
[----:B------:R-:W-:Y:S01]  /*01b0*/  UMOV UR6, 0x55555555 ;  /* 0x5555555500067882 */ /* 0x000fe20000000000 */
[----:B------:R-:W-:Y:S01]  /*01c0*/  UMOV UR7, 0x3ff55555 ;  /* 0x3ff5555500077882 */ /* 0x000fe20000000000 */
[----:B------:R-:W0:Y:S01]  /*01d0*/  LDCU.64 UR8, c[0x3][0xa8] ;  /* 0x00c01500ff0877ac */ /* 0x000e220008000a00 */
[----:B------:R-:W4:Y:S01]  /*01e0*/  LDG.E.64 R12, desc[UR4][R20.64] ;  /* 0x00000004140c7981 */ /* 0x000f22000c1e1b00 */
[C---:B-1----:R-:W-:Y:S01]  /*01f0*/  IMAD.WIDE R18, R0.reuse, 0x8, R8 ;  /* 0x0000000800127825 */ /* 0x042fe200078e0208 */
[----:B------:R-:W1:Y:S05]  /*0200*/  LDCU.64 UR10, c[0x3][0x98] ;  /* 0x00c01300ff0a77ac */ /* 0x000e6a0008000a00 */
[----:B------:R-:W4:Y:S01]  /*0210*/  LDG.E.64 R18, desc[UR4][R18.64] ;  /* 0x0000000412127981 */ /* 0x000f22000c1e1b00 */
[----:B---3--:R-:W-:-:S06]  /*0220*/  IMAD.WIDE R4, R0, 0x8, R4 ;  /* 0x0000000800047825 */ /* 0x008fcc00078e0204 */
[----:B------:R-:W1:Y:S01]  /*0230*/  LDG.E.64 R4, desc[UR4][R4.64] ;  /* 0x0000000404047981 */ /* 0x000e62000c1e1b00 */
[----:B-----5:R-:W-:Y:S02]  /*0240*/  IMAD.WIDE R8, R0, 0x8, R10 ;  /* 0x0000000800087825 */ /* 0x020fe400078e020a */
[----:B------:R-:W3:Y:S04]  /*0250*/  LDC.64 R10, c[0x0][0x3c0] ;  /* 0x0000f000ff0a7b82 */ /* 0x000ee80000000a00 */
[----:B------:R-:W5:Y:S01]  /*0260*/  LDG.E.64 R8, desc[UR4][R8.64] ;  /* 0x0000000408087981 */ /* 0x000f62000c1e1b00 */
[----:B--2---:R-:W-:Y:S01]  /*0270*/  DFMA R2, R6, UR6, R2 ;  /* 0x0000000606027c2b */ /* 0x004fe20008000002 */
[----:B------:R-:W-:Y:S02]  /*0280*/  UMOV UR7, 0x3fd55555 ;  /* 0x3fd5555500077882 */ /* 0x000fe40000000000 */
[----:B------:R-:W2:Y:S05]  /*0290*/  LDC.64 R6, c[0x0][0x3c8] ;  /* 0x0000f200ff067b82 */ /* 0x000eaa0000000a00 */
[----:B----4-:R-:W-:-:S02]  /*02a0*/  DFMA R2, R16, UR6, R2 ;  /* 0x0000000610027c2b */ /* 0x010fc40008000002 */
[----:B------:R-:W-:-:S06]  /*02b0*/  DADD R12, -R12, -R14 ;  /* 0x000000000c0c7229 */ /* 0x000fcc000000090e */
[----:B0-----:R-:W-:Y:S02]  /*02c0*/  DMUL R2, R2, UR8 ;  /* 0x0000000802027c28 */ /* 0x001fe40008000000 */
[----:B------:R-:W-:Y:S02]  /*02d0*/  DADD R12, R12, -R18 ;  /* 0x000000000c0c7229 */ /* 0x000fe40000000812 */
[----:B-1----:R-:W-:-:S06]  /*02e0*/  DMUL R4, R4, UR10 ;  /* 0x0000000a04047c28 */ /* 0x002fcc0008000000 */
[----:B------:R-:W-:Y:S01]  /*02f0*/  DADD R12, R2, R12 ;  /* 0x00000000020c7229 */ /* 0x000fe2000000000c */
[----:B--2---:R-:W-:-:S07]  /*0300*/  IMAD.WIDE R6, R0, 0x8, R6 ;  /* 0x0000000800067825 */ /* 0x004fce00078e0206 */
[----:B-----5:R-:W-:Y:S01]  /*0310*/  DFMA R4, -R4, R8, R12 ;  /* 0x000000080404722b */ /* 0x020fe2000000010c */
[----:B---3--:R-:W-:-:S06]  /*0320*/  IMAD.WIDE R8, R0, 0x8, R10 ;  /* 0x0000000800087825 */ /* 0x008fcc00078e020a */
[----:B------:R-:W-:Y:S04]  /*0330*/  STG.E.64 desc[UR4][R6.64], R4 ;  /* 0x0000000406007986 */ /* 0x000fe8000c101b04 */
[----:B------:R-:W-:Y:S01]  /*0340*/  STG.E.64 desc[UR4][R8.64], R2 ;  /* 0x0000000208007986 */ /* 0x000fe2000c101b04 */
[----:B------:R-:W-:Y:S05]  /*0350*/  EXIT ;  /* 0x000000000000794d */ /* 0x000fea0003800000 */
.L_x_193:
        /* <DEDUP_REMOVED lines=10> */
.L_x_262:


//--------------------- .text._Z9SubFluxx2PKdS0_S0_S0_S0_S0_S0_S0_S0_S0_S0_PdS1_S1_S1_ --------------------------
	.section	.text._Z9SubFluxx2PKdS0_S0_S0_S0_S0_S0_S0_S0_S0_S0_PdS1_S1_S1_,"ax",@progbits
	.align	128
        .global         _Z9SubFluxx2PKdS0_S0_S0_S0_S0_S0_S0_S0_S0_S0_PdS1_S1_S1_
        .type           _Z9SubFluxx2PKdS0_S0_S0_S0_S0_S0_S0_S0_S0_S0_PdS1_S1_S1_,@function
        .size           _Z9SubFluxx2PKdS0_S0_S0_S0_S0_S0_S0_S0_S0_S0_PdS1_S1_S1_,(.L_x_263 - _Z9SubFluxx2PKdS0_S0_S0_S0_S0_S0_S0_S0_S0_S0_PdS1_S1_S1_)
        .other          _Z9SubFluxx2PKdS0_S0_S0_S0_S0_S0_S0_S0_S0_S0_PdS1_S1_S1_,@"STO_CUDA_ENTRY STV_DEFAULT"
_Z9SubFluxx2PKdS0_S0_S0_S0_S0_S0_S0_S0_S0_S0_PdS1_S1_S1_:
.text._Z9SubFluxx2PKdS0_S0_S0_S0_S0_S0_S0_S0_S0_S0_PdS1_S1_S1_:
        /* <DEDUP_REMOVED lines=12> */
[----:B------:R-:W3:Y:S01]  /*00c0*/  LDC.64 R10, c[0x0][0x3a8] ;  /* 0x0000ea00ff0a7b82 */ /* 0x000ee20000000a00 */
[----:B------:R-:W-:Y:S01]  /*00d0*/  UMOV UR6, 0x55555555 ;  /* 0x5555555500067882 */ /* 0x000fe20000000000 */
[----:B------:R-:W-:Y:S01]  /*00e0*/  UMOV UR7, 0x3ff55555 ;  /* 0x3ff5555500077882 */ /* 0x000fe20000000000 */
[----:B------:R-:W4:Y:S01]  /*00f0*/  LDCU.64 UR8, c[0x3][0xa8] ;  /* 0x00c01500ff0877ac */ /* 0x000f220008000a00 */
[----:B0-----:R-:W-:-:S04]  /*0100*/  IMAD.WIDE R2, R0, 0x8, R2 ;  /* 0x0000000800027825 */ /* 0x001fc800078e0202 */
[----:B------:R-:W0:Y:S02]  /*0110*/  LDC.64 R12, c[0x0][0x3e8] ;  /* 0x0000fa00ff0c7b82 */ /* 0x000e240000000a00 */
[----:B-1----:R-:W5:Y:S01]  /*0120*/  LDG.E.64 R2, desc[UR4][R2.64] ;  /* 0x0000000402027981 */ /* 0x002f62000c1e1b00 */
[----:B--2---:R-:W-:-:S05]  /*0130*/  IMAD.WIDE R6, R0, 0x8, R6 ;  /* 0x0000000800067825 */ /* 0x004fca00078e0206 */
[----:B------:R-:W1:Y:S01]  /*0140*/  LDC.64 R14, c[0x0][0x380] ;  /* 0x0000e000ff0e7b82 */ /* 0x000e620000000a00 */
[----:B------:R-:W5:Y:S01]  /*0150*/  LDG.E.64 R6, desc[UR4][R6.64] ;  /* 0x0000000406067981 */ /* 0x000f62000c1e1b00 */
[----:B---3--:R-:W-:-:S06]  /*0160*/  IMAD.WIDE R10, R0, 0x8, R10 ;  /* 0x00000008000a7825 */ /* 0x008fcc00078e020a */
[----:B------:R-:W2:Y:S01]  /*0170*/  LDC.64 R16, c[0x0][0x388] ;  /* 0x0000e200ff107b82 */ /* 0x000ea20000000a00 */
[----:B------:R-:W3:Y:S07]  /*0180*/  LDG.E.64 R10, desc[UR4][R10.64] ;  /* 0x000000040a0a7981 */ /* 0x000eee000c1e1b00 */
[----:B------:R-:W4:Y:S08]  /*0190*/  LDC.64 R4, c[0x0][0x390] ;  /* 0x0000e400ff047b82 */ /* 0x000f300000000a00 */
[----:B------:R-:W2:Y:S01]  /*01a0*/  LDC.64 R18, c[0x0][0x3f0] ;  /* 0x0000fc00ff127b82 */ /* 0x000ea20000000a00 */
[----:B----4-:R-:W-:Y:S01]  /*01b0*/  IMAD.WIDE R4, R0, 0x8, R4 ;  /* 0x0000000800047825 */ /* 0x010fe200078e0204 */
[----:B-----5:R-:W-:Y:S01]  /*01c0*/  DFMA R8, R2, UR6, R6 ;  /* 0x0000000602087c2b */ /* 0x020fe20008000006 */
[----:B------:R-:W-:-:S05]  /*01d0*/  UMOV UR7, 0x3fd55555 ;  /* 0x3fd5555500077882 */ /* 0x000fca0000000000 */
[----:B------:R-:W4:Y:S02]  /*01e0*/  LDC.64 R6, c[0x0][0x3b0] ;  /* 0x0000ec00ff067b82 */ /* 0x000f240000000a00 */
[----:B---3--:R-:W-:Y:S01]  /*01f0*/  DFMA R2, R10, UR6, R8 ;  /* 0x000000060a027c2b */ /* 0x008fe20008000008 */
[----:B------:R-:W3:Y:S01]  /*0200*/  LDCU.64 UR6, c[0x3][0x98] ;  /* 0x00c01300ff0677ac */ /* 0x000ee20008000a00 */
[----:B0-----:R-:W-:-:S04]  /*0210*/  IMAD.WIDE R8, R0, 0x8, R12 ;  /* 0x0000000800087825 */ /* 0x001fc800078e020c */
[C---:B-1----:R-:W-:Y:S02]  /*0220*/  IMAD.WIDE R10, R0.reuse, 0x8, R14 ;  /* 0x00000008000a7825 */ /* 0x042fe400078e020e */
[----:B------:R-:W-:Y:S02]  /*0230*/  DMUL R2, R2, UR8 ;  /* 0x0000000802027c28 */ /* 0x000fe40008000000 */
[C---:B--2---:R-:W-:Y:S02]  /*0240*/  IMAD.WIDE R12, R0.reuse, 0x8, R16 ;  /* 0x00000008000c7825 */ /* 0x044fe400078e0210 */
[----:B------:R-:W0:Y:S03]  /*0250*/  LDC.64 R16, c[0x0][0x3b8] ;  /* 0x0000ee00ff107b82 */ /* 0x000e260000000a00 */
[----:B------:R1:W-:Y:S04]  /*0260*/  STG.E.64 desc[UR4][R8.64], R2 ;  /* 0x0000000208007986 */ /* 0x0003e8000c101b04 */
[----:B------:R-:W2:Y:S04]  /*0270*/  LDG.E.64 R10, desc[UR4][R10.64] ;  /* 0x000000040a0a7981 */ /* 0x000ea8000c1e1b00 */
[----:B------:R-:W2:Y:S01]  /*0280*/  LDG.E.64 R12, desc[UR4][R12.64] ;  /* 0x000000040c0c7981 */ /* 0x000ea2000c1e1b00 */
[----:B----4-:R-:W-:-:S03]  /*0290*/  IMAD.WIDE R6, R0, 0x8, R6 ;  /* 0x0000000800067825 */ /* 0x010fc600078e0206 */
[----:B------:R-:W4:Y:S01]  /*02a0*/  LDG.E.64 R4, desc[UR4][R4.64] ;  /* 0x0000000404047981 */ /* 0x000f22000c1e1b00 */
[----:B-1----:R-:W1:Y:S03]  /*02b0*/  LDC.64 R8, c[0x0][0x3c8] ;  /* 0x0000f200ff087b82 */ /* 0x002e660000000a00 */
[----:B------:R-:W3:Y:S01]  /*02c0*/  LDG.E.64 R6, desc[UR4][R6.64] ;  /* 0x0000000406067981 */ /* 0x000ee2000c1e1b00 */
[----:B0-----:R-:W-:-:S06]  /*02d0*/  IMAD.WIDE R16, R0, 0x8, R16 ;  /* 0x0000000800107825 */ /* 0x001fcc00078e0210 */
[----:B------:R-:W5:Y:S01]  /*02e0*/  LDG.E.64 R16, desc[UR4][R16.64] ;  /* 0x0000000410107981 */ /* 0x000f62000c1e1b00 */
[----:B-1----:R-:W-:Y:S01]  /*02f0*/  IMAD.WIDE R8, R0, 0x8, R8 ;  /* 0x0000000800087825 */ /* 0x002fe200078e0208 */
[----:B--2---:R-:W-:Y:S01]  /*0300*/  DADD R14, -R10, -R12 ;  /* 0x000000000a0e7229 */ /* 0x004fe2000000090c */
[----:B------:R-:W0:Y:S07]  /*0310*/  LDC.64 R10, c[0x0][0x3c0] ;  /* 0x0000f000ff0a7b82 */ /* 0x000e2e0000000a00 */
[----:B----4-:R-:W-:Y:S01]  /*0320*/  DADD R14, R14, -R4 ;  /* 0x000000000e0e7229 */ /* 0x010fe20000000804 */
[----:B------:R-:W1:Y:S07]  /*0330*/  LDC.64 R12, c[0x0][0x3d8] ;  /* 0x0000f600ff0c7b82 */ /* 0x000e6e0000000a00 */
[----:B------:R-:W-:-:S02]  /*0340*/  DADD R14, R2, R14 ;  /* 0x00000000020e7229 */ /* 0x000fc4000000000e */
[----:B---3--:R-:W-:Y:S01]  /*0350*/  DMUL R2, R6, UR6 ;  /* 0x0000000606027c28 */ /* 0x008fe20008000000 */
[----:B------:R-:W-:-:S07]  /*0360*/  IMAD.WIDE R4, R0, 0x8, R18 ;  /* 0x0000000800047825 */ /* 0x000fce00078e0212 */
[----:B-----5:R-:W-:Y:S01]  /*0370*/  DFMA R2, -R2, R16, R14 ;  /* 0x000000100202722b */ /* 0x020fe2000000010e */
[C---:B0-----:R-:W-:Y:S01]  /*0380*/  IMAD.WIDE R6, R0.reuse, 0x8, R10 ;  /* 0x0000000800067825 */ /* 0x041fe200078e020a */
[----:B------:R-:W0:Y:S05]  /*0390*/  LDC.64 R14, c[0x0][0x3d0] ;  /* 0x0000f400ff0e7b82 */ /* 0x000e2a0000000a00 */
[----:B------:R2:W-:Y:S01]  /*03a0*/  STG.E.64 desc[UR4][R4.64], R2 ;  /* 0x0000000204007986 */ /* 0x0005e2000c101b04 */
[C---:B-1----:R-:W-:Y:S02]  /*03b0*/  IMAD.WIDE R12, R0.reuse, 0x8, R12 ;  /* 0x00000008000c7825 */ /* 0x042fe400078e020c */
[----:B------:R-:W2:Y:S01]  /*03c0*/  LDC.64 R16, c[0x0][0x3e0] ;  /* 0x0000f800ff107b82 */ /* 0x000ea20000000a00 */
[----:B------:R-:W3:Y:S04]  /*03d0*/  LDG.E.64 R6, desc[UR4][R6.64] ;  /* 0x0000000406067981 */ /* 0x000ee8000c1e1b00 */
[----:B------:R-:W3:Y:S01]  /*03e0*/  LDG.E.64 R8, desc[UR4][R8.64] ;  /* 0x0000000408087981 */ /* 0x000ee2000c1e1b00 */
[----:B0-----:R-:W-:Y:S01]  /*03f0*/  IMAD.WIDE R14, R0, 0x8, R14 ;  /* 0x00000008000e7825 */ /* 0x001fe200078e020e */
[----:B---3--:R-:W-:-:S07]  /*0400*/  DMUL R10, R6, R8 ;  /* 0x00000008060a7228 */ /* 0x008fce0000000000 */
[----:B------:R-:W-:Y:S04]  /*0410*/  STG.E.64 desc[UR4][R12.64], R10 ;  /* 0x0000000a0c007986 */ /* 0x000fe8000c101b04 */
[----:B------:R-:W3:Y:S01]  /*0420*/  LDG.E.64 R14, desc[UR4][R14.64] ;  /* 0x000000040e0e7981 */ /* 0x000ee2000c1e1b00 */
[----:B--2---:R-:W-:Y:S01]  /*0430*/  IMAD.WIDE R4, R0, 0x8, R16 ;  /* 0x0000000800047825 */ /* 0x004fe200078e0210 */
[----:B---3--:R-:W-:-:S07]  /*0440*/  DMUL R2, R6, R14 ;  /* 0x0000000e06027228 */ /* 0x008fce0000000000 */
[----:B------:R-:W-:Y:S01]  /*0450*/  STG.E.64 desc[UR4][R4.64], R2 ;  /* 0x0000000204007986 */ /* 0x000fe2000c101b04 */
[----:B------:R-:W-:Y:S05]  /*0460*/  EXIT ;  /* 0x000000000000794d */ /* 0x000fea0003800000 */
.L_x_194:
        /* <DEDUP_REMOVED lines=9> */
.L_x_263:


//--------------------- .text._Z9SubFluxx1PKdS0_S0_PdS1_S1_ --------------------------
	.section	.text._Z9SubFluxx1PKdS0_S0_PdS1_S1_,"ax",@progbits
	.align	128
        .global         _Z9SubFluxx1PKdS0_S0_PdS1_S1_
        .type           _Z9SubFluxx1PKdS0_S0_PdS1_S1_,@function
        .size           _Z9SubFluxx1PKdS0_S0_PdS1_S1_,(.L_x_264 - _Z9SubFluxx1PKdS0_S0_PdS1_S1_)
        .other          _Z9SubFluxx1PKdS0_S0_PdS1_S1_,@"STO_CUDA_ENTRY STV_DEFAULT"
_Z9SubFluxx1PKdS0_S0_PdS1_S1_:
.text._Z9SubFluxx1PKdS0_S0_PdS1_S1_:
        /* <DEDUP_REMOVED lines=13> */
[----:B0-----:R-:W-:-:S07]  /*00d0*/  IMAD.WIDE R4, R0, 0x8, R4 ;  /* 0x0000000800047825 */ /* 0x001fce00078e0204 */
[----:B------:R-:W0:Y:S01]  /*00e0*/  LDC.64 R12, c[0x0][0x390] ;  /* 0x0000e400ff0c7b82 */ /* 0x000e220000000a00 */
[----:B-1----:R-:W4:Y:S01]  /*00f0*/  LDG.E.64 R6, desc[UR4][R4.64] ;  /* 0x0000000404067981 */ /* 0x002f22000c1e1b00 */
[----:B--2---:R-:W-:-:S06]  /*0100*/  IMAD.WIDE R2, R0, 0x8, R2 ;  /* 0x0000000800027825 */ /* 0x004fcc00078e0202 */
[----:B------:R-:W1:Y:S01]  /*0110*/  LDC.64 R14, c[0x0][0x380] ;  /* 0x0000e000ff0e7b82 */ /* 0x000e620000000a00 */
[----:B------:R-:W4:Y:S07]  /*0120*/  LDG.E.64 R8, desc[UR4][R2.64] ;  /* 0x0000000402087981 */ /* 0x000f2e000c1e1b00 */
[----:B------:R-:W2:Y:S01]  /*0130*/  LDC.64 R16, c[0x0][0x388] ;  /* 0x0000e200ff107b82 */ /* 0x000ea20000000a00 */
[----:B----4-:R-:W-:Y:S01]  /*0140*/  DADD R6, -R6, -R8 ;  /* 0x0000000006067229 */ /* 0x010fe20000000908 */
[----:B---3--:R-:W-:-:S04]  /*0150*/  IMAD.WIDE R8, R0, 0x8, R10 ;  /* 0x0000000800087825 */ /* 0x008fc800078e020a */
[----:B0-----:R-:W-:-:S04]  /*0160*/  IMAD.WIDE R10, R0, 0x8, R12 ;  /* 0x00000008000a7825 */ /* 0x001fc800078e020c */
[C---:B-1----:R-:W-:Y:S01]  /*0170*/  IMAD.WIDE R12, R0.reuse, 0x8, R14 ;  /* 0x00000008000c7825 */ /* 0x042fe200078e020e */
[----:B------:R-:W-:Y:S04]  /*0180*/  STG.E.64 desc[UR4][R8.64], R6 ;  /* 0x0000000608007986 */ /* 0x000fe8000c101b04 */
[----:B------:R-:W3:Y:S04]  /*0190*/  LDG.E.64 R10, desc[UR4][R10.64] ;  /* 0x000000040a0a7981 */ /* 0x000ee8000c1e1b00 */
[----:B------:R-:W3:Y:S01]  /*01a0*/  LDG.E.64 R12, desc[UR4][R12.64] ;  /* 0x000000040c0c7981 */ /* 0x000ee2000c1e1b00 */
[----:B--2---:R-:W-:Y:S01]  /*01b0*/  IMAD.WIDE R16, R0, 0x8, R16 ;  /* 0x0000000800107825 */ /* 0x004fe200078e0210 */
[----:B---3--:R-:W-:-:S07]  /*01c0*/  DMUL R14, R10, R12 ;  /* 0x0000000c0a0e7228 */ /* 0x008fce0000000000 */
[----:B------:R-:W-:Y:S04]  /*01d0*/  STG.E.64 desc[UR4][R4.64], R14 ;  /* 0x0000000e04007986 */ /* 0x000fe8000c101b04 */
[----:B------:R-:W2:Y:S02]  /*01e0*/  LDG.E.64 R16, desc[UR4][R16.64] ;  /* 0x0000000410107981 */ /* 0x000ea4000c1e1b00 */
[----:B--2---:R-:W-:-:S07]  /*01f0*/  DMUL R18, R10, R16 ;  /* 0x000000100a127228 */ /* 0x004fce0000000000 */
[----:B------:R-:W-:Y:S01]  /*0200*/  STG.E.64 desc[UR4][R2.64], R18 ;  /* 0x0000001202007986 */ /* 0x000fe2000c101b04 */
[----:B------:R-:W-:Y:S05]  /*0210*/  EXIT ;  /* 0x000000000000794d */ /* 0x000fea0003800000 */
.L_x_195:
        /* <DEDUP_REMOVED lines=14> */
.L_x_264:


//--------------------- .text._Z16InitialiseArraysPdS_S_S_S_S_S_S_S_S_S_ --------------------------
	.section	.text._Z16InitialiseArraysPdS_S_S_S_S_S_S_S_S_S_,"ax",@progbits
	.align	128
        .global         _Z16InitialiseArraysPdS_S_S_S_S_S_S_S_S_S_
        .type           _Z16InitialiseArraysPdS_S_S_S_S_S_S_S_S_S_,@function
        .size           _Z16InitialiseArraysPdS_S_S_S_S_S_S_S_S_S_,(.L_x_249 - _Z16InitialiseArraysPdS_S_S_S_S_S_S_S_S_S_)
        .other          _Z16InitialiseArraysPdS_S_S_S_S_S_S_S_S_S_,@"STO_CUDA_ENTRY STV_DEFAULT"
_Z16InitialiseArraysPdS_S_S_S_S_S_S_S_S_S_:
.text._Z16InitialiseArraysPdS_S_S_S_S_S_S_S_S_S_:
[----:B------:R-:W0:Y:S01]  /*0000*/  LDC R1, c[0x0][0x37c] ;  /* 0x0000df00ff017b82 */ /* 0x000e220000000800 */
[----:B------:R-:W1:Y:S01]  /*0010*/  S2R R7, SR_CTAID.Y ;  /* 0x0000000000077919 */ /* 0x000e620000002600 */
[----:B------:R-:W2:Y:S01]  /*0020*/  LDCU UR4, c[0x0][0x360] ;  /* 0x00006c00ff0477ac */ /* 0x000ea20008000800 */
[----:B0-----:R-:W-:Y:S01]  /*0030*/  VIADD R1, R1, 0xffffffd8 ;  /* 0xffffffd801017836 */ /* 0x001fe20000000000 */
[----:B------:R-:W1:Y:S01]  /*0040*/  S2R R2, SR_TID.Y ;  /* 0x0000000000027919 */ /* 0x000e620000002200 */
[----:B------:R-:W1:Y:S01]  /*0050*/  LDCU UR5, c[0x0][0x364] ;  /* 0x00006c80ff0577ac */ /* 0x000e620008000800 */
[----:B------:R-:W2:Y:S01]  /*0060*/  S2R R0, SR_CTAID.X ;  /* 0x0000000000007919 */ /* 0x000ea20000002500 */
[----:B------:R-:W0:Y:S01]  /*0070*/  LDCU.64 UR6, c[0x3][0x40] ;  /* 0x00c00800ff0677ac */ /* 0x000e220008000a00 */
[----:B------:R-:W2:Y:S01]  /*0080*/  S2R R3, SR_TID.X ;  /* 0x0000000000037919 */ /* 0x000ea20000002100 */
[----:B-1----:R-:W-:-:S05]  /*0090*/  IMAD R7, R7, UR5, R2 ;  /* 0x0000000507077c24 */ /* 0x002fca000f8e0202 */
[----:B0-----:R-:W-:Y:S01]  /*00a0*/  ISETP.GE.AND P0, PT, R7, UR7, PT ;  /* 0x0000000707007c0c */ /* 0x001fe2000bf06270 */
[----:B--2---:R-:W-:-:S05]  /*00b0*/  IMAD R0, R0, UR4, R3 ;  /* 0x0000000400007c24 */ /* 0x004fca000f8e0203 */
[----:B------:R-:W-:-:S13]  /*00c0*/  ISETP.GE.OR P0, PT, R0, UR6, P0 ;  /* 0x0000000600007c0c */ /* 0x000fda0008706670 */
[----:B------:R-:W-:Y:S05]  /*00d0*/  @P0 EXIT ;  /* 0x000000000000094d */ /* 0x000fea0003800000 */
[----:B------:R-:W0:Y:S01]  /*00e0*/  LDC.64 R12, c[0x3][0x68] ;  /* 0x00c01a00ff0c7b82 */ /* 0x000e220000000a00 */
[----:B------:R-:W1:Y:S01]  /*00f0*/  LDCU UR7, c[0x3][0x64] ;  /* 0x00c00c80ff0777ac */ /* 0x000e620008000800 */
[----:B------:R-:W2:Y:S01]  /*0100*/  I2F.F64.U32 R2, R7 ;  /* 0x0000000700027312 */ /* 0x000ea20000201800 */
[----:B------:R-:W-:Y:S01]  /*0110*/  IMAD.MOV.U32 R8, RZ, RZ, 0x1 ;  /* 0x00000001ff087424 */ /* 0x000fe200078e00ff */
[----:B------:R-:W-:Y:S01]  /*0120*/  BSSY.RECONVERGENT B0, `(.L_x_196) ;  /* 0x000002e000007945 */ /* 0x000fe20003800200 */
[----:B------:R-:W2:Y:S03]  /*0130*/  LDCU.128 UR8, c[0x3][0x50] ;  /* 0x00c00a00ff0877ac */ /* 0x000ea60008000c00 */
[----:B------:R-:W3:Y:S01]  /*0140*/  LDC.64 R4, c[0x3][0x60] ;  /* 0x00c01800ff047b82 */ /* 0x000ee20000000a00 */
[----:B------:R-:W4:Y:S01]  /*0150*/  LDCU.64 UR4, c[0x3][0xa0] ;  /* 0x00c01400ff0477ac */ /* 0x000f220008000a00 */
[----:B------:R5:W4:Y:S02]  /*0160*/  I2F.F64 R16, R0 ;  /* 0x0000000000107312 */ /* 0x000b240000201c00 */
[----:B-----5:R-:W-:-:S06]  /*0170*/  IMAD R0, R7, UR6, R0 ;  /* 0x0000000607007c24 */ /* 0x020fcc000f8e0200 */
[----:B-1----:R-:W1:Y:S01]  /*0180*/  MUFU.RCP64H R9, UR7 ;  /* 0x0000000700097d08 */ /* 0x002e620008001800 */
[----:B------:R-:W0:Y:S02]  /*0190*/  LDCU UR6, c[0x3][0x60] ;  /* 0x00c00c00ff0677ac */ /* 0x000e240008000800 */
[----:B0-----:R-:W-:Y:S02]  /*01a0*/  DMUL R12, R12, 0.5 ;  /* 0x3fe000000c0c7828 */ /* 0x001fe40000000000 */
[----:B---3--:R-:W-:-:S06]  /*01b0*/  DMUL R10, R4, 0.5 ;  /* 0x3fe00000040a7828 */ /* 0x008fcc0000000000 */
[----:B--2---:R-:W-:Y:S02]  /*01c0*/  DFMA R2, R2, UR10, -R12 ;  /* 0x0000000a02027c2b */ /* 0x004fe4000800080c */
[----:B-1----:R-:W-:Y:S02]  /*01d0*/  DFMA R14, R8, -R4, 1 ;  /* 0x3ff00000080e742b */ /* 0x002fe40000000804 */
[----:B----4-:R-:W-:-:S04]  /*01e0*/  DFMA R10, R16, UR8, -R10 ;  /* 0x00000008100a7c2b */ /* 0x010fc8000800080a */
[----:B------:R-:W-:Y:S02]  /*01f0*/  DMUL R12, R2, R2 ;  /* 0x00000002020c7228 */ /* 0x000fe40000000000 */
[----:B------:R-:W-:-:S06]  /*0200*/  DFMA R14, R14, R14, R14 ;  /* 0x0000000e0e0e722b */ /* 0x000fcc000000000e */
[----:B------:R-:W-:Y:S02]  /*0210*/  DFMA R12, R10, R10, R12 ;  /* 0x0000000a0a0c722b */ /* 0x000fe4000000000c */
[----:B------:R-:W-:-:S06]  /*0220*/  DFMA R20, R8, R14, R8 ;  /* 0x0000000e0814722b */ /* 0x000fcc0000000008 */
[----:B------:R-:W-:Y:S01]  /*0230*/  DSETP.GEU.AND P0, PT, R12, UR4, PT ;  /* 0x000000040c007e2a */ /* 0x000fe2000bf0e000 */
[----:B------:R-:W-:Y:S01]  /*0240*/  UMOV UR4, 0x54442eea ;  /* 0x54442eea00047882 */ /* 0x000fe20000000000 */
[----:B------:R-:W-:Y:S01]  /*0250*/  UMOV UR5, 0x402921fb ;  /* 0x402921fb00057882 */ /* 0x000fe20000000000 */
[----:B------:R-:W-:Y:S01]  /*0260*/  DFMA R10, R20, -R4, 1 ;  /* 0x3ff00000140a742b */ /* 0x000fe20000000804 */
[----:B------:R-:W0:Y:S01]  /*0270*/  LDC.64 R12, c[0x0][0x388] ;  /* 0x0000e200ff0c7b82 */ /* 0x000e220000000a00 */
[----:B------:R-:W-:Y:S01]  /*0280*/  DMUL R8, R16, UR4 ;  /* 0x0000000410087c28 */ /* 0x000fe20008000000 */
[----:B------:R-:W1:Y:S05]  /*0290*/  LDCU.64 UR4, c[0x0][0x358] ;  /* 0x00006b00ff0477ac */ /* 0x000e6a0008000a00 */
[----:B------:R-:W-:-:S02]  /*02a0*/  DFMA R20, R20, R10, R20 ;  /* 0x0000000a1414722b */ /* 0x000fc40000000014 */
[----:B------:R-:W-:Y:S01]  /*02b0*/  DMUL R8, R8, UR8 ;  /* 0x0000000808087c28 */ /* 0x000fe20008000000 */
[----:B------:R-:W2:Y:S01]  /*02c0*/  @!P0 LDC.64 R14, c[0x0][0x380] ;  /* 0x0000e000ff0e8b82 */ /* 0x000ea20000000a00 */
[----:B------:R-:W-:Y:S02]  /*02d0*/  @!P0 IMAD.MOV.U32 R6, RZ, RZ, 0x0 ;  /* 0x00000000ff068424 */ /* 0x000fe400078e00ff */
[----:B------:R-:W-:-:S04]  /*02e0*/  @!P0 IMAD.MOV.U32 R7, RZ, RZ, 0x3ff00000 ;  /* 0x3ff00000ff078424 */ /* 0x000fc800078e00ff */
[----:B------:R-:W-:Y:S01]  /*02f0*/  DMUL R18, R8, R20 ;  /* 0x0000001408127228 */ /* 0x000fe20000000000 */
[----:B------:R-:W3:Y:S01]  /*0300*/  LDC.64 R10, c[0x3][0x80] ;  /* 0x00c02000ff0a7b82 */ /* 0x000ee20000000a00 */
[----:B------:R-:W-:Y:S01]  /*0310*/  FSETP.GEU.AND P1, PT, |R9|, 6.5827683646048100446e-37, PT ;  /* 0x036000000900780b */ /* 0x000fe20003f2e200 */
[----:B0-----:R-:W-:-:S05]  /*0320*/  IMAD.WIDE R12, R0, 0x8, R12 ;  /* 0x00000008000c7825 */ /* 0x001fca00078e020c */
[----:B------:R-:W-:-:S08]  /*0330*/  DFMA R4, R18, -R4, R8 ;  /* 0x800000041204722b */ /* 0x000fd00000000008 */
[----:B------:R-:W-:Y:S01]  /*0340*/  DFMA R4, R20, R4, R18 ;  /* 0x000000041404722b */ /* 0x000fe20000000012 */
[----:B--2---:R-:W-:Y:S01]  /*0350*/  @!P0 IMAD.WIDE R14, R0, 0x8, R14 ;  /* 0x00000008000e8825 */ /* 0x004fe200078e020e */
[----:B------:R-:W0:Y:S04]  /*0360*/  LDC R19, c[0x3][0x64] ;  /* 0x00c01900ff137b82 */ /* 0x000e280000000800 */
[----:B-1----:R1:W-:Y:S04]  /*0370*/  @!P0 STG.E.64 desc[UR4][R14.64], R6 ;  /* 0x000000060e008986 */ /* 0x0023e8000c101b04 */
[----:B---3--:R1:W-:Y:S01]  /*0380*/  STG.E.64 desc[UR4][R12.64], R10 ;  /* 0x0000000a0c007986 */ /* 0x0083e2000c101b04 */
[----:B------:R-:W-:-:S05]  /*0390*/  FFMA R18, RZ, UR7, R5 ;  /* 0x00000007ff127c23 */ /* 0x000fca0008000005 */
[----:B------:R-:W-:-:S13]  /*03a0*/  FSETP.GT.AND P0, PT, |R18|, 1.469367938527859385e-39, PT ;  /* 0x001000001200780b */ /* 0x000fda0003f04200 */
[----:B-1----:R-:W-:Y:S05]  /*03b0*/  @P0 BRA P1, `(.L_x_197) ;  /* 0x0000000000100947 */ /* 0x002fea0000800000 */
[----:B------:R-:W-:-:S07]  /*03c0*/  MOV R4, 0x3e0 ;  /* 0x000003e000047802 */ /* 0x000fce0000000f00 */
[----:B0-----:R-:W-:Y:S05]  /*03d0*/  CALL.REL.NOINC `($__internal_1_$__cuda_sm20_div_rn_f64_full) ;  /* 0x0000000c00f07944 */ /* 0x001fea0003c00000 */
[----:B------:R-:W-:Y:S02]  /*03e0*/  IMAD.MOV.U32 R4, RZ, RZ, R20 ;  /* 0x000000ffff047224 */ /* 0x000fe400078e0014 */
[----:B------:R-:W-:-:S07]  /*03f0*/  IMAD.MOV.U32 R5, RZ, RZ, R21 ;  /* 0x000000ffff057224 */ /* 0x000fce00078e0015 */
.L_x_197:
[----:B------:R-:W-:Y:S05]  /*0400*/  BSYNC.RECONVERGENT B0 ;  /* 0x0000000000007941 */ /* 0x000fea0003800200 */
.L_x_196:
[----:B------:R-:W-:Y:S01]  /*0410*/  DSETP.NEU.AND P0, PT, |R4|, +INF , PT ;  /* 0x7ff000000400742a */ /* 0x000fe20003f0d200 */
[----:B------:R-:W-:-:S13]  /*0420*/  BSSY.RECONVERGENT B0, `(.L_x_198) ;  /* 0x000001b000007945 */ /* 0x000fda0003800200 */
[----:B------:R-:W-:Y:S01]  /*0430*/  @!P0 DMUL R20, RZ, R4 ;  /* 0x00000004ff148228 */ /* 0x000fe20000000000 */
[----:B------:R-:W-:Y:S01]  /*0440*/  @!P0 IMAD.MOV.U32 R18, RZ, RZ, RZ ;  /* 0x000000ffff128224 */ /* 0x000fe200078e00ff */
[----:B------:R-:W-:Y:S09]  /*0450*/  @!P0 BRA `(.L_x_199) ;  /* 0x00000000005c8947 */ /* 0x000ff20003800000 */
[----:B------:R-:W-:Y:S01]  /*0460*/  UMOV UR8, 0x6dc9c883 ;  /* 0x6dc9c88300087882 */ /* 0x000fe20000000000 */
[----:B------:R-:W-:Y:S01]  /*0470*/  UMOV UR9, 0x3fe45f30 ;  /* 0x3fe45f3000097882 */ /* 0x000fe20000000000 */
[C---:B------:R-:W-:Y:S02]  /*0480*/  DSETP.GE.AND P0, PT, |R4|.reuse, 2.14748364800000000000e+09, PT ;  /* 0x41e000000400742a */ /* 0x040fe40003f06200 */
[----:B------:R-:W-:Y:S01]  /*0490*/  DMUL R6, R4, UR8 ;  /* 0x0000000804067c28 */ /* 0x000fe20008000000 */
[----:B------:R-:W-:Y:S01]  /*04a0*/  UMOV UR8, 0x54442d18 ;  /* 0x54442d1800087882 */ /* 0x000fe20000000000 */
[----:B------:R-:W-:-:S04]  /*04b0*/  UMOV UR9, 0x3ff921fb ;  /* 0x3ff921fb00097882 */ /* 0x000fc80000000000 */
[----:B------:R-:W1:Y:S08]  /*04c0*/  F2I.F64 R18, R6 ;  /* 0x0000000600127311 */ /* 0x000e700000301100 */
[----:B-1----:R-:W1:Y:S02]  /*04d0*/  I2F.F64 R20, R18 ;  /* 0x0000001200147312 */ /* 0x002e640000201c00 */
[----:B-1----:R-:W-:Y:S01]  /*04e0*/  DFMA R8, R20, -UR8, R4 ;  /* 0x8000000814087c2b */ /* 0x002fe20008000004 */
[----:B------:R-:W-:Y:S01]  /*04f0*/  UMOV UR8, 0x33145c00 ;  /* 0x33145c0000087882 */ /* 0x000fe20000000000 */
[----:B------:R-:W-:-:S06]  /*0500*/  UMOV UR9, 0x3c91a626 ;  /* 0x3c91a62600097882 */ /* 0x000fcc0000000000 */
[----:B------:R-:W-:Y:S01]  /*0510*/  DFMA R8, R20, -UR8, R8 ;  /* 0x8000000814087c2b */ /* 0x000fe20008000008 */
[----:B------:R-:W-:Y:S01]  /*0520*/  UMOV UR8, 0x252049c0 ;  /* 0x252049c000087882 */ /* 0x000fe20000000000 */
[----:B------:R-:W-:-:S06]  /*0530*/  UMOV UR9, 0x397b839a ;  /* 0x397b839a00097882 */ /* 0x000fcc0000000000 */
[----:B------:R-:W-:Y:S01]  /*0540*/  DFMA R20, R20, -UR8, R8 ;  /* 0x8000000814147c2b */ /* 0x000fe20008000008 */
[----:B------:R-:W-:Y:S10]  /*0550*/  @!P0 BRA `(.L_x_199) ;  /* 0x00000000001c8947 */ /* 0x000ff40003800000 */
[----:B------:R-:W-:Y:S01]  /*0560*/  IMAD.MOV.U32 R8, RZ, RZ, R4 ;  /* 0x000000ffff087224 */ /* 0x000fe200078e0004 */
[----:B------:R-:W-:Y:S01]  /*0570*/  MOV R20, 0x5a0 ;  /* 0x000005a000147802 */ /* 0x000fe20000000f00 */
[----:B------:R-:W-:-:S07]  /*0580*/  IMAD.MOV.U32 R21, RZ, RZ, R5 ;  /* 0x000000ffff157224 */ /* 0x000fce00078e0005 */
[----:B0-----:R-:W-:Y:S05]  /*0590*/  CALL.REL.NOINC `($_Z16InitialiseArraysPdS_S_S_S_S_S_S_S_S_S_$__internal_trig_reduction_slowpathd) ;  /* 0x0000001000f47944 */ /* 0x001fea0003c00000 */
[----:B------:R-:W-:Y:S02]  /*05a0*/  IMAD.MOV.U32 R18, RZ, RZ, R4 ;  /* 0x000000ffff127224 */ /* 0x000fe400078e0004 */
[----:B------:R-:W-:Y:S02]  /*05b0*/  IMAD.MOV.U32 R20, RZ, RZ, R8 ;  /* 0x000000ffff147224 */ /* 0x000fe400078e0008 */
[----:B------:R-:W-:-:S07]  /*05c0*/  IMAD.MOV.U32 R21, RZ, RZ, R9 ;  /* 0x000000ffff157224 */ /* 0x000fce00078e0009 */
.L_x_199:
[----:B------:R-:W-:Y:S05]  /*05d0*/  BSYNC.RECONVERGENT B0 ;  /* 0x0000000000007941 */ /* 0x000fea0003800200 */
.L_x_198:
[----:B------:R-:W1:Y:S01]  /*05e0*/  LDCU.64 UR8, c[0x4][0x160] ;  /* 0x01002c00ff0877ac */ /* 0x000e620008000a00 */
[C---:B------:R-:W-:Y:S01]  /*05f0*/  IMAD.SHL.U32 R4, R18.reuse, 0x40, RZ ;  /* 0x0000004012047824 */ /* 0x040fe200078e00ff */
[----:B------:R-:W-:Y:S01]  /*0600*/  LOP3.LUT R22, R18, 0x1, RZ, 0xc0, !PT ;  /* 0x0000000112167812 */ /* 0x000fe200078ec0ff */
[----:B------:R-:W-:Y:S01]  /*0610*/  IMAD.MOV.U32 R24, RZ, RZ, 0x20fd8164 ;  /* 0x20fd8164ff187424 */ /* 0x000fe200078e00ff */
[----:B------:R-:W2:Y:S02]  /*0620*/  LDCU UR7, c[0x3][0x64] ;  /* 0x00c00c80ff0777ac */ /* 0x000ea40008000800 */
[----:B------:R-:W-:Y:S01]  /*0630*/  LOP3.LUT R4, R4, 0x40, RZ, 0xc0, !PT ;  /* 0x0000004004047812 */ /* 0x000fe200078ec0ff */
[----:B------:R-:W-:Y:S01]  /*0640*/  IMAD.MOV.U32 R25, RZ, RZ, 0x3da8ff83 ;  /* 0x3da8ff83ff197424 */ /* 0x000fe200078e00ff */
[----:B------:R-:W3:Y:S02]  /*0650*/  LDCU.64 UR10, c[0x3][0x50] ;  /* 0x00c00a00ff0a77ac */ /* 0x000ee40008000a00 */
[----:B-1----:R-:W-:-:S05]  /*0660*/  IADD3 R26, P0, PT, R4, UR8, RZ ;  /* 0x00000008041a7c10 */ /* 0x002fca000ff1e0ff */
[----:B------:R-:W-:-:S05]  /*0670*/  IMAD.X R27, RZ, RZ, UR9, P0 ;  /* 0x00000009ff1b7e24 */ /* 0x000fca00080e06ff */
[----:B------:R-:W4:Y:S04]  /*0680*/  LDG.E.128.CONSTANT R4, desc[UR4][R26.64] ;  /* 0x000000041a047981 */ /* 0x000f28000c1e9d00 */
[----:B------:R-:W5:Y:S04]  /*0690*/  LDG.E.128.CONSTANT R8, desc[UR4][R26.64+0x10] ;  /* 0x000010041a087981 */ /* 0x000f68000c1e9d00 */
[----:B------:R2:W5:Y:S01]  /*06a0*/  LDG.E.128.CONSTANT R12, desc[UR4][R26.64+0x20] ;  /* 0x000020041a0c7981 */ /* 0x000562000c1e9d00 */
[----:B------:R-:W-:Y:S01]  /*06b0*/  ISETP.NE.U32.AND P0, PT, R22, 0x1, PT ;  /* 0x000000011600780c */ /* 0x000fe20003f05070 */
[----:B------:R-:W-:Y:S01]  /*06c0*/  DMUL R22, R20, R20 ;  /* 0x0000001414167228 */ /* 0x000fe20000000000 */
[----:B------:R-:W-:Y:S01]  /*06d0*/  UMOV UR8, 0xe9bba90d ;  /* 0xe9bba90d00087882 */ /* 0x000fe20000000000 */
[----:B------:R-:W-:Y:S01]  /*06e0*/  UMOV UR9, 0x4035fdbb ;  /* 0x4035fdbb00097882 */ /* 0x000fe20000000000 */
[----:B------:R-:W-:Y:S01]  /*06f0*/  FSEL R24, R24, -8.06006814911005101289e+34, !P0 ;  /* 0xf9785eba18187808 */ /* 0x000fe20004000000 */
[----:B------:R-:W-:Y:S01]  /*0700*/  DMUL R16, R16, UR8 ;  /* 0x0000000810107c28 */ /* 0x000fe20008000000 */
[----:B------:R-:W-:Y:S01]  /*0710*/  FSEL R25, -R25, 0.11223486810922622681, !P0 ;  /* 0x3de5db6519197808 */ /* 0x000fe20004000100 */
[----:B------:R-:W-:Y:S01]  /*0720*/  BSSY.RECONVERGENT B0, `(.L_x_200) ;  /* 0x0000023000007945 */ /* 0x000fe20003800200 */
[----:B--2---:R-:W1:Y:S01]  /*0730*/  MUFU.RCP64H R27, UR7 ;  /* 0x00000007001b7d08 */ /* 0x004e620008001800 */
[----:B------:R-:W-:-:S04]  /*0740*/  IMAD.MOV.U32 R26, RZ, RZ, 0x1 ;  /* 0x00000001ff1a7424 */ /* 0x000fc800078e00ff */
[----:B---3--:R-:W-:-:S10]  /*0750*/  DMUL R16, R16, UR10 ;  /* 0x0000000a10107c28 */ /* 0x008fd40008000000 */
[----:B------:R-:W-:Y:S01]  /*0760*/  FSETP.GEU.AND P2, PT, |R17|, 6.5827683646048100446e-37, PT ;  /* 0x036000001100780b */ /* 0x000fe20003f4e200 */
[C---:B----4-:R-:W-:Y:S01]  /*0770*/  DFMA R4, R22.reuse, R24, R4 ;  /* 0x000000181604722b */ /* 0x050fe20000000004 */
[----:B------:R-:W1:Y:S07]  /*0780*/  LDC.64 R24, c[0x3][0x60] ;  /* 0x00c01800ff187b82 */ /* 0x000e6e0000000a00 */
[----:B------:R-:W-:-:S08]  /*0790*/  DFMA R4, R22, R4, R6 ;  /* 0x000000041604722b */ /* 0x000fd00000000006 */
[----:B-----5:R-:W-:-:S08]  /*07a0*/  DFMA R8, R22, R4, R8 ;  /* 0x000000041608722b */ /* 0x020fd00000000008 */
[----:B------:R-:W-:Y:S02]  /*07b0*/  DFMA R8, R22, R8, R10 ;  /* 0x000000081608722b */ /* 0x000fe4000000000a */
[----:B-1----:R-:W-:-:S06]  /*07c0*/  DFMA R4, R26, -R24, 1 ;  /* 0x3ff000001a04742b */ /* 0x002fcc0000000818 */
[----:B------:R-:W-:Y:S02]  /*07d0*/  DFMA R8, R22, R8, R12 ;  /* 0x000000081608722b */ /* 0x000fe4000000000c */
[----:B------:R-:W-:-:S06]  /*07e0*/  DFMA R4, R4, R4, R4 ;  /* 0x000000040404722b */ /* 0x000fcc0000000004 */
[----:B------:R-:W-:Y:S02]  /*07f0*/  DFMA R8, R22, R8, R14 ;  /* 0x000000081608722b */ /* 0x000fe4000000000e */
[----:B------:R-:W-:-:S06]  /*0800*/  DFMA R26, R26, R4, R26 ;  /* 0x000000041a1a722b */ /* 0x000fcc000000001a */
[----:B------:R-:W-:Y:S02]  /*0810*/  DFMA R10, R8, R20, R20 ;  /* 0x00000014080a722b */ /* 0x000fe40000000014 */
[----:B------:R-:W-:Y:S02]  /*0820*/  DFMA R4, R26, -R24, 1 ;  /* 0x3ff000001a04742b */ /* 0x000fe40000000818 */
[----:B------:R-:W-:-:S06]  /*0830*/  DFMA R8, R22, R8, 1 ;  /* 0x3ff000001608742b */ /* 0x000fcc0000000008 */
[----:B------:R-:W-:-:S08]  /*0840*/  DFMA R4, R26, R4, R26 ;  /* 0x000000041a04722b */ /* 0x000fd0000000001a */
[----:B------:R-:W-:-:S08]  /*0850*/  DMUL R6, R4, R16 ;  /* 0x0000001004067228 */ /* 0x000fd00000000000 */
[----:B------:R-:W-:-:S08]  /*0860*/  DFMA R24, R6, -R24, R16 ;  /* 0x800000180618722b */ /* 0x000fd00000000010 */
[----:B------:R-:W-:Y:S01]  /*0870*/  DFMA R20, R4, R24, R6 ;  /* 0x000000180414722b */ /* 0x000fe20000000006 */
[----:B------:R-:W-:Y:S02]  /*0880*/  FSEL R6, R8, R10, !P0 ;  /* 0x0000000a08067208 */ /* 0x000fe40004000000 */
[----:B------:R-:W-:Y:S02]  /*0890*/  FSEL R7, R9, R11, !P0 ;  /* 0x0000000b09077208 */ /* 0x000fe40004000000 */
[----:B------:R-:W-:-:S05]  /*08a0*/  LOP3.LUT P0, RZ, R18, 0x2, RZ, 0xc0, !PT ;  /* 0x0000000212ff7812 */ /* 0x000fca000780c0ff */
[----:B------:R-:W-:Y:S01]  /*08b0*/  FFMA R8, RZ, UR7, R21 ;  /* 0x00000007ff087c23 */ /* 0x000fe20008000015 */
[----:B------:R-:W-:-:S04]  /*08c0*/  DADD R4, RZ, -R6 ;  /* 0x00000000ff047229 */ /* 0x000fc80000000806 */
[----:B------:R-:W-:-:S06]  /*08d0*/  FSETP.GT.AND P1, PT, |R8|, 1.469367938527859385e-39, PT ;  /* 0x001000000800780b */ /* 0x000fcc0003f24200 */
[----:B------:R-:W-:Y:S02]  /*08e0*/  FSEL R6, R6, R4, !P0 ;  /* 0x0000000406067208 */ /* 0x000fe40004000000 */
[----:B------:R-:W-:-:S05]  /*08f0*/  FSEL R7, R7, R5, !P0 ;  /* 0x0000000507077208 */ /* 0x000fca0004000000 */
[----:B------:R-:W-:Y:S05]  /*0900*/  @P1 BRA P2, `(.L_x_201) ;  /* 0x0000000000101947 */ /* 0x000fea0001000000 */
[----:B------:R-:W-:Y:S01]  /*0910*/  IMAD.MOV.U32 R8, RZ, RZ, R16 ;  /* 0x000000ffff087224 */ /* 0x000fe200078e0010 */
[----:B------:R-:W-:Y:S01]  /*0920*/  MOV R4, 0x950 ;  /* 0x0000095000047802 */ /* 0x000fe20000000f00 */
[----:B------:R-:W-:-:S07]  /*0930*/  IMAD.MOV.U32 R9, RZ, RZ, R17 ;  /* 0x000000ffff097224 */ /* 0x000fce00078e0011 */
[----:B0-----:R-:W-:Y:S05]  /*0940*/  CALL.REL.NOINC `($__internal_1_$__cuda_sm20_div_rn_f64_full) ;  /* 0x0000000800947944 */ /* 0x001fea0003c00000 */
.L_x_201:
[----:B------:R-:W-:Y:S05]  /*0950*/  BSYNC.RECONVERGENT B0 ;  /* 0x0000000000007941 */ /* 0x000fea0003800200 */
.L_x_200:
        /* <DEDUP_REMOVED lines=10> */
[----:B------:R-:W-:-:S08]  /*0a00*/  UMOV UR7, 0x3ff921fb ;  /* 0x3ff921fb00077882 */ /* 0x000fd00000000000 */
        /* <DEDUP_REMOVED lines=11> */
[----:B------:R-:W-:-:S07]  /*0ac0*/  MOV R20, 0xae0 ;  /* 0x00000ae000147802 */ /* 0x000fce0000000f00 */
[----:B0-----:R-:W-:Y:S05]  /*0ad0*/  CALL.REL.NOINC `($_Z16InitialiseArraysPdS_S_S_S_S_S_S_S_S_S_$__internal_trig_reduction_slowpathd) ;  /* 0x0000000c00a47944 */ /* 0x001fea0003c00000 */
[----:B------:R-:W-:Y:S02]  /*0ae0*/  IMAD.MOV.U32 R22, RZ, RZ, R4 ;  /* 0x000000ffff167224 */ /* 0x000fe400078e0004 */
[----:B------:R-:W-:Y:S02]  /*0af0*/  IMAD.MOV.U32 R4, RZ, RZ, R8 ;  /* 0x000000ffff047224 */ /* 0x000fe400078e0008 */
[----:B------:R-:W-:-:S07]  /*0b00*/  IMAD.MOV.U32 R5, RZ, RZ, R9 ;  /* 0x000000ffff057224 */ /* 0x000fce00078e0009 */
.L_x_203:
[----:B------:R-:W-:Y:S05]  /*0b10*/  BSYNC.RECONVERGENT B0 ;  /* 0x0000000000007941 */ /* 0x000fea0003800200 */
.L_x_202:
[----:B------:R-:W1:Y:S01]  /*0b20*/  LDCU.64 UR6, c[0x4][0x160] ;  /* 0x01002c00ff0677ac */ /* 0x000e620008000a00 */
[----:B------:R-:W-:-:S05]  /*0b30*/  IMAD.SHL.U32 R8, R22, 0x40, RZ ;  /* 0x0000004016087824 */ /* 0x000fca00078e00ff */
[----:B------:R-:W-:-:S04]  /*0b40*/  LOP3.LUT R8, R8, 0x40, RZ, 0xc0, !PT ;  /* 0x0000004008087812 */ /* 0x000fc800078ec0ff */
[----:B-1----:R-:W-:-:S05]  /*0b50*/  IADD3 R28, P0, PT, R8, UR6, RZ ;  /* 0x00000006081c7c10 */ /* 0x002fca000ff1e0ff */
[----:B------:R-:W-:-:S05]  /*0b60*/  IMAD.X R29, RZ, RZ, UR7, P0 ;  /* 0x00000007ff1d7e24 */ /* 0x000fca00080e06ff */
[----:B------:R-:W2:Y:S04]  /*0b70*/  LDG.E.128.CONSTANT R8, desc[UR4][R28.64] ;  /* 0x000000041c087981 */ /* 0x000ea8000c1e9d00 */
[----:B------:R-:W3:Y:S04]  /*0b80*/  LDG.E.128.CONSTANT R12, desc[UR4][R28.64+0x10] ;  /* 0x000010041c0c7981 */ /* 0x000ee8000c1e9d00 */
[----:B0-----:R-:W4:Y:S01]  /*0b90*/  LDG.E.128.CONSTANT R16, desc[UR4][R28.64+0x20] ;  /* 0x000020041c107981 */ /* 0x001f22000c1e9d00 */
[----:B------:R-:W-:Y:S01]  /*0ba0*/  LOP3.LUT R20, R22, 0x1, RZ, 0xc0, !PT ;  /* 0x0000000116147812 */ /* 0x000fe200078ec0ff */
[----:B------:R-:W-:Y:S01]  /*0bb0*/  IMAD.MOV.U32 R26, RZ, RZ, 0x20fd8164 ;  /* 0x20fd8164ff1a7424 */ /* 0x000fe200078e00ff */
[----:B------:R-:W-:Y:S01]  /*0bc0*/  DMUL R24, R4, R4 ;  /* 0x0000000404187228 */ /* 0x000fe20000000000 */
[----:B------:R-:W-:Y:S01]  /*0bd0*/  IMAD.MOV.U32 R23, RZ, RZ, 0x3da8ff83 ;  /* 0x3da8ff83ff177424 */ /* 0x000fe200078e00ff */
[----:B------:R-:W-:Y:S01]  /*0be0*/  ISETP.NE.U32.AND P0, PT, R20, 0x1, PT ;  /* 0x000000011400780c */ /* 0x000fe20003f05070 */
[----:B------:R-:W-:Y:S01]  /*0bf0*/  DMUL R20, R2, -R2 ;  /* 0x8000000202147228 */ /* 0x000fe20000000000 */
[----:B------:R-:W-:Y:S01]  /*0c00*/  UMOV UR6, 0xfefa39ef ;  /* 0xfefa39ef00067882 */ /* 0x000fe20000000000 */
[----:B------:R-:W-:Y:S01]  /*0c10*/  IMAD.MOV.U32 R2, RZ, RZ, 0x652b82fe ;  /* 0x652b82feff027424 */ /* 0x000fe200078e00ff */
[----:B------:R-:W-:Y:S01]  /*0c20*/  FSEL R26, R26, -8.06006814911005101289e+34, !P0 ;  /* 0xf9785eba1a1a7808 */ /* 0x000fe20004000000 */
[----:B------:R-:W-:Y:S01]  /*0c30*/  IMAD.MOV.U32 R3, RZ, RZ, 0x3ff71547 ;  /* 0x3ff71547ff037424 */ /* 0x000fe200078e00ff */
[----:B------:R-:W-:Y:S01]  /*0c40*/  FSEL R27, -R23, 0.11223486810922622681, !P0 ;  /* 0x3de5db65171b7808 */ /* 0x000fe20004000100 */
[----:B------:R-:W-:Y:S01]  /*0c50*/  UMOV UR7, 0x3fe62e42 ;  /* 0x3fe62e4200077882 */ /* 0x000fe20000000000 */
[----:B------:R-:W-:Y:S03]  /*0c60*/  BSSY.RECONVERGENT B0, `(.L_x_204) ;  /* 0x0000046000007945 */ /* 0x000fe60003800200 */
[----:B------:R-:W-:-:S02]  /*0c70*/  DFMA R2, R20, R2, 6.75539944105574400000e+15 ;  /* 0x433800001402742b */ /* 0x000fc40000000002 */
[----:B--2---:R-:W-:-:S06]  /*0c80*/  DFMA R26, R24, R26, R8 ;  /* 0x0000001a181a722b */ /* 0x004fcc0000000008 */
[----:B------:R-:W-:Y:S02]  /*0c90*/  DADD R8, R2, -6.75539944105574400000e+15 ;  /* 0xc338000002087429 */ /* 0x000fe40000000000 */
[----:B------:R-:W-:-:S06]  /*0ca0*/  DFMA R10, R24, R26, R10 ;  /* 0x0000001a180a722b */ /* 0x000fcc000000000a */
[----:B------:R-:W-:Y:S01]  /*0cb0*/  DFMA R26, R8, -UR6, R20 ;  /* 0x80000006081a7c2b */ /* 0x000fe20008000014 */
[----:B------:R-:W-:Y:S01]  /*0cc0*/  UMOV UR6, 0x3b39803f ;  /* 0x3b39803f00067882 */ /* 0x000fe20000000000 */
[----:B------:R-:W-:Y:S01]  /*0cd0*/  UMOV UR7, 0x3c7abc9e ;  /* 0x3c7abc9e00077882 */ /* 0x000fe20000000000 */
[----:B---3--:R-:W-:-:S05]  /*0ce0*/  DFMA R10, R24, R10, R12 ;  /* 0x0000000a180a722b */ /* 0x008fca000000000c */
[----:B------:R-:W-:Y:S01]  /*0cf0*/  DFMA R8, R8, -UR6, R26 ;  /* 0x8000000608087c2b */ /* 0x000fe2000800001a */
[----:B------:R-:W-:Y:S01]  /*0d00*/  UMOV UR6, 0x69ce2bdf ;  /* 0x69ce2bdf00067882 */ /* 0x000fe20000000000 */
[----:B------:R-:W-:Y:S01]  /*0d10*/  IMAD.MOV.U32 R26, RZ, RZ, -0x35dec16 ;  /* 0xfca213eaff1a7424 */ /* 0x000fe200078e00ff */
[----:B------:R-:W-:Y:S01]  /*0d20*/  UMOV UR7, 0x3e5ade15 ;  /* 0x3e5ade1500077882 */ /* 0x000fe20000000000 */
[----:B------:R-:W-:Y:S01]  /*0d30*/  IMAD.MOV.U32 R27, RZ, RZ, 0x3e928af3 ;  /* 0x3e928af3ff1b7424 */ /* 0x000fe200078e00ff */
[----:B------:R-:W-:-:S05]  /*0d40*/  DFMA R10, R24, R10, R14 ;  /* 0x0000000a180a722b */ /* 0x000fca000000000e */
[----:B------:R-:W-:Y:S01]  /*0d50*/  DFMA R26, R8, UR6, R26 ;  /* 0x00000006081a7c2b */ /* 0x000fe2000800001a */
[----:B------:R-:W-:Y:S01]  /*0d60*/  UMOV UR6, 0x62401315 ;  /* 0x6240131500067882 */ /* 0x000fe20000000000 */
[----:B------:R-:W-:Y:S01]  /*0d70*/  UMOV UR7, 0x3ec71dee ;  /* 0x3ec71dee00077882 */ /* 0x000fe20000000000 */
[----:B----4-:R-:W-:-:S05]  /*0d80*/  DFMA R10, R24, R10, R16 ;  /* 0x0000000a180a722b */ /* 0x010fca0000000010 */
[----:B------:R-:W-:Y:S01]  /*0d90*/  DFMA R26, R8, R26, UR6 ;  /* 0x00000006081a7e2b */ /* 0x000fe2000800001a */
[----:B------:R-:W-:Y:S01]  /*0da0*/  UMOV UR6, 0x7c89eb71 ;  /* 0x7c89eb7100067882 */ /* 0x000fe20000000000 */
[----:B------:R-:W-:Y:S01]  /*0db0*/  UMOV UR7, 0x3efa0199 ;  /* 0x3efa019900077882 */ /* 0x000fe20000000000 */
[----:B------:R-:W-:-:S05]  /*0dc0*/  DFMA R10, R24, R10, R18 ;  /* 0x0000000a180a722b */ /* 0x000fca0000000012 */
[----:B------:R-:W-:Y:S01]  /*0dd0*/  DFMA R26, R8, R26, UR6 ;  /* 0x00000006081a7e2b */ /* 0x000fe2000800001a */
[----:B------:R-:W-:Y:S01]  /*0de0*/  UMOV UR6, 0x14761f65 ;  /* 0x14761f6500067882 */ /* 0x000fe20000000000 */
[----:B------:R-:W-:Y:S01]  /*0df0*/  UMOV UR7, 0x3f2a01a0 ;  /* 0x3f2a01a000077882 */ /* 0x000fe20000000000 */
[----:B------:R-:W-:Y:S02]  /*0e00*/  DFMA R4, R10, R4, R4 ;  /* 0x000000040a04722b */ /* 0x000fe40000000004 */
[----:B------:R-:W-:-:S03]  /*0e10*/  DFMA R10, R24, R10, 1 ;  /* 0x3ff00000180a742b */ /* 0x000fc6000000000a */
[----:B------:R-:W-:Y:S01]  /*0e20*/  DFMA R26, R8, R26, UR6 ;  /* 0x00000006081a7e2b */ /* 0x000fe2000800001a */
[----:B------:R-:W-:Y:S01]  /*0e30*/  UMOV UR6, 0x1852b7af ;  /* 0x1852b7af00067882 */ /* 0x000fe20000000000 */
[----:B------:R-:W-:-:S06]  /*0e40*/  UMOV UR7, 0x3f56c16c ;  /* 0x3f56c16c00077882 */ /* 0x000fcc0000000000 */
[C---:B------:R-:W-:Y:S01]  /*0e50*/  DFMA R26, R8.reuse, R26, UR6 ;  /* 0x00000006081a7e2b */ /* 0x040fe2000800001a */
[----:B------:R-:W-:Y:S01]  /*0e60*/  UMOV UR6, 0x11122322 ;  /* 0x1112232200067882 */ /* 0x000fe20000000000 */
[----:B------:R-:W-:Y:S01]  /*0e70*/  UMOV UR7, 0x3f811111 ;  /* 0x3f81111100077882 */ /* 0x000fe20000000000 */
[----:B------:R-:W-:Y:S02]  /*0e80*/  FSEL R12, R10, R4, !P0 ;  /* 0x000000040a0c7208 */ /* 0x000fe40004000000 */
[----:B------:R-:W-:Y:S02]  /*0e90*/  FSEL R13, R11, R5, !P0 ;  /* 0x000000050b0d7208 */ /* 0x000fe40004000000 */
[----:B------:R-:W0:Y:S01]  /*0ea0*/  LDC.64 R4, c[0x3][0x80] ;  /* 0x00c02000ff047b82 */ /* 0x000e220000000a00 */
[----:B------:R-:W-:Y:S01]  /*0eb0*/  DFMA R26, R8, R26, UR6 ;  /* 0x00000006081a7e2b */ /* 0x000fe2000800001a */
[----:B------:R-:W-:Y:S01]  /*0ec0*/  UMOV UR6, 0x555502a1 ;  /* 0x555502a100067882 */ /* 0x000fe20000000000 */
[----:B------:R-:W-:Y:S01]  /*0ed0*/  UMOV UR7, 0x3fa55555 ;  /* 0x3fa5555500077882 */ /* 0x000fe20000000000 */
[----:B------:R-:W-:Y:S01]  /*0ee0*/  DADD R10, RZ, -R12 ;  /* 0x00000000ff0a7229 */ /* 0x000fe2000000080c */
[----:B------:R-:W-:-:S04]  /*0ef0*/  LOP3.LUT P0, RZ, R22, 0x2, RZ, 0xc0, !PT ;  /* 0x0000000216ff7812 */ /* 0x000fc8000780c0ff */
[----:B------:R-:W-:Y:S01]  /*0f00*/  DFMA R26, R8, R26, UR6 ;  /* 0x00000006081a7e2b */ /* 0x000fe2000800001a */
[----:B------:R-:W-:Y:S01]  /*0f10*/  UMOV UR6, 0x55555511 ;  /* 0x5555551100067882 */ /* 0x000fe20000000000 */
[----:B------:R-:W-:-:S03]  /*0f20*/  UMOV UR7, 0x3fc55555 ;  /* 0x3fc5555500077882 */ /* 0x000fc60000000000 */
[----:B------:R-:W-:Y:S02]  /*0f30*/  FSEL R10, R12, R10, !P0 ;  /* 0x0000000a0c0a7208 */ /* 0x000fe40004000000 */
[----:B------:R-:W-:Y:S01]  /*0f40*/  FSEL R11, R13, R11, !P0 ;  /* 0x0000000b0d0b7208 */ /* 0x000fe20004000000 */
[----:B------:R-:W-:Y:S01]  /*0f50*/  DFMA R26, R8, R26, UR6 ;  /* 0x00000006081a7e2b */ /* 0x000fe2000800001a */
[----:B------:R-:W-:Y:S01]  /*0f60*/  UMOV UR6, 0xb ;  /* 0x0000000b00067882 */ /* 0x000fe20000000000 */
[----:B------:R-:W-:Y:S01]  /*0f70*/  UMOV UR7, 0x3fe00000 ;  /* 0x3fe0000000077882 */ /* 0x000fe20000000000 */
[----:B------:R-:W-:Y:S02]  /*0f80*/  FSETP.GEU.AND P0, PT, |R21|, 4.1917929649353027344, PT ;  /* 0x4086232b1500780b */ /* 0x000fe40003f0e200 */
[----:B------:R-:W-:-:S03]  /*0f90*/  DADD R10, R6, R10 ;  /* 0x00000000060a7229 */ /* 0x000fc6000000000a */
[----:B------:R-:W-:-:S08]  /*0fa0*/  DFMA R26, R8, R26, UR6 ;  /* 0x00000006081a7e2b */ /* 0x000fd0000800001a */
[----:B------:R-:W-:-:S08]  /*0fb0*/  DFMA R26, R8, R26, 1 ;  /* 0x3ff00000081a742b */ /* 0x000fd0000000001a */
[----:B------:R-:W-:-:S10]  /*0fc0*/  DFMA R8, R8, R26, 1 ;  /* 0x3ff000000808742b */ /* 0x000fd4000000001a */
[----:B------:R-:W-:Y:S02]  /*0fd0*/  IMAD R7, R2, 0x100000, R9 ;  /* 0x0010000002077824 */ /* 0x000fe400078e0209 */
[----:B------:R-:W-:Y:S01]  /*0fe0*/  IMAD.MOV.U32 R6, RZ, RZ, R8 ;  /* 0x000000ffff067224 */ /* 0x000fe200078e0008 */
[----:B0-----:R-:W-:Y:S06]  /*0ff0*/  @!P0 BRA `(.L_x_205) ;  /* 0x0000000000308947 */ /* 0x001fec0003800000 */
[----:B------:R-:W-:Y:S01]  /*1000*/  FSETP.GEU.AND P1, PT, |R21|, 4.2275390625, PT ;  /* 0x408748001500780b */ /* 0x000fe20003f2e200 */
[C---:B------:R-:W-:Y:S02]  /*1010*/  DADD R6, R20.reuse, +INF ;  /* 0x7ff0000014067429 */ /* 0x040fe40000000000 */
[----:B------:R-:W-:-:S08]  /*1020*/  DSETP.GEU.AND P0, PT, R20, RZ, PT ;  /* 0x000000ff1400722a */ /* 0x000fd00003f0e000 */
[----:B------:R-:W-:Y:S02]  /*1030*/  FSEL R6, R6, RZ, P0 ;  /* 0x000000ff06067208 */ /* 0x000fe40000000000 */
[----:B------:R-:W-:Y:S02]  /*1040*/  @!P1 LEA.HI R3, R2, R2, RZ, 0x1 ;  /* 0x0000000202039211 */ /* 0x000fe400078f08ff */
[----:B------:R-:W-:Y:S02]  /*1050*/  FSEL R7, R7, RZ, P0 ;  /* 0x000000ff07077208 */ /* 0x000fe40000000000 */
[----:B------:R-:W-:-:S05]  /*1060*/  @!P1 SHF.R.S32.HI R3, RZ, 0x1, R3 ;  /* 0x00000001ff039819 */ /* 0x000fca0000011403 */
[----:B------:R-:W-:Y:S02]  /*1070*/  @!P1 IMAD.IADD R2, R2, 0x1, -R3 ;  /* 0x0000000102029824 */ /* 0x000fe400078e0a03 */
[----:B------:R-:W-:-:S03]  /*1080*/  @!P1 IMAD R9, R3, 0x100000, R9 ;  /* 0x0010000003099824 */ /* 0x000fc600078e0209 */
[----:B------:R-:W-:Y:S01]  /*1090*/  @!P1 LEA R3, R2, 0x3ff00000, 0x14 ;  /* 0x3ff0000002039811 */ /* 0x000fe200078ea0ff */
[----:B------:R-:W-:-:S06]  /*10a0*/  @!P1 IMAD.MOV.U32 R2, RZ, RZ, RZ ;  /* 0x000000ffff029224 */ /* 0x000fcc00078e00ff */
[----:B------:R-:W-:-:S11]  /*10b0*/  @!P1 DMUL R6, R8, R2 ;  /* 0x0000000208069228 */ /* 0x000fd60000000000 */
.L_x_205:
[----:B------:R-:W-:Y:S05]  /*10c0*/  BSYNC.RECONVERGENT B0 ;  /* 0x0000000000007941 */ /* 0x000fea0003800200 */
.L_x_204:
[----:B------:R-:W0:Y:S01]  /*10d0*/  LDC.64 R28, c[0x0][0x390] ;  /* 0x0000e400ff1c7b82 */ /* 0x000e220000000a00 */
[----:B------:R-:W-:Y:S01]  /*10e0*/  UMOV UR6, 0x47ae147b ;  /* 0x47ae147b00067882 */ /* 0x000fe20000000000 */
[----:B------:R-:W-:Y:S02]  /*10f0*/  UMOV UR7, 0x3f847ae1 ;  /* 0x3f847ae100077882 */ /* 0x000fe40000000000 */
[----:B------:R-:W-:Y:S02]  /*1100*/  DMUL R2, R10, UR6 ;  /* 0x000000060a027c28 */ /* 0x000fe40008000000 */
[----:B------:R-:W1:Y:S02]  /*1110*/  LDCU.64 UR6, c[0x3][0x90] ;  /* 0x00c01200ff0677ac */ /* 0x000e640008000a00 */
[----:B------:R-:W2:Y:S04]  /*1120*/  LDC.64 R12, c[0x0][0x398] ;  /* 0x0000e600ff0c7b82 */ /* 0x000ea80000000a00 */
[----:B------:R-:W-:-:S02]  /*1130*/  DMUL R2, R2, R6 ;  /* 0x0000000602027228 */ /* 0x000fc40000000000 */
[----:B------:R-:W-:Y:S02]  /*1140*/  DMUL R6, R4, R4 ;  /* 0x0000000404067228 */ /* 0x000fe40000000000 */
[----:B------:R-:W3:Y:S06]  /*1150*/  LDC.64 R26, c[0x3][0x70] ;  /* 0x00c01c00ff1a7b82 */ /* 0x000eec0000000a00 */
[----:B------:R-:W-:Y:S01]  /*1160*/  DFMA R24, R2, R2, R6 ;  /* 0x000000020218722b */ /* 0x000fe20000000006 */
[C---:B0-----:R-:W-:Y:S01]  /*1170*/  IMAD.WIDE R28, R0.reuse, 0x8, R28 ;  /* 0x00000008001c7825 */ /* 0x041fe200078e021c */
[----:B------:R-:W0:Y:S04]  /*1180*/  LDC.64 R6, c[0x0][0x3b0] ;  /* 0x0000ec00ff067b82 */ /* 0x000e280000000a00 */
[----:B------:R4:W-:Y:S02]  /*1190*/  STG.E.64 desc[UR4][R28.64], R2 ;  /* 0x000000021c007986 */ /* 0x0009e4000c101b04 */
[----:B------:R-:W-:Y:S01]  /*11a0*/  DMUL R24, R24, 0.5 ;  /* 0x3fe0000018187828 */ /* 0x000fe20000000000 */
[----:B--2---:R-:W-:Y:S01]  /*11b0*/  IMAD.WIDE R18, R0, 0x8, R12 ;  /* 0x0000000800127825 */ /* 0x004fe200078e020c */
[----:B------:R-:W2:Y:S04]  /*11c0*/  LDC.64 R8, c[0x0][0x3a0] ;  /* 0x0000e800ff087b82 */ /* 0x000ea80000000a00 */
[----:B---3--:R3:W-:Y:S04]  /*11d0*/  STG.E.64 desc[UR4][R18.64], R26 ;  /* 0x0000001a12007986 */ /* 0x0087e8000c101b04 */
[----:B------:R-:W5:Y:S01]  /*11e0*/  LDC.64 R12, c[0x3][0x88] ;  /* 0x00c02200ff0c7b82 */ /* 0x000f620000000a00 */
[----:B-1----:R-:W-:Y:S01]  /*11f0*/  DFMA R24, R26, UR6, R24 ;  /* 0x000000061a187c2b */ /* 0x002fe20008000018 */
[----:B----4-:R-:W-:-:S02]  /*1200*/  IMAD.MOV.U32 R28, RZ, RZ, 0x0 ;  /* 0x00000000ff1c7424 */ /* 0x010fc400078e00ff */
[----:B------:R-:W-:-:S04]  /*1210*/  IMAD.MOV.U32 R29, RZ, RZ, 0x3ff00000 ;  /* 0x3ff00000ff1d7424 */ /* 0x000fc800078e00ff */
[----:B------:R-:W1:Y:S01]  /*1220*/  LDC.64 R14, c[0x0][0x3a8] ;  /* 0x0000ea00ff0e7b82 */ /* 0x000e620000000a00 */
[----:B0-----:R-:W-:-:S07]  /*1230*/  IMAD.WIDE R6, R0, 0x8, R6 ;  /* 0x0000000800067825 */ /* 0x001fce00078e0206 */
[----:B------:R-:W0:Y:S01]  /*1240*/  LDC.64 R16, c[0x0][0x3b8] ;  /* 0x0000ee00ff107b82 */ /* 0x000e220000000a00 */
[----:B--2---:R-:W-:-:S07]  /*1250*/  IMAD.WIDE R8, R0, 0x8, R8 ;  /* 0x0000000800087825 */ /* 0x004fce00078e0208 */
[----:B---3--:R-:W2:Y:S01]  /*1260*/  LDC.64 R18, c[0x0][0x3c0] ;  /* 0x0000f000ff127b82 */ /* 0x008ea20000000a00 */
[-C--:B-----5:R-:W-:Y:S02]  /*1270*/  DMUL R4, R4, R12.reuse ;  /* 0x0000000c04047228 */ /* 0x0a0fe40000000000 */
[-C--:B------:R-:W-:Y:S02]  /*1280*/  DMUL R2, R2, R12.reuse ;  /* 0x0000000c02027228 */ /* 0x080fe40000000000 */
[----:B------:R-:W-:-:S03]  /*1290*/  DMUL R26, R24, R12 ;  /* 0x0000000c181a7228 */ /* 0x000fc60000000000 */
[----:B------:R-:W3:Y:S01]  /*12a0*/  LDC.64 R10, c[0x3][0x78] ;  /* 0x00c01e00ff0a7b82 */ /* 0x000ee20000000a00 */
[----:B-1----:R-:W-:-:S07]  /*12b0*/  IMAD.WIDE R14, R0, 0x8, R14 ;  /* 0x00000008000e7825 */ /* 0x002fce00078e020e */
[----:B------:R-:W1:Y:S01]  /*12c0*/  LDC.64 R20, c[0x0][0x3c8] ;  /* 0x0000f200ff147b82 */ /* 0x000e620000000a00 */
[----:B0-----:R-:W-:-:S07]  /*12d0*/  IMAD.WIDE R16, R0, 0x8, R16 ;  /* 0x0000000800107825 */ /* 0x001fce00078e0210 */
[----:B------:R-:W0:Y:S01]  /*12e0*/  LDC.64 R22, c[0x0][0x3d0] ;  /* 0x0000f400ff167b82 */ /* 0x000e220000000a00 */
[C---:B--2---:R-:W-:Y:S01]  /*12f0*/  IMAD.WIDE R18, R0.reuse, 0x8, R18 ;  /* 0x0000000800127825 */ /* 0x044fe200078e0212 */
[----:B---3--:R-:W-:Y:S04]  /*1300*/  STG.E.64 desc[UR4][R6.64], R10 ;  /* 0x0000000a06007986 */ /* 0x008fe8000c101b04 */
[----:B------:R-:W-:Y:S01]  /*1310*/  STG.E.64 desc[UR4][R8.64], R24 ;  /* 0x0000001808007986 */ /* 0x000fe2000c101b04 */
[----:B-1----:R-:W-:-:S03]  /*1320*/  IMAD.WIDE R20, R0, 0x8, R20 ;  /* 0x0000000800147825 */ /* 0x002fc600078e0214 */
[----:B------:R-:W-:Y:S04]  /*1330*/  STG.E.64 desc[UR4][R14.64], R12 ;  /* 0x0000000c0e007986 */ /* 0x000fe8000c101b04 */
[----:B------:R-:W-:Y:S01]  /*1340*/  STG.E.64 desc[UR4][R16.64], R4 ;  /* 0x0000000410007986 */ /* 0x000fe2000c101b04 */
[----:B0-----:R-:W-:-:S03]  /*1350*/  IMAD.WIDE R22, R0, 0x8, R22 ;  /* 0x0000000800167825 */ /* 0x001fc600078e0216 */
[----:B------:R-:W-:Y:S04]  /*1360*/  STG.E.64 desc[UR4][R18.64], R2 ;  /* 0x0000000212007986 */ /* 0x000fe8000c101b04 */
[----:B------:R-:W-:Y:S04]  /*1370*/  STG.E.64 desc[UR4][R20.64], R26 ;  /* 0x0000001a14007986 */ /* 0x000fe8000c101b04 */
[----:B------:R-:W-:Y:S01]  /*1380*/  STG.E.64 desc[UR4][R22.64], R28 ;  /* 0x0000001c16007986 */ /* 0x000fe2000c101b04 */
[----:B------:R-:W-:Y:S05]  /*1390*/  EXIT ;  /* 0x000000000000794d */ /* 0x000fea0003800000 */
        .weak           $__internal_1_$__cuda_sm20_div_rn_f64_full
        .type           $__internal_1_$__cuda_sm20_div_rn_f64_full,@function
        .size           $__internal_1_$__cuda_sm20_div_rn_f64_full,($_Z16InitialiseArraysPdS_S_S_S_S_S_S_S_S_S_$__internal_trig_reduction_slowpathd - $__internal_1_$__cuda_sm20_div_rn_f64_full)
$__internal_1_$__cuda_sm20_div_rn_f64_full:
[C---:B------:R-:W-:Y:S01]  /*13a0*/  FSETP.GEU.AND P0, PT, |R19|.reuse, 1.469367938527859385e-39, PT ;  /* 0x001000001300780b */ /* 0x040fe20003f0e200 */
[----:B------:R-:W-:Y:S01]  /*13b0*/  IMAD.U32 R18, RZ, RZ, UR6 ;  /* 0x00000006ff127e24 */ /* 0x000fe2000f8e00ff */
[----:B------:R-:W-:Y:S01]  /*13c0*/  LOP3.LUT R5, R19, 0x800fffff, RZ, 0xc0, !PT ;  /* 0x800fffff13057812 */ /* 0x000fe200078ec0ff */
[----:B------:R-:W-:Y:S01]  /*13d0*/  IMAD.U32 R10, RZ, RZ, UR6 ;  /* 0x00000006ff0a7e24 */ /* 0x000fe2000f8e00ff */
[----:B------:R-:W-:Y:S01]  /*13e0*/  FSETP.GEU.AND P2, PT, |R9|, 1.469367938527859385e-39, PT ;  /* 0x001000000900780b */ /* 0x000fe20003f4e200 */
[----:B------:R-:W-:Y:S01]  /*13f0*/  IMAD.MOV.U32 R14, RZ, RZ, 0x1 ;  /* 0x00000001ff0e7424 */ /* 0x000fe200078e00ff */
[----:B------:R-:W-:Y:S01]  /*1400*/  LOP3.LUT R11, R5, 0x3ff00000, RZ, 0xfc, !PT ;  /* 0x3ff00000050b7812 */ /* 0x000fe200078efcff */
[----:B------:R-:W-:Y:S01]  /*1410*/  IMAD.MOV.U32 R24, RZ, RZ, 0x1ca00000 ;  /* 0x1ca00000ff187424 */ /* 0x000fe200078e00ff */
[----:B------:R-:W-:Y:S01]  /*1420*/  LOP3.LUT R5, R9, 0x7ff00000, RZ, 0xc0, !PT ;  /* 0x7ff0000009057812 */ /* 0x000fe200078ec0ff */
[----:B------:R-:W-:Y:S01]  /*1430*/  BSSY.RECONVERGENT B1, `(.L_x_206) ;  /* 0x000004f000017945 */ /* 0x000fe20003800200 */
[----:B------:R-:W-:-:S03]  /*1440*/  LOP3.LUT R26, R19, 0x7ff00000, RZ, 0xc0, !PT ;  /* 0x7ff00000131a7812 */ /* 0x000fc600078ec0ff */
[----:B------:R-:W-:Y:S01]  /*1450*/  @!P0 DMUL R10, R18, 8.98846567431157953865e+307 ;  /* 0x7fe00000120a8828 */ /* 0x000fe20000000000 */
[----:B------:R-:W-:Y:S01]  /*1460*/  ISETP.GE.U32.AND P1, PT, R5, R26, PT ;  /* 0x0000001a0500720c */ /* 0x000fe20003f26070 */
[----:B------:R-:W-:Y:S02]  /*1470*/  IMAD.MOV.U32 R25, RZ, RZ, R5 ;  /* 0x000000ffff197224 */ /* 0x000fe400078e0005 */
[----:B------:R-:W-:Y:S02]  /*1480*/  @!P2 LOP3.LUT R20, R19, 0x7ff00000, RZ, 0xc0, !PT ;  /* 0x7ff000001314a812 */ /* 0x000fe400078ec0ff */
[----:B------:R-:W0:Y:S02]  /*1490*/  MUFU.RCP64H R15, R11 ;  /* 0x0000000b000f7308 */ /* 0x000e240000001800 */
[----:B------:R-:W-:Y:S02]  /*14a0*/  @!P2 ISETP.GE.U32.AND P3, PT, R5, R20, PT ;  /* 0x000000140500a20c */ /* 0x000fe40003f66070 */
[----:B------:R-:W-:-:S02]  /*14b0*/  @!P0 LOP3.LUT R26, R11, 0x7ff00000, RZ, 0xc0, !PT ;  /* 0x7ff000000b1a8812 */ /* 0x000fc400078ec0ff */
[----:B------:R-:W-:-:S04]  /*14c0*/  @!P2 SEL R21, R24, 0x63400000, !P3 ;  /* 0x634000001815a807 */ /* 0x000fc80005800000 */
[----:B------:R-:W-:-:S04]  /*14d0*/  @!P2 LOP3.LUT R22, R21, 0x80000000, R9, 0xf8, !PT ;  /* 0x800000001516a812 */ /* 0x000fc800078ef809 */
[----:B------:R-:W-:Y:S01]  /*14e0*/  @!P2 LOP3.LUT R23, R22, 0x100000, RZ, 0xfc, !PT ;  /* 0x001000001617a812 */ /* 0x000fe200078efcff */
[----:B------:R-:W-:Y:S01]  /*14f0*/  @!P2 IMAD.MOV.U32 R22, RZ, RZ, RZ ;  /* 0x000000ffff16a224 */ /* 0x000fe200078e00ff */
[----:B0-----:R-:W-:-:S08]  /*1500*/  DFMA R12, R14, -R10, 1 ;  /* 0x3ff000000e0c742b */ /* 0x001fd0000000080a */
[----:B------:R-:W-:-:S08]  /*1510*/  DFMA R12, R12, R12, R12 ;  /* 0x0000000c0c0c722b */ /* 0x000fd0000000000c */
[----:B------:R-:W-:Y:S01]  /*1520*/  DFMA R14, R14, R12, R14 ;  /* 0x0000000c0e0e722b */ /* 0x000fe2000000000e */
[----:B------:R-:W-:Y:S01]  /*1530*/  SEL R13, R24, 0x63400000, !P1 ;  /* 0x63400000180d7807 */ /* 0x000fe20004800000 */
[----:B------:R-:W-:-:S03]  /*1540*/  IMAD.MOV.U32 R12, RZ, RZ, R8 ;  /* 0x000000ffff0c7224 */ /* 0x000fc600078e0008 */
[----:B------:R-:W-:-:S03]  /*1550*/  LOP3.LUT R13, R13, 0x800fffff, R9, 0xf8, !PT ;  /* 0x800fffff0d0d7812 */ /* 0x000fc600078ef809 */
[----:B------:R-:W-:-:S03]  /*1560*/  DFMA R20, R14, -R10, 1 ;  /* 0x3ff000000e14742b */ /* 0x000fc6000000080a */
[----:B------:R-:W-:-:S05]  /*1570*/  @!P2 DFMA R12, R12, 2, -R22 ;  /* 0x400000000c0ca82b */ /* 0x000fca0000000816 */
[----:B------:R-:W-:-:S05]  /*1580*/  DFMA R20, R14, R20, R14 ;  /* 0x000000140e14722b */ /* 0x000fca000000000e */
[----:B------:R-:W-:-:S03]  /*1590*/  @!P2 LOP3.LUT R25, R13, 0x7ff00000, RZ, 0xc0, !PT ;  /* 0x7ff000000d19a812 */ /* 0x000fc600078ec0ff */
[----:B------:R-:W-:Y:S02]  /*15a0*/  DMUL R14, R20, R12 ;  /* 0x0000000c140e7228 */ /* 0x000fe40000000000 */
[----:B------:R-:W-:-:S05]  /*15b0*/  VIADD R27, R25, 0xffffffff ;  /* 0xffffffff191b7836 */ /* 0x000fca0000000000 */
[----:B------:R-:W-:Y:S01]  /*15c0*/  ISETP.GT.U32.AND P0, PT, R27, 0x7feffffe, PT ;  /* 0x7feffffe1b00780c */ /* 0x000fe20003f04070 */
[----:B------:R-:W-:Y:S01]  /*15d0*/  VIADD R27, R26, 0xffffffff ;  /* 0xffffffff1a1b7836 */ /* 0x000fe20000000000 */
[----:B------:R-:W-:-:S04]  /*15e0*/  DFMA R22, R14, -R10, R12 ;  /* 0x8000000a0e16722b */ /* 0x000fc8000000000c */
[----:B------:R-:W-:-:S04]  /*15f0*/  ISETP.GT.U32.OR P0, PT, R27, 0x7feffffe, P0 ;  /* 0x7feffffe1b00780c */ /* 0x000fc80000704470 */
[----:B------:R-:W-:-:S09]  /*1600*/  DFMA R22, R20, R22, R14 ;  /* 0x000000161416722b */ /* 0x000fd2000000000e */
[----:B------:R-:W-:Y:S05]  /*1610*/  @P0 BRA `(.L_x_207) ;  /* 0x00000000006c0947 */ /* 0x000fea0003800000 */
[----:B------:R-:W-:-:S04]  /*1620*/  LOP3.LUT R14, R19, 0x7ff00000, RZ, 0xc0, !PT ;  /* 0x7ff00000130e7812 */ /* 0x000fc800078ec0ff */
[CC--:B------:R-:W-:Y:S02]  /*1630*/  VIADDMNMX R8, R5.reuse, -R14.reuse, 0xb9600000, !PT ;  /* 0xb960000005087446 */ /* 0x0c0fe4000780090e */
[----:B------:R-:W-:Y:S02]  /*1640*/  ISETP.GE.U32.AND P0, PT, R5, R14, PT ;  /* 0x0000000e0500720c */ /* 0x000fe40003f06070 */
[----:B------:R-:W-:Y:S01]  /*1650*/  VIMNMX R5, PT, PT, R8, 0x46a00000, PT ;  /* 0x46a0000008057848 */ /* 0x000fe20003fe0100 */
[----:B------:R-:W-:Y:S01]  /*1660*/  IMAD.MOV.U32 R8, RZ, RZ, RZ ;  /* 0x000000ffff087224 */ /* 0x000fe200078e00ff */
[----:B------:R-:W-:-:S05]  /*1670*/  SEL R24, R24, 0x63400000, !P0 ;  /* 0x6340000018187807 */ /* 0x000fca0004000000 */
[----:B------:R-:W-:-:S04]  /*1680*/  IMAD.IADD R5, R5, 0x1, -R24 ;  /* 0x0000000105057824 */ /* 0x000fc800078e0a18 */
[----:B------:R-:W-:-:S06]  /*1690*/  VIADD R9, R5, 0x7fe00000 ;  /* 0x7fe0000005097836 */ /* 0x000fcc0000000000 */
[----:B------:R-:W-:-:S10]  /*16a0*/  DMUL R14, R22, R8 ;  /* 0x00000008160e7228 */ /* 0x000fd40000000000 */
[----:B------:R-:W-:-:S13]  /*16b0*/  FSETP.GTU.AND P0, PT, |R15|, 1.469367938527859385e-39, PT ;  /* 0x001000000f00780b */ /* 0x000fda0003f0c200 */
[----:B------:R-:W-:Y:S05]  /*16c0*/  @P0 BRA `(.L_x_208) ;  /* 0x0000000000940947 */ /* 0x000fea0003800000 */
[----:B------:R-:W-:Y:S01]  /*16d0*/  DFMA R10, R22, -R10, R12 ;  /* 0x8000000a160a722b */ /* 0x000fe2000000000c */
[----:B------:R-:W-:-:S09]  /*16e0*/  IMAD.MOV.U32 R8, RZ, RZ, RZ ;  /* 0x000000ffff087224 */ /* 0x000fd200078e00ff */
[C---:B------:R-:W-:Y:S02]  /*16f0*/  FSETP.NEU.AND P0, PT, R11.reuse, RZ, PT ;  /* 0x000000ff0b00720b */ /* 0x040fe40003f0d000 */
[----:B------:R-:W-:-:S04]  /*1700*/  LOP3.LUT R13, R11, 0x80000000, R19, 0x48, !PT ;  /* 0x800000000b0d7812 */ /* 0x000fc800078e4813 */
[----:B------:R-:W-:-:S07]  /*1710*/  LOP3.LUT R9, R13, R9, RZ, 0xfc, !PT ;  /* 0x000000090d097212 */ /* 0x000fce00078efcff */
[----:B------:R-:W-:Y:S05]  /*1720*/  @!P0 BRA `(.L_x_208) ;  /* 0x00000000007c8947 */ /* 0x000fea0003800000 */
[----:B------:R-:W-:Y:S01]  /*1730*/  IMAD.MOV R11, RZ, RZ, -R5 ;  /* 0x000000ffff0b7224 */ /* 0x000fe200078e0a05 */
[----:B------:R-:W-:Y:S01]  /*1740*/  DMUL.RP R8, R22, R8 ;  /* 0x0000000816087228 */ /* 0x000fe20000008000 */
[----:B------:R-:W-:Y:S01]  /*1750*/  IMAD.MOV.U32 R10, RZ, RZ, RZ ;  /* 0x000000ffff0a7224 */ /* 0x000fe200078e00ff */
[----:B------:R-:W-:-:S05]  /*1760*/  IADD3 R5, PT, PT, -R5, -0x43300000, RZ ;  /* 0xbcd0000005057810 */ /* 0x000fca0007ffe1ff */
[----:B------:R-:W-:-:S03]  /*1770*/  DFMA R10, R14, -R10, R22 ;  /* 0x8000000a0e0a722b */ /* 0x000fc60000000016 */
[----:B------:R-:W-:-:S07]  /*1780*/  LOP3.LUT R13, R9, R13, RZ, 0x3c, !PT ;  /* 0x0000000d090d7212 */ /* 0x000fce00078e3cff */
[----:B------:R-:W-:-:S04]  /*1790*/  FSETP.NEU.AND P0, PT, |R11|, R5, PT ;  /* 0x000000050b00720b */ /* 0x000fc80003f0d200 */
[----:B------:R-:W-:Y:S02]  /*17a0*/  FSEL R14, R8, R14, !P0 ;  /* 0x0000000e080e7208 */ /* 0x000fe40004000000 */
[----:B------:R-:W-:Y:S01]  /*17b0*/  FSEL R15, R13, R15, !P0 ;  /* 0x0000000f0d0f7208 */ /* 0x000fe20004000000 */
[----:B------:R-:W-:Y:S06]  /*17c0*/  BRA `(.L_x_208) ;  /* 0x0000000000547947 */ /* 0x000fec0003800000 */
.L_x_207:
[----:B------:R-:W-:-:S14]  /*17d0*/  DSETP.NAN.AND P0, PT, R8, R8, PT ;  /* 0x000000080800722a */ /* 0x000fdc0003f08000 */
[----:B------:R-:W-:Y:S05]  /*17e0*/  @P0 BRA `(.L_x_209) ;  /* 0x0000000000440947 */ /* 0x000fea0003800000 */
[----:B------:R-:W-:-:S14]  /*17f0*/  DSETP.NAN.AND P0, PT, R18, R18, PT ;  /* 0x000000121200722a */ /* 0x000fdc0003f08000 */
[----:B------:R-:W-:Y:S05]  /*1800*/  @P0 BRA `(.L_x_210) ;  /* 0x0000000000300947 */ /* 0x000fea0003800000 */
[----:B------:R-:W-:Y:S01]  /*1810*/  ISETP.NE.AND P0, PT, R25, R26, PT ;  /* 0x0000001a1900720c */ /* 0x000fe20003f05270 */
[----:B------:R-:W-:Y:S02]  /*1820*/  IMAD.MOV.U32 R14, RZ, RZ, 0x0 ;  /* 0x00000000ff0e7424 */ /* 0x000fe400078e00ff */
[----:B------:R-:W-:-:S10]  /*1830*/  IMAD.MOV.U32 R15, RZ, RZ, -0x80000 ;  /* 0xfff80000ff0f7424 */ /* 0x000fd400078e00ff */
[----:B------:R-:W-:Y:S05]  /*1840*/  @!P0 BRA `(.L_x_208) ;  /* 0x0000000000348947 */ /* 0x000fea0003800000 */
[----:B------:R-:W-:Y:S02]  /*1850*/  ISETP.NE.AND P0, PT, R25, 0x7ff00000, PT ;  /* 0x7ff000001900780c */ /* 0x000fe40003f05270 */
[----:B------:R-:W-:Y:S02]  /*1860*/  LOP3.LUT R15, R9, 0x80000000, R19, 0x48, !PT ;  /* 0x80000000090f7812 */ /* 0x000fe400078e4813 */
[----:B------:R-:W-:-:S13]  /*1870*/  ISETP.EQ.OR P0, PT, R26, RZ, !P0 ;  /* 0x000000ff1a00720c */ /* 0x000fda0004702670 */
[----:B------:R-:W-:Y:S01]  /*1880*/  @P0 LOP3.LUT R5, R15, 0x7ff00000, RZ, 0xfc, !PT ;  /* 0x7ff000000f050812 */ /* 0x000fe200078efcff */
[----:B------:R-:W-:Y:S02]  /*1890*/  @!P0 IMAD.MOV.U32 R14, RZ, RZ, RZ ;  /* 0x000000ffff0e8224 */ /* 0x000fe400078e00ff */
[----:B------:R-:W-:Y:S02]  /*18a0*/  @P0 IMAD.MOV.U32 R14, RZ, RZ, RZ ;  /* 0x000000ffff0e0224 */ /* 0x000fe400078e00ff */
[----:B------:R-:W-:Y:S01]  /*18b0*/  @P0 IMAD.MOV.U32 R15, RZ, RZ, R5 ;  /* 0x000000ffff0f0224 */ /* 0x000fe200078e0005 */
[----:B------:R-:W-:Y:S06]  /*18c0*/  BRA `(.L_x_208) ;  /* 0x0000000000147947 */ /* 0x000fec0003800000 */
.L_x_210:
[----:B------:R-:W-:Y:S01]  /*18d0*/  LOP3.LUT R15, R19, 0x80000, RZ, 0xfc, !PT ;  /* 0x00080000130f7812 */ /* 0x000fe200078efcff */
[----:B------:R-:W-:Y:S01]  /*18e0*/  IMAD.MOV.U32 R14, RZ, RZ, R18 ;  /* 0x000000ffff0e7224 */ /* 0x000fe200078e0012 */
[----:B------:R-:W-:Y:S06]  /*18f0*/  BRA `(.L_x_208) ;  /* 0x0000000000087947 */ /* 0x000fec0003800000 */
.L_x_209:
[----:B------:R-:W-:Y:S01]  /*1900*/  LOP3.LUT R15, R9, 0x80000, RZ, 0xfc, !PT ;  /* 0x00080000090f7812 */ /* 0x000fe200078efcff */
[----:B------:R-:W-:-:S07]  /*1910*/  IMAD.MOV.U32 R14, RZ, RZ, R8 ;  /* 0x000000ffff0e7224 */ /* 0x000fce00078e0008 */
.L_x_208:
[----:B------:R-:W-:Y:S05]  /*1920*/  BSYNC.RECONVERGENT B1 ;  /* 0x0000000000017941 */ /* 0x000fea0003800200 */
.L_x_206:
[----:B------:R-:W-:Y:S02]  /*1930*/  IMAD.MOV.U32 R5, RZ, RZ, 0x0 ;  /* 0x00000000ff057424 */ /* 0x000fe400078e00ff */
[----:B------:R-:W-:Y:S02]  /*1940*/  IMAD.MOV.U32 R20, RZ, RZ, R14 ;  /* 0x000000ffff147224 */ /* 0x000fe400078e000e */
[----:B------:R-:W-:Y:S01]  /*1950*/  IMAD.MOV.U32 R21, RZ, RZ, R15 ;  /* 0x000000ffff157224 */ /* 0x000fe200078e000f */
[----:B------:R-:W-:Y:S06]  /*1960*/  RET.REL.NODEC R4 `(_Z16InitialiseArraysPdS_S_S_S_S_S_S_S_S_S_) ;  /* 0xffffffe404a47950 */ /* 0x000fec0003c3ffff */
        .type           $_Z16InitialiseArraysPdS_S_S_S_S_S_S_S_S_S_$__internal_trig_reduction_slowpathd,@function
        .size           $_Z16InitialiseArraysPdS_S_S_S_S_S_S_S_S_S_$__internal_trig_reduction_slowpathd,(.L_x_249 - $_Z16InitialiseArraysPdS_S_S_S_S_S_S_S_S_S_$__internal_trig_reduction_slowpathd)
$_Z16InitialiseArraysPdS_S_S_S_S_S_S_S_S_S_$__internal_trig_reduction_slowpathd:
[--C-:B------:R-:W-:Y:S01]  /*1970*/  SHF.R.U32.HI R18, RZ, 0x14, R21.reuse ;  /* 0x00000014ff127819 */ /* 0x100fe20000011615 */
[----:B------:R-:W-:Y:S02]  /*1980*/  IMAD.MOV.U32 R9, RZ, RZ, R21 ;  /* 0x000000ffff097224 */ /* 0x000fe400078e0015 */
[----:B------:R-:W-:Y:S01]  /*1990*/  IMAD.MOV.U32 R4, RZ, RZ, RZ ;  /* 0x000000ffff047224 */ /* 0x000fe200078e00ff */
[----:B------:R-:W-:-:S04]  /*19a0*/  LOP3.LUT R5, R18, 0x7ff, RZ, 0xc0, !PT ;  /* 0x000007ff12057812 */ /* 0x000fc800078ec0ff */
[----:B------:R-:W-:-:S13]  /*19b0*/  ISETP.NE.AND P0, PT, R5, 0x7ff, PT ;  /* 0x000007ff0500780c */ /* 0x000fda0003f05270 */
[----:B------:R-:W-:Y:S05]  /*19c0*/  @!P0 BRA `(.L_x_211) ;  /* 0x0000000800588947 */ /* 0x000fea0003800000 */
[----:B------:R-:W-:Y:S01]  /*19d0*/  VIADD R4, R5, 0xfffffc00 ;  /* 0xfffffc0005047836 */ /* 0x000fe20000000000 */
[----:B------:R-:W-:Y:S01]  /*19e0*/  BSSY.RECONVERGENT B1, `(.L_x_212) ;  /* 0x0000033000017945 */ /* 0x000fe20003800200 */
[----:B------:R-:W-:-:S03]  /*19f0*/  CS2R R10, SRZ ;  /* 0x00000000000a7805 */ /* 0x000fc6000001ff00 */
[----:B------:R-:W-:Y:S02]  /*1a00*/  SHF.R.U32.HI R14, RZ, 0x6, R4 ;  /* 0x00000006ff0e7819 */ /* 0x000fe40000011604 */
[----:B------:R-:W-:Y:S02]  /*1a10*/  ISETP.GE.U32.AND P0, PT, R4, 0x80, PT ;  /* 0x000000800400780c */ /* 0x000fe40003f06070 */
[C---:B------:R-:W-:Y:S02]  /*1a20*/  IADD3 R4, PT, PT, -R14.reuse, 0x13, RZ ;  /* 0x000000130e047810 */ /* 0x040fe40007ffe1ff */
[----:B------:R-:W-:Y:S02]  /*1a30*/  IADD3 R13, PT, PT, -R14, 0xf, RZ ;  /* 0x0000000f0e0d7810 */ /* 0x000fe40007ffe1ff */
[----:B------:R-:W-:-:S04]  /*1a40*/  SEL R12, R4, 0x12, P0 ;  /* 0x00000012040c7807 */ /* 0x000fc80000000000 */
[----:B------:R-:W-:-:S13]  /*1a50*/  ISETP.GE.AND P0, PT, R13, R12, PT ;  /* 0x0000000c0d00720c */ /* 0x000fda0003f06270 */
[----:B------:R-:W-:Y:S05]  /*1a60*/  @P0 BRA `(.L_x_213) ;  /* 0x0000000000a80947 */ /* 0x000fea0003800000 */
[----:B------:R-:W0:Y:S01]  /*1a70*/  LDC.64 R4, c[0x0][0x358] ;  /* 0x0000d600ff047b82 */ /* 0x000e220000000a00 */
[C---:B------:R-:W-:Y:S01]  /*1a80*/  SHF.L.U64.HI R23, R8.reuse, 0xb, R9 ;  /* 0x0000000b08177819 */ /* 0x040fe20000010209 */
[----:B------:R-:W-:Y:S01]  /*1a90*/  BSSY.RECONVERGENT B2, `(.L_x_214) ;  /* 0x0000022000027945 */ /* 0x000fe20003800200 */
[----:B------:R-:W-:Y:S01]  /*1aa0*/  IMAD.SHL.U32 R15, R8, 0x800, RZ ;  /* 0x00000800080f7824 */ /* 0x000fe200078e00ff */
[----:B------:R-:W-:Y:S01]  /*1ab0*/  IADD3 R12, PT, PT, RZ, -R14, -R12 ;  /* 0x8000000eff0c7210 */ /* 0x000fe20007ffe80c */
[----:B------:R-:W-:Y:S01]  /*1ac0*/  IMAD.MOV.U32 R22, RZ, RZ, RZ ;  /* 0x000000ffff167224 */ /* 0x000fe200078e00ff */
[----:B------:R-:W-:Y:S02]  /*1ad0*/  CS2R R10, SRZ ;  /* 0x00000000000a7805 */ /* 0x000fe4000001ff00 */
[----:B------:R-:W-:-:S07]  /*1ae0*/  LOP3.LUT R23, R23, 0x80000000, RZ, 0xfc, !PT ;  /* 0x8000000017177812 */ /* 0x000fce00078efcff */
.L_x_215:
[----:B------:R-:W1:Y:S01]  /*1af0*/  LDC.64 R8, c[0x4][0x158] ;  /* 0x01005600ff087b82 */ /* 0x000e620000000a00 */
[----:B0-----:R-:W-:Y:S02]  /*1b00*/  R2UR UR8, R4 ;  /* 0x00000000040872ca */ /* 0x001fe400000e0000 */
[----:B------:R-:W-:Y:S01]  /*1b10*/  R2UR UR9, R5 ;  /* 0x00000000050972ca */ /* 0x000fe200000e0000 */
[----:B-1----:R-:W-:-:S12]  /*1b20*/  IMAD.WIDE R8, R13, 0x8, R8 ;  /* 0x000000080d087825 */ /* 0x002fd800078e0208 */
[----:B------:R-:W2:Y:S01]  /*1b30*/  LDG.E.64.CONSTANT R8, desc[UR8][R8.64] ;  /* 0x0000000808087981 */ /* 0x000ea2000c1e9b00 */
[----:B------:R-:W-:Y:S02]  /*1b40*/  VIADD R12, R12, 0x1 ;  /* 0x000000010c0c7836 */ /* 0x000fe40000000000 */
[----:B------:R-:W-:Y:S02]  /*1b50*/  VIADD R13, R13, 0x1 ;  /* 0x000000010d0d7836 */ /* 0x000fe40000000000 */
[----:B--2---:R-:W-:-:S04]  /*1b60*/  IMAD.WIDE.U32 R10, P2, R8, R15, R10 ;  /* 0x0000000f080a7225 */ /* 0x004fc8000784000a */
[C---:B------:R-:W-:Y:S02]  /*1b70*/  IMAD R25, R8.reuse, R23, RZ ;  /* 0x0000001708197224 */ /* 0x040fe400078e02ff */
[----:B------:R-:W-:Y:S02]  /*1b80*/  IMAD R24, R9, R15, RZ ;  /* 0x0000000f09187224 */ /* 0x000fe400078e02ff */
[----:B------:R-:W-:Y:S01]  /*1b90*/  IMAD.HI.U32 R27, R8, R23, RZ ;  /* 0x00000017081b7227 */ /* 0x000fe200078e00ff */
[----:B------:R-:W-:-:S03]  /*1ba0*/  IADD3 R11, P0, PT, R25, R11, RZ ;  /* 0x0000000b190b7210 */ /* 0x000fc60007f1e0ff */
[----:B------:R-:W-:Y:S01]  /*1bb0*/  IMAD.X R27, RZ, RZ, R27, P2 ;  /* 0x000000ffff1b7224 */ /* 0x000fe200010e061b */
[----:B------:R-:W-:Y:S01]  /*1bc0*/  IADD3 R11, P1, PT, R24, R11, RZ ;  /* 0x0000000b180b7210 */ /* 0x000fe20007f3e0ff */
[----:B------:R-:W-:-:S04]  /*1bd0*/  IMAD.HI.U32 R24, R9, R15, RZ ;  /* 0x0000000f09187227 */ /* 0x000fc800078e00ff */
[----:B------:R-:W-:Y:S01]  /*1be0*/  IMAD.HI.U32 R8, R9, R23, RZ ;  /* 0x0000001709087227 */ /* 0x000fe200078e00ff */
[----:B------:R-:W-:-:S03]  /*1bf0*/  IADD3.X R24, P0, PT, R24, R27, RZ, P0, !PT ;  /* 0x0000001b18187210 */ /* 0x000fc6000071e4ff */
[----:B------:R-:W-:Y:S02]  /*1c00*/  IMAD R9, R9, R23, RZ ;  /* 0x0000001709097224 */ /* 0x000fe400078e02ff */
[----:B------:R-:W-:Y:S01]  /*1c10*/  IMAD.X R8, RZ, RZ, R8, P0 ;  /* 0x000000ffff087224 */ /* 0x000fe200000e0608 */
[----:B------:R-:W-:Y:S01]  /*1c20*/  ISETP.NE.AND P0, PT, R12, -0xf, PT ;  /* 0xfffffff10c00780c */ /* 0x000fe20003f05270 */
[C---:B------:R-:W-:Y:S01]  /*1c30*/  IMAD R25, R22.reuse, 0x8, R1 ;  /* 0x0000000816197824 */ /* 0x040fe200078e0201 */
[----:B------:R-:W-:Y:S01]  /*1c40*/  IADD3.X R24, P1, PT, R9, R24, RZ, P1, !PT ;  /* 0x0000001809187210 */ /* 0x000fe20000f3e4ff */
[----:B------:R-:W-:-:S03]  /*1c50*/  VIADD R22, R22, 0x1 ;  /* 0x0000000116167836 */ /* 0x000fc60000000000 */
[----:B------:R0:W-:Y:S01]  /*1c60*/  STL.64 [R25], R10 ;  /* 0x0000000a19007387 */ /* 0x0001e20000100a00 */
[----:B------:R-:W-:Y:S02]  /*1c70*/  IMAD.X R9, RZ, RZ, R8, P1 ;  /* 0x000000ffff097224 */ /* 0x000fe400008e0608 */
[----:B0-----:R-:W-:Y:S02]  /*1c80*/  IMAD.MOV.U32 R10, RZ, RZ, R24 ;  /* 0x000000ffff0a7224 */ /* 0x001fe400078e0018 */
[----:B------:R-:W-:Y:S02]  /*1c90*/  IMAD.MOV.U32 R11, RZ, RZ, R9 ;  /* 0x000000ffff0b7224 */ /* 0x000fe400078e0009 */
[----:B------:R-:W-:Y:S05]  /*1ca0*/  @P0 BRA `(.L_x_215) ;  /* 0xfffffffc00900947 */ /* 0x000fea000383ffff */
[----:B------:R-:W-:Y:S05]  /*1cb0*/  BSYNC.RECONVERGENT B2 ;  /* 0x0000000000027941 */ /* 0x000fea0003800200 */
.L_x_214:
[----:B------:R-:W-:Y:S02]  /*1cc0*/  LOP3.LUT R4, R18, 0x7ff, RZ, 0xc0, !PT ;  /* 0x000007ff12047812 */ /* 0x000fe400078ec0ff */
[----:B------:R-:W-:-:S03]  /*1cd0*/  IADD3 R13, PT, PT, -R14, 0x13, RZ ;  /* 0x000000130e0d7810 */ /* 0x000fc60007ffe1ff */
[----:B------:R-:W-:-:S05]  /*1ce0*/  VIADD R4, R4, 0xfffffc00 ;  /* 0xfffffc0004047836 */ /* 0x000fca0000000000 */
[----:B------:R-:W-:-:S04]  /*1cf0*/  ISETP.GE.U32.AND P0, PT, R4, 0x80, PT ;  /* 0x000000800400780c */ /* 0x000fc80003f06070 */
[----:B------:R-:W-:-:S09]  /*1d00*/  SEL R13, R13, 0x12, P0 ;  /* 0x000000120d0d7807 */ /* 0x000fd20000000000 */
.L_x_213:
[----:B------:R-:W-:Y:S05]  /*1d10*/  BSYNC.RECONVERGENT B1 ;  /* 0x0000000000017941 */ /* 0x000fea0003800200 */
.L_x_212:
[----:B------:R-:W-:Y:S01]  /*1d20*/  LOP3.LUT P0, R29, R18, 0x3f, RZ, 0xc0, !PT ;  /* 0x0000003f121d7812 */ /* 0x000fe2000780c0ff */
[----:B------:R-:W-:-:S04]  /*1d30*/  IMAD.IADD R14, R14, 0x1, R13 ;  /* 0x000000010e0e7824 */ /* 0x000fc800078e020d */
[----:B------:R-:W-:-:S05]  /*1d40*/  IMAD.U32 R18, R14, 0x8, R1 ;  /* 0x000000080e127824 */ /* 0x000fca00078e0001 */
[----:B------:R0:W-:Y:S04]  /*1d50*/  STL.64 [R18+-0x78], R10 ;  /* 0xffff880a12007387 */ /* 0x0001e80000100a00 */
[----:B------:R-:W2:Y:S04]  /*1d60*/  @P0 LDL.64 R14, [R1+0x8] ;  /* 0x00000800010e0983 */ /* 0x000ea80000100a00 */
[----:B------:R-:W3:Y:S04]  /*1d70*/  LDL.64 R8, [R1+0x10] ;  /* 0x0000100001087983 */ /* 0x000ee80000100a00 */
[----:B------:R-:W4:Y:S01]  /*1d80*/  LDL.64 R4, [R1+0x18] ;  /* 0x0000180001047983 */ /* 0x000f220000100a00 */
[----:B------:R-:W-:Y:S01]  /*1d90*/  @P0 LOP3.LUT R12, R29, 0x3f, RZ, 0x3c, !PT ;  /* 0x0000003f1d0c0812 */ /* 0x000fe200078e3cff */
[----:B------:R-:W-:Y:S01]  /*1da0*/  BSSY.RECONVERGENT B1, `(.L_x_216) ;  /* 0x0000034000017945 */ /* 0x000fe20003800200 */
[----:B--2---:R-:W-:-:S02]  /*1db0*/  @P0 SHF.R.U64 R13, R14, 0x1, R15 ;  /* 0x000000010e0d0819 */ /* 0x004fc4000000120f */
[----:B------:R-:W-:Y:S02]  /*1dc0*/  @P0 SHF.R.U32.HI R15, RZ, 0x1, R15 ;  /* 0x00000001ff0f0819 */ /* 0x000fe4000001160f */
[CC--:B---3--:R-:W-:Y:S02]  /*1dd0*/  @P0 SHF.L.U32 R23, R8.reuse, R29.reuse, RZ ;  /* 0x0000001d08170219 */ /* 0x0c8fe400000006ff */
[----:B0-----:R-:W-:Y:S02]  /*1de0*/  @P0 SHF.R.U64 R10, R13, R12, R15 ;  /* 0x0000000c0d0a0219 */ /* 0x001fe4000000120f */
[--C-:B------:R-:W-:Y:S02]  /*1df0*/  @P0 SHF.R.U32.HI R27, RZ, 0x1, R9.reuse ;  /* 0x00000001ff1b0819 */ /* 0x100fe40000011609 */
[C-C-:B------:R-:W-:Y:S02]  /*1e00*/  @P0 SHF.R.U64 R25, R8.reuse, 0x1, R9.reuse ;  /* 0x0000000108190819 */ /* 0x140fe40000001209 */
[----:B------:R-:W-:-:S02]  /*1e10*/  @P0 SHF.L.U64.HI R14, R8, R29, R9 ;  /* 0x0000001d080e0219 */ /* 0x000fc40000010209 */
[----:B------:R-:W-:Y:S02]  /*1e20*/  @P0 SHF.R.U32.HI R11, RZ, R12, R15 ;  /* 0x0000000cff0b0219 */ /* 0x000fe4000001160f */
[----:B------:R-:W-:Y:S02]  /*1e30*/  @P0 LOP3.LUT R8, R23, R10, RZ, 0xfc, !PT ;  /* 0x0000000a17080212 */ /* 0x000fe400078efcff */
[----:B----4-:R-:W-:Y:S02]  /*1e40*/  @P0 SHF.L.U32 R13, R4, R29, RZ ;  /* 0x0000001d040d0219 */ /* 0x010fe400000006ff */
[----:B------:R-:W-:Y:S01]  /*1e50*/  @P0 SHF.R.U64 R18, R25, R12, R27 ;  /* 0x0000000c19120219 */ /* 0x000fe2000000121b */
[----:B------:R-:W-:Y:S01]  /*1e60*/  IMAD.SHL.U32 R10, R8, 0x4, RZ ;  /* 0x00000004080a7824 */ /* 0x000fe200078e00ff */
[----:B------:R-:W-:Y:S02]  /*1e70*/  @P0 LOP3.LUT R9, R14, R11, RZ, 0xfc, !PT ;  /* 0x0000000b0e090212 */ /* 0x000fe400078efcff */
[----:B------:R-:W-:-:S02]  /*1e80*/  @P0 SHF.L.U64.HI R14, R4, R29, R5 ;  /* 0x0000001d040e0219 */ /* 0x000fc40000010205 */
[----:B------:R-:W-:Y:S02]  /*1e90*/  @P0 SHF.R.U32.HI R27, RZ, R12, R27 ;  /* 0x0000000cff1b0219 */ /* 0x000fe4000001161b */
[----:B------:R-:W-:Y:S02]  /*1ea0*/  @P0 LOP3.LUT R4, R13, R18, RZ, 0xfc, !PT ;  /* 0x000000120d040212 */ /* 0x000fe400078efcff */
[----:B------:R-:W-:Y:S02]  /*1eb0*/  SHF.L.U64.HI R12, R8, 0x2, R9 ;  /* 0x00000002080c7819 */ /* 0x000fe40000010209 */
[----:B------:R-:W-:Y:S02]  /*1ec0*/  @P0 LOP3.LUT R5, R14, R27, RZ, 0xfc, !PT ;  /* 0x0000001b0e050212 */ /* 0x000fe400078efcff */
[----:B------:R-:W-:Y:S02]  /*1ed0*/  SHF.L.W.U32.HI R9, R9, 0x2, R4 ;  /* 0x0000000209097819 */ /* 0x000fe40000010e04 */
[----:B------:R-:W-:-:S02]  /*1ee0*/  IADD3 RZ, P0, PT, RZ, -R10, RZ ;  /* 0x8000000affff7210 */ /* 0x000fc40007f1e0ff */
[----:B------:R-:W-:Y:S02]  /*1ef0*/  LOP3.LUT R8, RZ, R12, RZ, 0x33, !PT ;  /* 0x0000000cff087212 */ /* 0x000fe400078e33ff */
[----:B------:R-:W-:Y:S02]  /*1f00*/  SHF.L.W.U32.HI R4, R4, 0x2, R5 ;  /* 0x0000000204047819 */ /* 0x000fe40000010e05 */
[----:B------:R-:W-:Y:S02]  /*1f10*/  LOP3.LUT R11, RZ, R9, RZ, 0x33, !PT ;  /* 0x00000009ff0b7212 */ /* 0x000fe400078e33ff */
[----:B------:R-:W-:Y:S02]  /*1f20*/  IADD3.X R13, P0, PT, RZ, R8, RZ, P0, !PT ;  /* 0x00000008ff0d7210 */ /* 0x000fe4000071e4ff */
[----:B------:R-:W-:Y:S02]  /*1f30*/  LOP3.LUT R8, RZ, R4, RZ, 0x33, !PT ;  /* 0x00000004ff087212 */ /* 0x000fe400078e33ff */
[----:B------:R-:W-:-:S02]  /*1f40*/  IADD3.X R14, P1, PT, RZ, R11, RZ, P0, !PT ;  /* 0x0000000bff0e7210 */ /* 0x000fc4000073e4ff */
[----:B------:R-:W-:-:S03]  /*1f50*/  ISETP.GT.U32.AND P2, PT, R9, -0x1, PT ;  /* 0xffffffff0900780c */ /* 0x000fc60003f44070 */
[----:B------:R-:W-:Y:S01]  /*1f60*/  IMAD.X R11, RZ, RZ, R8, P1 ;  /* 0x000000ffff0b7224 */ /* 0x000fe200008e0608 */
[----:B------:R-:W-:-:S04]  /*1f70*/  ISETP.GT.AND.EX P0, PT, R4, -0x1, PT, P2 ;  /* 0xffffffff0400780c */ /* 0x000fc80003f04320 */
[----:B------:R-:W-:Y:S02]  /*1f80*/  SEL R8, R4, R11, P0 ;  /* 0x0000000b04087207 */ /* 0x000fe40000000000 */
[----:B------:R-:W-:Y:S02]  /*1f90*/  SEL R11, R9, R14, P0 ;  /* 0x0000000e090b7207 */ /* 0x000fe40000000000 */
[----:B------:R-:W-:-:S04]  /*1fa0*/  ISETP.NE.U32.AND P1, PT, R8, RZ, PT ;  /* 0x000000ff0800720c */ /* 0x000fc80003f25070 */
[----:B------:R-:W-:Y:S01]  /*1fb0*/  SEL R14, R11, R8, !P1 ;  /* 0x000000080b0e7207 */ /* 0x000fe20004800000 */
[----:B------:R-:W-:-:S05]  /*1fc0*/  @!P0 IMAD.MOV R10, RZ, RZ, -R10 ;  /* 0x000000ffff0a8224 */ /* 0x000fca00078e0a0a */
[----:B------:R-:W0:Y:S02]  /*1fd0*/  FLO.U32 R14, R14 ;  /* 0x0000000e000e7300 */ /* 0x000e2400000e0000 */
[C---:B0-----:R-:W-:Y:S02]  /*1fe0*/  IADD3 R15, PT, PT, -R14.reuse, 0x1f, RZ ;  /* 0x0000001f0e0f7810 */ /* 0x041fe40007ffe1ff */
[----:B------:R-:W-:-:S03]  /*1ff0*/  IADD3 R9, PT, PT, -R14, 0x3f, RZ ;  /* 0x0000003f0e097810 */ /* 0x000fc60007ffe1ff */
[----:B------:R-:W-:Y:S01]  /*2000*/  @P1 IMAD.MOV R9, RZ, RZ, R15 ;  /* 0x000000ffff091224 */ /* 0x000fe200078e020f */
[----:B------:R-:W-:-:S04]  /*2010*/  SEL R15, R12, R13, P0 ;  /* 0x0000000d0c0f7207 */ /* 0x000fc80000000000 */
[----:B------:R-:W-:-:S13]  /*2020*/  ISETP.NE.AND P1, PT, R9, RZ, PT ;  /* 0x000000ff0900720c */ /* 0x000fda0003f25270 */
[----:B------:R-:W-:Y:S05]  /*2030*/  @!P1 BRA `(.L_x_217) ;  /* 0x0000000000289947 */ /* 0x000fea0003800000 */
[--C-:B------:R-:W-:Y:S02]  /*2040*/  SHF.R.U64 R13, R10, 0x1, R15.reuse ;  /* 0x000000010a0d7819 */ /* 0x100fe4000000120f */
[C---:B------:R-:W-:Y:S02]  /*2050*/  LOP3.LUT R10, R9.reuse, 0x3f, RZ, 0xc0, !PT ;  /* 0x0000003f090a7812 */ /* 0x040fe400078ec0ff */
[----:B------:R-:W-:Y:S02]  /*2060*/  SHF.R.U32.HI R15, RZ, 0x1, R15 ;  /* 0x00000001ff0f7819 */ /* 0x000fe4000001160f */
[----:B------:R-:W-:Y:S02]  /*2070*/  LOP3.LUT R12, R9, 0x3f, RZ, 0xc, !PT ;  /* 0x0000003f090c7812 */ /* 0x000fe400078e0cff */
[CC--:B------:R-:W-:Y:S02]  /*2080*/  SHF.L.U64.HI R23, R11.reuse, R10.reuse, R8 ;  /* 0x0000000a0b177219 */ /* 0x0c0fe40000010208 */
[----:B------:R-:W-:-:S02]  /*2090*/  SHF.L.U32 R10, R11, R10, RZ ;  /* 0x0000000a0b0a7219 */ /* 0x000fc400000006ff */
[-CC-:B------:R-:W-:Y:S02]  /*20a0*/  SHF.R.U64 R11, R13, R12.reuse, R15.reuse ;  /* 0x0000000c0d0b7219 */ /* 0x180fe4000000120f */
[----:B------:R-:W-:Y:S02]  /*20b0*/  SHF.R.U32.HI R8, RZ, R12, R15 ;  /* 0x0000000cff087219 */ /* 0x000fe4000001160f */
[----:B------:R-:W-:Y:S02]  /*20c0*/  LOP3.LUT R11, R10, R11, RZ, 0xfc, !PT ;  /* 0x0000000b0a0b7212 */ /* 0x000fe400078efcff */
[----:B------:R-:W-:-:S07]  /*20d0*/  LOP3.LUT R8, R23, R8, RZ, 0xfc, !PT ;  /* 0x0000000817087212 */ /* 0x000fce00078efcff */
.L_x_217:
[----:B------:R-:W-:Y:S05]  /*20e0*/  BSYNC.RECONVERGENT B1 ;  /* 0x0000000000017941 */ /* 0x000fea0003800200 */
.L_x_216:
[----:B------:R-:W-:-:S04]  /*20f0*/  IMAD.WIDE.U32 R12, R11, 0x2168c235, RZ ;  /* 0x2168c2350b0c7825 */ /* 0x000fc800078e00ff */
[----:B------:R-:W-:Y:S01]  /*2100*/  IMAD.MOV.U32 R14, RZ, RZ, R13 ;  /* 0x000000ffff0e7224 */ /* 0x000fe200078e000d */
[----:B------:R-:W-:Y:S01]  /*2110*/  IADD3 RZ, P1, PT, R12, R12, RZ ;  /* 0x0000000c0cff7210 */ /* 0x000fe20007f3e0ff */
[----:B------:R-:W-:Y:S02]  /*2120*/  IMAD.MOV.U32 R15, RZ, RZ, RZ ;  /* 0x000000ffff0f7224 */ /* 0x000fe400078e00ff */
[----:B------:R-:W-:-:S04]  /*2130*/  IMAD.HI.U32 R13, R8, -0x36f0255e, RZ ;  /* 0xc90fdaa2080d7827 */ /* 0x000fc800078e00ff */
[----:B------:R-:W-:-:S04]  /*2140*/  IMAD.WIDE.U32 R10, R11, -0x36f0255e, R14 ;  /* 0xc90fdaa20b0a7825 */ /* 0x000fc800078e000e */
[C---:B------:R-:W-:Y:S02]  /*2150*/  IMAD R15, R8.reuse, -0x36f0255e, RZ ;  /* 0xc90fdaa2080f7824 */ /* 0x040fe400078e02ff */
[----:B------:R-:W-:-:S04]  /*2160*/  IMAD.WIDE.U32 R10, P2, R8, 0x2168c235, R10 ;  /* 0x2168c235080a7825 */ /* 0x000fc8000784000a */
[----:B------:R-:W-:Y:S01]  /*2170*/  IMAD.X R8, RZ, RZ, R13, P2 ;  /* 0x000000ffff087224 */ /* 0x000fe200010e060d */
[----:B------:R-:W-:Y:S02]  /*2180*/  IADD3 R11, P2, PT, R15, R11, RZ ;  /* 0x0000000b0f0b7210 */ /* 0x000fe40007f5e0ff */
[----:B------:R-:W-:Y:S02]  /*2190*/  IADD3.X RZ, P1, PT, R10, R10, RZ, P1, !PT ;  /* 0x0000000a0aff7210 */ /* 0x000fe40000f3e4ff */
[C---:B------:R-:W-:Y:S01]  /*21a0*/  ISETP.GT.U32.AND P3, PT, R11.reuse, RZ, PT ;  /* 0x000000ff0b00720c */ /* 0x040fe20003f64070 */
[----:B------:R-:W-:Y:S01]  /*21b0*/  IMAD.X R8, RZ, RZ, R8, P2 ;  /* 0x000000ffff087224 */ /* 0x000fe200010e0608 */
[----:B------:R-:W-:-:S04]  /*21c0*/  IADD3.X R10, P2, PT, R11, R11, RZ, P1, !PT ;  /* 0x0000000b0b0a7210 */ /* 0x000fc80000f5e4ff */
[C---:B------:R-:W-:Y:S01]  /*21d0*/  ISETP.GT.AND.EX P1, PT, R8.reuse, RZ, PT, P3 ;  /* 0x000000ff0800720c */ /* 0x040fe20003f24330 */
[----:B------:R-:W-:-:S03]  /*21e0*/  IMAD.X R13, R8, 0x1, R8, P2 ;  /* 0x00000001080d7824 */ /* 0x000fc600010e0608 */
[----:B------:R-:W-:Y:S02]  /*21f0*/  SEL R10, R10, R11, P1 ;  /* 0x0000000b0a0a7207 */ /* 0x000fe40000800000 */
[----:B------:R-:W-:Y:S02]  /*2200*/  SEL R11, R13, R8, P1 ;  /* 0x000000080d0b7207 */ /* 0x000fe40000800000 */
[----:B------:R-:W-:Y:S02]  /*2210*/  IADD3 R8, P2, PT, R10, 0x1, RZ ;  /* 0x000000010a087810 */ /* 0x000fe40007f5e0ff */
[----:B------:R-:W-:Y:S02]  /*2220*/  SEL R10, RZ, 0xffffffff, !P1 ;  /* 0xffffffffff0a7807 */ /* 0x000fe40004800000 */
[----:B------:R-:W-:Y:S01]  /*2230*/  LOP3.LUT P1, R21, R21, 0x80000000, RZ, 0xc0, !PT ;  /* 0x8000000015157812 */ /* 0x000fe2000782c0ff */
[----:B------:R-:W-:Y:S02]  /*2240*/  IMAD.X R11, RZ, RZ, R11, P2 ;  /* 0x000000ffff0b7224 */ /* 0x000fe400010e060b */
[----:B------:R-:W-:Y:S01]  /*2250*/  IMAD.IADD R10, R10, 0x1, -R9 ;  /* 0x000000010a0a7824 */ /* 0x000fe200078e0a09 */
[----:B------:R-:W-:-:S02]  /*2260*/  SHF.R.U32.HI R9, RZ, 0x1e, R5 ;  /* 0x0000001eff097819 */ /* 0x000fc40000011605 */
[----:B------:R-:W-:Y:S01]  /*2270*/  SHF.R.U64 R8, R8, 0xa, R11 ;  /* 0x0000000a08087819 */ /* 0x000fe2000000120b */
[----:B------:R-:W-:Y:S01]  /*2280*/  IMAD.SHL.U32 R10, R10, 0x100000, RZ ;  /* 0x001000000a0a7824 */ /* 0x000fe200078e00ff */
[----:B------:R-:W-:Y:S02]  /*2290*/  LEA.HI R4, R4, R9, RZ, 0x1 ;  /* 0x0000000904047211 */ /* 0x000fe400078f08ff */
[----:B------:R-:W-:Y:S02]  /*22a0*/  IADD3 R8, P2, PT, R8, 0x1, RZ ;  /* 0x0000000108087810 */ /* 0x000fe40007f5e0ff */
[----:B------:R-:W-:Y:S01]  /*22b0*/  @!P0 LOP3.LUT R21, R21, 0x80000000, RZ, 0x3c, !PT ;  /* 0x8000000015158812 */ /* 0x000fe200078e3cff */
[----:B------:R-:W-:Y:S01]  /*22c0*/  @P1 IMAD.MOV R4, RZ, RZ, -R4 ;  /* 0x000000ffff041224 */ /* 0x000fe200078e0a04 */
[----:B------:R-:W-:-:S04]  /*22d0*/  LEA.HI.X R11, R11, RZ, RZ, 0x16, P2 ;  /* 0x000000ff0b0b7211 */ /* 0x000fc800010fb4ff */
[--C-:B------:R-:W-:Y:S02]  /*22e0*/  SHF.R.U64 R8, R8, 0x1, R11.reuse ;  /* 0x0000000108087819 */ /* 0x100fe4000000120b */
[----:B------:R-:W-:Y:S02]  /*22f0*/  SHF.R.U32.HI R5, RZ, 0x1, R11 ;  /* 0x00000001ff057819 */ /* 0x000fe4000001160b */
[----:B------:R-:W-:-:S04]  /*2300*/  IADD3 R8, P2, P3, RZ, RZ, R8 ;  /* 0x000000ffff087210 */ /* 0x000fc80007b5e008 */
[----:B------:R-:W-:-:S04]  /*2310*/  IADD3.X R10, PT, PT, R10, 0x3fe00000, R5, P2, P3 ;  /* 0x3fe000000a0a7810 */ /* 0x000fc800017e6405 */
[----:B------:R-:W-:-:S07]  /*2320*/  LOP3.LUT R9, R10, R21, RZ, 0xfc, !PT ;  /* 0x000000150a097212 */ /* 0x000fce00078efcff */
.L_x_211:
[----:B------:R-:W-:-:S04]  /*2330*/  IMAD.MOV.U32 R21, RZ, RZ, 0x0 ;  /* 0x00000000ff157424 */ /* 0x000fc800078e00ff */
[----:B------:R-:W-:Y:S05]  /*2340*/  RET.REL.NODEC R20 `(_Z16InitialiseArraysPdS_S_S_S_S_S_S_S_S_S_) ;  /* 0xffffffdc142c7950 */ /* 0x000fea0003c3ffff */
.L_x_218:
        /* <DEDUP_REMOVED lines=11> */
.L_x_249:


//--------------------- .text._Z5DeriyILi2EEvPKdPd --------------------------
	.section	.text._Z5DeriyILi2EEvPKdPd,"ax",@progbits
	.align	128
        .global         _Z5DeriyILi2EEvPKdPd
        .type           _Z5DeriyILi2EEvPKdPd,@function
        .size           _Z5DeriyILi2EEvPKdPd,(.L_x_266 - _Z5DeriyILi2EEvPKdPd)
        .other          _Z5DeriyILi2EEvPKdPd,@"STO_CUDA_ENTRY STV_DEFAULT"
_Z5DeriyILi2EEvPKdPd:
.text._Z5DeriyILi2EEvPKdPd:
[----:B------:R-:W-:Y:S01]  /*0000*/  LDC R1, c[0x0][0x37c] ;  /* 0x0000df00ff017b82 */ /* 0x000fe20000000800 */
[----:B------:R-:W0:Y:S01]  /*0010*/  S2R R6, SR_TID.Y ;  /* 0x0000000000067919 */ /* 0x000e220000002200 */
[----:B------:R-:W1:Y:S06]  /*0020*/  LDCU UR4, c[0x0][0x360] ;  /* 0x00006c00ff0477ac */ /* 0x000e6c0008000800 */
[----:B------:R-:W2:Y:S01]  /*0030*/  S2UR UR5, SR_CTAID.Y ;  /* 0x00000000000579c3 */ /* 0x000ea20000002600 */
[----:B------:R-:W1:Y:S01]  /*0040*/  S2R R9, SR_CTAID.X ;  /* 0x0000000000097919 */ /* 0x000e620000002500 */
[----:B------:R-:W1:Y:S06]  /*0050*/  S2R R19, SR_TID.X ;  /* 0x0000000000137919 */ /* 0x000e6c0000002100 */
[----:B------:R-:W2:Y:S08]  /*0060*/  LDC R5, c[0x0][0x364] ;  /* 0x0000d900ff057b82 */ /* 0x000eb00000000800 */
[----:B------:R-:W0:Y:S08]  /*0070*/  LDC R8, c[0x3][0x4c] ;  /* 0x00c01300ff087b82 */ /* 0x000e300000000800 */
[----:B------:R-:W3:Y:S01]  /*0080*/  LDC.64 R2, c[0x3][0x40] ;  /* 0x00c01000ff027b82 */ /* 0x000ee20000000a00 */
[----:B--2---:R-:W-:-:S02]  /*0090*/  IMAD R7, R5, UR5, RZ ;  /* 0x0000000505077c24 */ /* 0x004fc4000f8e02ff */
[----:B-1----:R-:W-:Y:S02]  /*00a0*/  IMAD R9, R9, UR4, R19 ;  /* 0x0000000409097c24 */ /* 0x002fe4000f8e0213 */
[----:B0-----:R-:W-:-:S05]  /*00b0*/  IMAD R14, R7, R8, R6 ;  /* 0x00000008070e7224 */ /* 0x001fca00078e0206 */
[----:B---3--:R-:W-:-:S04]  /*00c0*/  ISETP.GT.AND P0, PT, R14, R3, PT ;  /* 0x000000030e00720c */ /* 0x008fc80003f04270 */
[----:B------:R-:W-:-:S13]  /*00d0*/  ISETP.GE.OR P0, PT, R9, R2, P0 ;  /* 0x000000020900720c */ /* 0x000fda0000706670 */
[----:B------:R-:W-:Y:S05]  /*00e0*/  @P0 EXIT ;  /* 0x000000000000094d */ /* 0x000fea0003800000 */
[C---:B------:R-:W-:Y:S01]  /*00f0*/  IMAD R10, R14.reuse, R2, RZ ;  /* 0x000000020e0a7224 */ /* 0x040fe200078e02ff */
[-C--:B------:R-:W-:Y:S01]  /*0100*/  ISETP.NE.AND P1, PT, R14, R3.reuse, PT ;  /* 0x000000030e00720c */ /* 0x080fe20003f25270 */
[----:B------:R-:W-:Y:S01]  /*0110*/  IMAD R7, R2, R3, RZ ;  /* 0x0000000302077224 */ /* 0x000fe200078e02ff */
[----:B------:R-:W-:Y:S01]  /*0120*/  ISETP.NE.AND P2, PT, R6, RZ, PT ;  /* 0x000000ff0600720c */ /* 0x000fe20003f45270 */
[----:B------:R-:W0:Y:S01]  /*0130*/  LDCU.64 UR6, c[0x0][0x358] ;  /* 0x00006b00ff0677ac */ /* 0x000e220008000a00 */
[----:B------:R-:W-:Y:S01]  /*0140*/  SEL R0, R10, RZ, P1 ;  /* 0x000000ff0a007207 */ /* 0x000fe20000800000 */
[----:B------:R-:W-:Y:S04]  /*0150*/  BSSY.RECONVERGENT B0, `(.L_x_219) ;  /* 0x0000018000007945 */ /* 0x000fe80003800200 */
[----:B------:R-:W-:-:S02]  /*0160*/  IMAD.IADD R11, R9, 0x1, R0 ;  /* 0x00000001090b7824 */ /* 0x000fc400078e0200 */
[----:B------:R-:W-:-:S03]  /*0170*/  IMAD R0, R5, R8, 0x2 ;  /* 0x0000000205007424 */ /* 0x000fc600078e0208 */
[----:B------:R-:W-:Y:S01]  /*0180*/  ISETP.GE.AND P0, PT, R11, R7, PT ;  /* 0x000000070b00720c */ /* 0x000fe20003f06270 */
[----:B------:R-:W-:-:S03]  /*0190*/  IMAD R19, R0, R19, RZ ;  /* 0x0000001300137224 */ /* 0x000fc600078e02ff */
[----:B------:R-:W-:Y:S02]  /*01a0*/  ISETP.LT.OR P0, PT, R8, 0x1, P0 ;  /* 0x000000010800780c */ /* 0x000fe40000701670 */
[----:B------:R-:W-:-:S05]  /*01b0*/  IADD3 R0, PT, PT, R6, 0x1, R19 ;  /* 0x0000000106007810 */ /* 0x000fca0007ffe013 */
[----:B------:R-:W-:Y:S01]  /*01c0*/  IMAD.MOV.U32 R4, RZ, RZ, R0 ;  /* 0x000000ffff047224 */ /* 0x000fe200078e0000 */
[----:B0-----:R-:W-:Y:S06]  /*01d0*/  @P2 BRA `(.L_x_220) ;  /* 0x00000000003c2947 */ /* 0x001fec0003800000 */
[----:B------:R-:W0:Y:S01]  /*01e0*/  LDC.64 R12, c[0x0][0x380] ;  /* 0x0000e000ff0c7b82 */ /* 0x000e220000000a00 */
[----:B------:R-:W-:-:S13]  /*01f0*/  ISETP.NE.AND P2, PT, R14, RZ, PT ;  /* 0x000000ff0e00720c */ /* 0x000fda0003f45270 */
[----:B------:R-:W-:Y:S01]  /*0200*/  @!P2 IADD3 R3, PT, PT, R3, -0x1, RZ ;  /* 0xffffffff0303a810 */ /* 0x000fe20007ffe0ff */
[----:B------:R-:W-:-:S04]  /*0210*/  @P2 IMAD.IADD R17, R11, 0x1, -R2 ;  /* 0x000000010b112824 */ /* 0x000fc800078e0a02 */
[----:B------:R-:W-:-:S04]  /*0220*/  @!P2 IMAD R3, R3, R2, R11 ;  /* 0x000000020303a224 */ /* 0x000fc800078e020b */
[----:B0-----:R-:W-:-:S04]  /*0230*/  @!P2 IMAD.WIDE R14, R3, 0x8, R12 ;  /* 0x00000008030ea825 */ /* 0x001fc800078e020c */
[----:B------:R-:W-:Y:S02]  /*0240*/  @P2 IMAD.WIDE R16, R17, 0x8, R12 ;  /* 0x0000000811102825 */ /* 0x000fe400078e020c */
[----:B------:R-:W2:Y:S04]  /*0250*/  @!P2 LDG.E.64 R12, desc[UR6][R14.64] ;  /* 0x000000060e0ca981 */ /* 0x000ea8000c1e1b00 */
[----:B------:R-:W3:Y:S01]  /*0260*/  @P2 LDG.E.64 R16, desc[UR6][R16.64] ;  /* 0x0000000610102981 */ /* 0x000ee2000c1e1b00 */
[----:B------:R-:W0:Y:S01]  /*0270*/  S2UR UR5, SR_CgaCtaId ;  /* 0x00000000000579c3 */ /* 0x000e220000008800 */
[----:B------:R-:W-:Y:S02]  /*0280*/  UMOV UR4, 0x400 ;  /* 0x0000040000047882 */ /* 0x000fe40000000000 */
[----:B0-----:R-:W-:-:S06]  /*0290*/  ULEA UR4, UR5, UR4, 0x18 ;  /* 0x0000000405047291 */ /* 0x001fcc000f8ec0ff */
[----:B------:R-:W-:-:S05]  /*02a0*/  LEA R19, R19, UR4, 0x3 ;  /* 0x0000000413137c11 */ /* 0x000fca000f8e18ff */
[----:B--2---:R0:W-:Y:S04]  /*02b0*/  @!P2 STS.64 [R19], R12 ;  /* 0x0000000c1300a388 */ /* 0x0041e80000000a00 */
[----:B---3--:R0:W-:Y:S02]  /*02c0*/  @P2 STS.64 [R19], R16 ;  /* 0x0000001013002388 */ /* 0x0081e40000000a00 */
.L_x_220:
[----:B------:R-:W-:Y:S05]  /*02d0*/  BSYNC.RECONVERGENT B0 ;  /* 0x0000000000007941 */ /* 0x000fea0003800200 */
.L_x_219:
[----:B------:R-:W-:Y:S04]  /*02e0*/  BSSY.RECONVERGENT B0, `(.L_x_221) ;  /* 0x0000012000007945 */ /* 0x000fe80003800200 */
[----:B------:R-:W-:Y:S05]  /*02f0*/  @P0 BRA `(.L_x_222) ;  /* 0x0000000000400947 */ /* 0x000fea0003800000 */
[----:B------:R-:W1:Y:S01]  /*0300*/  S2R R15, SR_CgaCtaId ;  /* 0x00000000000f7919 */ /* 0x000e620000008800 */
[----:B0-----:R-:W0:Y:S01]  /*0310*/  LDC.64 R12, c[0x0][0x380] ;  /* 0x0000e000ff0c7b82 */ /* 0x001e220000000a00 */
[----:B------:R-:W-:Y:S01]  /*0320*/  MOV R4, 0x400 ;  /* 0x0000040000047802 */ /* 0x000fe20000000f00 */
[----:B------:R-:W-:-:S03]  /*0330*/  IMAD.MOV.U32 R3, RZ, RZ, RZ ;  /* 0x000000ffff037224 */ /* 0x000fc600078e00ff */
[----:B-1----:R-:W-:Y:S02]  /*0340*/  LEA R19, R15, R4, 0x18 ;  /* 0x000000040f137211 */ /* 0x002fe400078ec0ff */
[----:B------:R-:W-:-:S07]  /*0350*/  MOV R4, R0 ;  /* 0x0000000000047202 */ /* 0x000fce0000000f00 */
.L_x_223:
[----:B01----:R-:W-:-:S06]  /*0360*/  IMAD.WIDE R14, R11, 0x8, R12 ;  /* 0x000000080b0e7825 */ /* 0x003fcc00078e020c */
[----:B------:R-:W2:Y:S01]  /*0370*/  LDG.E.64 R14, desc[UR6][R14.64] ;  /* 0x000000060e0e7981 */ /* 0x000ea2000c1e1b00 */
[----:B------:R-:W-:Y:S01]  /*0380*/  IMAD R17, R4, 0x8, R19 ;  /* 0x0000000804117824 */ /* 0x000fe200078e0213 */
[----:B------:R-:W-:Y:S01]  /*0390*/  IADD3 R3, PT, PT, R3, 0x1, RZ ;  /* 0x0000000103037810 */ /* 0x000fe20007ffe0ff */
[C---:B------:R-:W-:Y:S02]  /*03a0*/  IMAD R11, R5.reuse, R2, R11 ;  /* 0x00000002050b7224 */ /* 0x040fe400078e020b */
[----:B------:R-:W-:Y:S01]  /*03b0*/  IMAD.IADD R4, R5, 0x1, R4 ;  /* 0x0000000105047824 */ /* 0x000fe200078e0204 */
[----:B------:R-:W-:Y:S02]  /*03c0*/  ISETP.GE.AND P0, PT, R3, R8, PT ;  /* 0x000000080300720c */ /* 0x000fe40003f06270 */
[----:B------:R-:W-:Y:S01]  /*03d0*/  ISETP.LT.AND P2, PT, R11, R7, PT ;  /* 0x000000070b00720c */ /* 0x000fe20003f41270 */
[----:B--2---:R1:W-:-:S12]  /*03e0*/  STS.64 [R17], R14 ;  /* 0x0000000e11007388 */ /* 0x0043d80000000a00 */
[----:B------:R-:W-:Y:S05]  /*03f0*/  @!P0 BRA P2, `(.L_x_223) ;  /* 0xfffffffc00d88947 */ /* 0x000fea000103ffff */
.L_x_222:
[----:B------:R-:W-:Y:S05]  /*0400*/  BSYNC.RECONVERGENT B0 ;  /* 0x0000000000007941 */ /* 0x000fea0003800200 */
.L_x_221:
[----:B------:R-:W-:Y:S05]  /*0410*/  @!P1 EXIT ;  /* 0x000000000000994d */ /* 0x000fea0003800000 */
[----:B------:R-:W-:Y:S01]  /*0420*/  VIADD R3, R5, 0xffffffff ;  /* 0xffffffff05037836 */ /* 0x000fe20000000000 */
[----:B------:R-:W-:Y:S01]  /*0430*/  IADD3 R10, PT, PT, R9, R10, RZ ;  /* 0x0000000a090a7210 */ /* 0x000fe20007ffe0ff */
[----:B------:R-:W-:Y:S03]  /*0440*/  BSSY.RECONVERGENT B0, `(.L_x_224) ;  /* 0x0000016000007945 */ /* 0x000fe60003800200 */
[----:B------:R-:W-:Y:S02]  /*0450*/  ISETP.NE.AND P1, PT, R6, R3, PT ;  /* 0x000000030600720c */ /* 0x000fe40003f25270 */
[----:B------:R-:W-:-:S04]  /*0460*/  ISETP.GE.AND P0, PT, R10, R7, PT ;  /* 0x000000070a00720c */ /* 0x000fc80003f06270 */
[----:B------:R-:W-:-:S07]  /*0470*/  ISETP.LT.OR P0, PT, R8, 0x1, P0 ;  /* 0x000000010800780c */ /* 0x000fce0000701670 */
[----:B------:R-:W-:Y:S06]  /*0480*/  @P1 BRA `(.L_x_225) ;  /* 0x0000000000441947 */ /* 0x000fec0003800000 */
[----:B------:R-:W-:Y:S01]  /*0490*/  IADD3 R3, PT, PT, -R5, RZ, RZ ;  /* 0x000000ff05037210 */ /* 0x000fe20007ffe1ff */
[----:B0-----:R-:W0:Y:S04]  /*04a0*/  LDC.64 R12, c[0x0][0x380] ;  /* 0x0000e000ff0c7b82 */ /* 0x001e280000000a00 */
[----:B------:R-:W-:Y:S01]  /*04b0*/  IMAD R11, R2, R3, R11 ;  /* 0x00000003020b7224 */ /* 0x000fe200078e020b */
[----:B------:R-:W-:-:S04]  /*04c0*/  IADD3 R3, PT, PT, R9, -R2, R7 ;  /* 0x8000000209037210 */ /* 0x000fc80007ffe007 */
[----:B------:R-:W-:-:S13]  /*04d0*/  ISETP.NE.AND P1, PT, R11, R3, PT ;  /* 0x000000030b00720c */ /* 0x000fda0003f25270 */
[----:B------:R-:W-:Y:S02]  /*04e0*/  @P1 IMAD.IADD R11, R11, 0x1, R2 ;  /* 0x000000010b0b1824 */ /* 0x000fe400078e0202 */
[----:B0-----:R-:W-:-:S04]  /*04f0*/  @!P1 IMAD.WIDE R2, R9, 0x8, R12 ;  /* 0x0000000809029825 */ /* 0x001fc800078e020c */
[----:B------:R-:W-:Y:S02]  /*0500*/  @P1 IMAD.WIDE R8, R11, 0x8, R12 ;  /* 0x000000080b081825 */ /* 0x000fe400078e020c */
[----:B------:R-:W2:Y:S04]  /*0510*/  @!P1 LDG.E.64 R2, desc[UR6][R2.64] ;  /* 0x0000000602029981 */ /* 0x000ea8000c1e1b00 */
[----:B------:R-:W3:Y:S01]  /*0520*/  @P1 LDG.E.64 R8, desc[UR6][R8.64] ;  /* 0x0000000608081981 */ /* 0x000ee2000c1e1b00 */
[----:B------:R-:W0:Y:S01]  /*0530*/  S2UR UR5, SR_CgaCtaId ;  /* 0x00000000000579c3 */ /* 0x000e220000008800 */
[----:B------:R-:W-:Y:S01]  /*0540*/  UMOV UR4, 0x400 ;  /* 0x0000040000047882 */ /* 0x000fe20000000000 */
[----:B------:R-:W-:Y:S01]  /*0550*/  IADD3 R11, PT, PT, -R5, R4, RZ ;  /* 0x00000004050b7210 */ /* 0x000fe20007ffe1ff */
[----:B0-----:R-:W-:-:S06]  /*0560*/  ULEA UR4, UR5, UR4, 0x18 ;  /* 0x0000000405047291 */ /* 0x001fcc000f8ec0ff */
[----:B------:R-:W-:-:S05]  /*0570*/  LEA R11, R11, UR4, 0x3 ;  /* 0x000000040b0b7c11 */ /* 0x000fca000f8e18ff */
[----:B--2---:R2:W-:Y:S04]  /*0580*/  @!P1 STS.64 [R11+0x8], R2 ;  /* 0x000008020b009388 */ /* 0x0045e80000000a00 */
[----:B---3--:R2:W-:Y:S02]  /*0590*/  @P1 STS.64 [R11+0x8], R8 ;  /* 0x000008080b001388 */ /* 0x0085e40000000a00 */
.L_x_225:
[----:B------:R-:W-:Y:S05]  /*05a0*/  BSYNC.RECONVERGENT B0 ;  /* 0x0000000000007941 */ /* 0x000fea0003800200 */
.L_x_224:
[----:B------:R-:W-:Y:S06]  /*05b0*/  BAR.SYNC.DEFER_BLOCKING 0x0 ;  /* 0x0000000000007b1d */ /* 0x000fec0000010000 */
[----:B------:R-:W-:Y:S05]  /*05c0*/  @P0 EXIT ;  /* 0x000000000000094d */ /* 0x000fea0003800000 */
[----:B------:R-:W3:Y:S01]  /*05d0*/  S2UR UR5, SR_CgaCtaId ;  /* 0x00000000000579c3 */ /* 0x000ee20000008800 */
[----:B------:R-:W-:Y:S01]  /*05e0*/  UMOV UR4, 0x400 ;  /* 0x0000040000047882 */ /* 0x000fe20000000000 */
[----:B------:R-:W-:Y:S01]  /*05f0*/  IMAD.MOV.U32 R4, RZ, RZ, R10 ;  /* 0x000000ffff047224 */ /* 0x000fe200078e000a */
[----:B------:R-:W4:Y:S01]  /*0600*/  LDCU UR11, c[0x3][0x4c] ;  /* 0x00c00980ff0b77ac */ /* 0x000f220008000800 */
[----:B------:R-:W0:Y:S04]  /*0610*/  LDCU.64 UR8, c[0x3][0x18] ;  /* 0x00c00300ff0877ac */ /* 0x000e280008000a00 */
[----:B--2---:R-:W2:Y:S01]  /*0620*/  LDC.64 R2, c[0x0][0x388] ;  /* 0x0000e200ff027b82 */ /* 0x004ea20000000a00 */
[----:B------:R-:W0:Y:S01]  /*0630*/  LDCU UR10, c[0x3][0x40] ;  /* 0x00c00800ff0a77ac */ /* 0x000e220008000800 */
[----:B---3--:R-:W-:-:S03]  /*0640*/  ULEA UR5, UR5, UR4, 0x18 ;  /* 0x0000000405057291 */ /* 0x008fc6000f8ec0ff */
[----:B0---4-:R-:W-:-:S09]  /*0650*/  UMOV UR4, URZ ;  /* 0x000000ff00047c82 */ /* 0x011fd20008000000 */
.L_x_226:
[----:B------:R-:W-:Y:S01]  /*0660*/  LEA R6, R0, UR5, 0x3 ;  /* 0x0000000500067c11 */ /* 0x000fe2000f8e18ff */
[----:B------:R-:W-:-:S04]  /*0670*/  UIADD3 UR4, UPT, UPT, UR4, 0x1, URZ ;  /* 0x0000000104047890 */ /* 0x000fc8000fffe0ff */
[----:B0-----:R-:W0:Y:S01]  /*0680*/  LDS.64 R10, [R6] ;  /* 0x00000000060a7984 */ /* 0x001e220000000a00 */
[----:B------:R-:W-:-:S03]  /*0690*/  UISETP.GE.AND UP0, UPT, UR4, UR11, UPT ;  /* 0x0000000b0400728c */ /* 0x000fc6000bf06270 */
[----:B------:R-:W3:Y:S04]  /*06a0*/  LDS.64 R8, [R6+0x8] ;  /* 0x0000080006087984 */ /* 0x000ee80000000a00 */
[----:B------:R-:W4:Y:S01]  /*06b0*/  LDS.64 R12, [R6+-0x8] ;  /* 0xfffff800060c7984 */ /* 0x000f220000000a00 */
[----:B0-----:R-:W-:-:S08]  /*06c0*/  DADD R10, R10, R10 ;  /* 0x000000000a0a7229 */ /* 0x001fd0000000000a */
[----:B---3--:R-:W-:Y:S01]  /*06d0*/  DADD R8, R8, -R10 ;  /* 0x0000000008087229 */ /* 0x008fe2000000080a */
[----:B--2---:R-:W-:-:S04]  /*06e0*/  IMAD.WIDE R10, R4, 0x8, R2 ;  /* 0x00000008040a7825 */ /* 0x004fc800078e0202 */
[----:B------:R-:W-:-:S03]  /*06f0*/  IMAD R4, R5, UR10, R4 ;  /* 0x0000000a05047c24 */ /* 0x000fc6000f8e0204 */
[----:B----4-:R-:W-:Y:S02]  /*0700*/  DADD R8, R8, R12 ;  /* 0x0000000008087229 */ /* 0x010fe4000000000c */
[----:B------:R-:W-:-:S06]  /*0710*/  ISETP.GE.AND P0, PT, R4, R7, PT ;  /* 0x000000070400720c */ /* 0x000fcc0003f06270 */
[----:B------:R-:W-:-:S07]  /*0720*/  DMUL R8, R8, UR8 ;  /* 0x0000000808087c28 */ /* 0x000fce0008000000 */
[----:B------:R0:W-:Y:S01]  /*0730*/  STG.E.64 desc[UR6][R10.64], R8 ;  /* 0x000000080a007986 */ /* 0x0001e2000c101b06 */
[----:B------:R-:W-:Y:S05]  /*0740*/  @P0 EXIT ;  /* 0x000000000000094d */ /* 0x000fea0003800000 */
[----:B------:R-:W-:Y:S01]  /*0750*/  IADD3 R0, PT, PT, R5, R0, RZ ;  /* 0x0000000005007210 */ /* 0x000fe20007ffe0ff */
[----:B------:R-:W-:Y:S06]  /*0760*/  BRA.U !UP0, `(.L_x_226) ;  /* 0xfffffffd08bc7547 */ /* 0x000fec000b83ffff */
[----:B------:R-:W-:Y:S05]  /*0770*/  EXIT ;  /* 0x000000000000794d */ /* 0x000fea0003800000 */
.L_x_227:
        /* <DEDUP_REMOVED lines=16> */
.L_x_266:


//--------------------- .text._Z5DerixILi2EEvPKdPd --------------------------
	.section	.text._Z5DerixILi2EEvPKdPd,"ax",@progbits
	.align	128
        .global         _Z5DerixILi2EEvPKdPd
        .type           _Z5DerixILi2EEvPKdPd,@function
        .size           _Z5DerixILi2EEvPKdPd,(.L_x_267 - _Z5DerixILi2EEvPKdPd)
        .other          _Z5DerixILi2EEvPKdPd,@"STO_CUDA_ENTRY STV_DEFAULT"
_Z5DerixILi2EEvPKdPd:
.text._Z5DerixILi2EEvPKdPd:
[----:B------:R-:W-:Y:S01]  /*0000*/  LDC R1, c[0x0][0x37c] ;  /* 0x0000df00ff017b82 */ /* 0x000fe20000000800 */
[----:B------:R-:W0:Y:S01]  /*0010*/  S2R R0, SR_CTAID.Y ;  /* 0x0000000000007919 */ /* 0x000e220000002600 */
[----:B------:R-:W1:Y:S06]  /*0020*/  LDCU UR6, c[0x0][0x360] ;  /* 0x00006c00ff0677ac */ /* 0x000e6c0008000800 */
[----:B------:R-:W2:Y:S01]  /*0030*/  LDC.64 R2, c[0x3][0x40] ;  /* 0x00c01000ff027b82 */ /* 0x000ea20000000a00 */
[----:B------:R-:W0:Y:S01]  /*0040*/  S2R R5, SR_TID.Y ;  /* 0x0000000000057919 */ /* 0x000e220000002200 */
[----:B------:R-:W0:Y:S01]  /*0050*/  LDCU UR4, c[0x0][0x364] ;  /* 0x00006c80ff0477ac */ /* 0x000e220008000800 */
[----:B------:R-:W3:Y:S01]  /*0060*/  S2R R13, SR_CTAID.X ;  /* 0x00000000000d7919 */ /* 0x000ee20000002500 */
[----:B------:R-:W3:Y:S01]  /*0070*/  S2R R16, SR_TID.X ;  /* 0x0000000000107919 */ /* 0x000ee20000002100 */
[----:B0-----:R-:W-:Y:S01]  /*0080*/  IMAD R0, R0, UR4, R5 ;  /* 0x0000000400007c24 */ /* 0x001fe2000f8e0205 */
[----:B-1----:R-:W-:-:S04]  /*0090*/  UIADD3 UR4, UPT, UPT, UR6, 0x2, URZ ;  /* 0x0000000206047890 */ /* 0x002fc8000fffe0ff */
[----:B--2---:R-:W-:Y:S02]  /*00a0*/  ISETP.GE.AND P0, PT, R0, R3, PT ;  /* 0x000000030000720c */ /* 0x004fe40003f06270 */
[----:B------:R-:W-:Y:S02]  /*00b0*/  IMAD R14, R5, UR4, RZ ;  /* 0x00000004050e7c24 */ /* 0x000fe4000f8e02ff */
[----:B---3--:R-:W-:-:S05]  /*00c0*/  IMAD R13, R13, UR6, R16 ;  /* 0x000000060d0d7c24 */ /* 0x008fca000f8e0210 */
[----:B------:R-:W-:-:S13]  /*00d0*/  ISETP.GT.OR P0, PT, R13, R2, P0 ;  /* 0x000000020d00720c */ /* 0x000fda0000704670 */
[----:B------:R-:W-:Y:S05]  /*00e0*/  @P0 EXIT ;  /* 0x000000000000094d */ /* 0x000fea0003800000 */
[----:B------:R-:W0:Y:S01]  /*00f0*/  LDC.64 R4, c[0x0][0x380] ;  /* 0x0000e000ff047b82 */ /* 0x000e220000000a00 */
[----:B------:R-:W1:Y:S01]  /*0100*/  LDCU.64 UR8, c[0x0][0x358] ;  /* 0x00006b00ff0877ac */ /* 0x000e620008000a00 */
[-C--:B------:R-:W-:Y:S01]  /*0110*/  ISETP.NE.AND P0, PT, R13, R2.reuse, PT ;  /* 0x000000020d00720c */ /* 0x080fe20003f05270 */
[----:B------:R-:W-:-:S03]  /*0120*/  IMAD R12, R0, R2, RZ ;  /* 0x00000002000c7224 */ /* 0x000fc600078e02ff */
[----:B------:R-:W-:-:S04]  /*0130*/  SEL R3, R2, RZ, !P0 ;  /* 0x000000ff02037207 */ /* 0x000fc80004000000 */
[----:B------:R-:W-:-:S05]  /*0140*/  IADD3 R3, PT, PT, -R3, R12, R13 ;  /* 0x0000000c03037210 */ /* 0x000fca0007ffe10d */
[----:B0-----:R-:W-:-:S05]  /*0150*/  IMAD.WIDE R6, R3, 0x8, R4 ;  /* 0x0000000803067825 */ /* 0x001fca00078e0204 */
[----:B-1----:R-:W2:Y:S01]  /*0160*/  LDG.E.64 R8, desc[UR8][R6.64] ;  /* 0x0000000806087981 */ /* 0x002ea2000c1e1b00 */
[----:B------:R-:W0:Y:S01]  /*0170*/  S2UR UR5, SR_CgaCtaId ;  /* 0x00000000000579c3 */ /* 0x000e220000008800 */
[----:B------:R-:W-:Y:S01]  /*0180*/  UMOV UR4, 0x400 ;  /* 0x0000040000047882 */ /* 0x000fe20000000000 */
[----:B------:R-:W-:Y:S01]  /*0190*/  IMAD.IADD R0, R14, 0x1, R16 ;  /* 0x000000010e007824 */ /* 0x000fe200078e0210 */
[----:B0-----:R-:W-:-:S06]  /*01a0*/  ULEA UR4, UR5, UR4, 0x18 ;  /* 0x0000000405047291 */ /* 0x001fcc000f8ec0ff */
[----:B------:R-:W-:-:S05]  /*01b0*/  LEA R0, R0, UR4, 0x3 ;  /* 0x0000000400007c11 */ /* 0x000fca000f8e18ff */
[----:B--2---:R0:W-:Y:S01]  /*01c0*/  STS.64 [R0+0x8], R8 ;  /* 0x0000080800007388 */ /* 0x0041e20000000a00 */
[----:B------:R-:W-:Y:S05]  /*01d0*/  @!P0 EXIT ;  /* 0x000000000000894d */ /* 0x000fea0003800000 */
[----:B------:R-:W-:Y:S01]  /*01e0*/  ISETP.NE.AND P0, PT, R16, RZ, PT ;  /* 0x000000ff1000720c */ /* 0x000fe20003f05270 */
[----:B------:R-:W-:-:S12]  /*01f0*/  BSSY.RECONVERGENT B0, `(.L_x_228) ;  /* 0x000000a000007945 */ /* 0x000fd80003800200 */
[----:B------:R-:W-:Y:S05]  /*0200*/  @P0 BRA `(.L_x_229) ;  /* 0x0000000000200947 */ /* 0x000fea0003800000 */
[----:B------:R-:W-:-:S13]  /*0210*/  ISETP.NE.AND P0, PT, R13, RZ, PT ;  /* 0x000000ff0d00720c */ /* 0x000fda0003f05270 */
[----:B0-----:R-:W-:Y:S01]  /*0220*/  @!P0 IADD3 R9, PT, PT, R3, -0x1, R2 ;  /* 0xffffffff03098810 */ /* 0x001fe20007ffe002 */
[----:B------:R-:W2:Y:S04]  /*0230*/  @P0 LDG.E.64 R10, desc[UR8][R6.64+-0x8] ;  /* 0xfffff808060a0981 */ /* 0x000ea8000c1e1b00 */
[----:B------:R-:W-:-:S06]  /*0240*/  @!P0 IMAD.WIDE R8, R9, 0x8, R4 ;  /* 0x0000000809088825 */ /* 0x000fcc00078e0204 */
[----:B------:R-:W3:Y:S01]  /*0250*/  @!P0 LDG.E.64 R8, desc[UR8][R8.64] ;  /* 0x0000000808088981 */ /* 0x000ee2000c1e1b00 */
[----:B------:R-:W-:-:S05]  /*0260*/  LEA R15, R14, UR4, 0x3 ;  /* 0x000000040e0f7c11 */ /* 0x000fca000f8e18ff */
[----:B---3--:R1:W-:Y:S04]  /*0270*/  @!P0 STS.64 [R15], R8 ;  /* 0x000000080f008388 */ /* 0x0083e80000000a00 */
[----:B--2---:R1:W-:Y:S02]  /*0280*/  @P0 STS.64 [R15], R10 ;  /* 0x0000000a0f000388 */ /* 0x0043e40000000a00 */
.L_x_229:
[----:B------:R-:W-:Y:S05]  /*0290*/  BSYNC.RECONVERGENT B0 ;  /* 0x0000000000007941 */ /* 0x000fea0003800200 */
.L_x_228:
[----:B------:R-:W-:Y:S01]  /*02a0*/  UIADD3 UR4, UPT, UPT, UR6, -0x1, URZ ;  /* 0xffffffff06047890 */ /* 0x000fe2000fffe0ff */
[----:B------:R-:W-:Y:S05]  /*02b0*/  BSSY.RECONVERGENT B0, `(.L_x_230) ;  /* 0x000000a000007945 */ /* 0x000fea0003800200 */
[----:B------:R-:W-:-:S13]  /*02c0*/  ISETP.NE.AND P0, PT, R16, UR4, PT ;  /* 0x0000000410007c0c */ /* 0x000fda000bf05270 */
[----:B------:R-:W-:Y:S05]  /*02d0*/  @P0 BRA `(.L_x_231) ;  /* 0x00000000001c0947 */ /* 0x000fea0003800000 */
[----:B------:R-:W-:-:S05]  /*02e0*/  VIADD R2, R2, 0xffffffff ;  /* 0xffffffff02027836 */ /* 0x000fca0000000000 */
[----:B------:R-:W-:-:S13]  /*02f0*/  ISETP.NE.AND P0, PT, R13, R2, PT ;  /* 0x000000020d00720c */ /* 0x000fda0003f05270 */
[----:B------:R-:W-:Y:S01]  /*0300*/  @!P0 IMAD.WIDE R4, R12, 0x8, R4 ;  /* 0x000000080c048825 */ /* 0x000fe200078e0204 */
[----:B------:R-:W2:Y:S05]  /*0310*/  @P0 LDG.E.64 R6, desc[UR8][R6.64+0x8] ;  /* 0x0000080806060981 */ /* 0x000eaa000c1e1b00 */
[----:B------:R-:W3:Y:S04]  /*0320*/  @!P0 LDG.E.64 R4, desc[UR8][R4.64] ;  /* 0x0000000804048981 */ /* 0x000ee8000c1e1b00 */
[----:B---3--:R3:W-:Y:S04]  /*0330*/  @!P0 STS.64 [R0+0x10], R4 ;  /* 0x0000100400008388 */ /* 0x0087e80000000a00 */
[----:B--2---:R3:W-:Y:S02]  /*0340*/  @P0 STS.64 [R0+0x10], R6 ;  /* 0x0000100600000388 */ /* 0x0047e40000000a00 */
.L_x_231:
[----:B------:R-:W-:Y:S05]  /*0350*/  BSYNC.RECONVERGENT B0 ;  /* 0x0000000000007941 */ /* 0x000fea0003800200 */
.L_x_230:
[----:B------:R-:W-:Y:S08]  /*0360*/  BAR.SYNC.DEFER_BLOCKING 0x0 ;  /* 0x0000000000007b1d */ /* 0x000ff00000010000 */
[----:B-1----:R-:W1:Y:S01]  /*0370*/  LDC.64 R10, c[0x0][0x388] ;  /* 0x0000e200ff0a7b82 */ /* 0x002e620000000a00 */
[----:B------:R-:W2:Y:S01]  /*0380*/  LDCU.64 UR4, c[0x3][0x10] ;  /* 0x00c00200ff0477ac */ /* 0x000ea20008000a00 */
[----:B---3--:R-:W3:Y:S04]  /*0390*/  LDS.64 R6, [R0+0x8] ;  /* 0x0000080000067984 */ /* 0x008ee80000000a00 */
[----:B------:R-:W4:Y:S01]  /*03a0*/  LDS.64 R4, [R0+0x10] ;  /* 0x0000100000047984 */ /* 0x000f220000000a00 */
[----:B-1----:R-:W-:-:S03]  /*03b0*/  IMAD.WIDE R2, R3, 0x8, R10 ;  /* 0x0000000803027825 */ /* 0x002fc600078e020a */
[----:B0-----:R-:W0:Y:S01]  /*03c0*/  LDS.64 R8, [R0] ;  /* 0x0000000000087984 */ /* 0x001e220000000a00 */
[----:B---3--:R-:W-:-:S08]  /*03d0*/  DADD R6, R6, R6 ;  /* 0x0000000006067229 */ /* 0x008fd00000000006 */
[----:B----4-:R-:W-:-:S08]  /*03e0*/  DADD R4, R4, -R6 ;  /* 0x0000000004047229 */ /* 0x010fd00000000806 */
[----:B0-----:R-:W-:-:S08]  /*03f0*/  DADD R4, R4, R8 ;  /* 0x0000000004047229 */ /* 0x001fd00000000008 */
[----:B--2---:R-:W-:-:S07]  /*0400*/  DMUL R4, R4, UR4 ;  /* 0x0000000404047c28 */ /* 0x004fce0008000000 */
[----:B------:R-:W-:Y:S01]  /*0410*/  STG.E.64 desc[UR8][R2.64], R4 ;  /* 0x0000000402007986 */ /* 0x000fe2000c101b08 */
[----:B------:R-:W-:Y:S05]  /*0420*/  EXIT ;  /* 0x000000000000794d */ /* 0x000fea0003800000 */
.L_x_232:
        /* <DEDUP_REMOVED lines=13> */
.L_x_267:


//--------------------- .text._Z5DeriyILi1EEvPKdPd --------------------------
	.section	.text._Z5DeriyILi1EEvPKdPd,"ax",@progbits
	.align	128
        .global         _Z5DeriyILi1EEvPKdPd
        .type           _Z5DeriyILi1EEvPKdPd,@function
        .size           _Z5DeriyILi1EEvPKdPd,(.L_x_268 - _Z5DeriyILi1EEvPKdPd)
        .other          _Z5DeriyILi1EEvPKdPd,@"STO_CUDA_ENTRY STV_DEFAULT"
_Z5DeriyILi1EEvPKdPd:
.text._Z5DeriyILi1EEvPKdPd:
        /* <DEDUP_REMOVED lines=45> */
.L_x_234:
[----:B------:R-:W-:Y:S05]  /*02d0*/  BSYNC.RECONVERGENT B0 ;  /* 0x0000000000007941 */ /* 0x000fea0003800200 */
.L_x_233:
        /* <DEDUP_REMOVED lines=8> */
.L_x_237:
[----:B01----:R-:W-:-:S06]  /*0360*/  IMAD.WIDE R14, R11, 0x8, R12 ;  /* 0x000000080b0e7825 */ /* 0x003fcc00078e020c */
[----:B------:R-:W2:Y:S01]  /*0370*/  LDG.E.64 R14, desc[UR6][R14.64] ;  /* 0x000000060e0e7981 */ /* 0x000ea2000c1e1b00 */
[----:B------:R-:W-:Y:S01]  /*0380*/  IMAD R17, R4, 0x8, R19 ;  /* 0x0000000804117824 */ /* 0x000fe200078e0213 */
[----:B------:R-:W-:Y:S01]  /*0390*/  IADD3 R4, PT, PT, R5, R4, RZ ;  /* 0x0000000405047210 */ /* 0x000fe20007ffe0ff */
[----:B------:R-:W-:Y:S02]  /*03a0*/  VIADD R3, R3, 0x1 ;  /* 0x0000000103037836 */ /* 0x000fe40000000000 */
[----:B------:R-:W-:-:S03]  /*03b0*/  IMAD R11, R5, R2, R11 ;  /* 0x00000002050b7224 */ /* 0x000fc600078e020b */
[----:B------:R-:W-:Y:S02]  /*03c0*/  ISETP.GE.AND P0, PT, R3, R8, PT ;  /* 0x000000080300720c */ /* 0x000fe40003f06270 */
[----:B------:R-:W-:Y:S01]  /*03d0*/  ISETP.LT.AND P2, PT, R11, R7, PT ;  /* 0x000000070b00720c */ /* 0x000fe20003f41270 */
[----:B--2---:R1:W-:-:S12]  /*03e0*/  STS.64 [R17], R14 ;  /* 0x0000000e11007388 */ /* 0x0043d80000000a00 */
[----:B------:R-:W-:Y:S05]  /*03f0*/  @!P0 BRA P2, `(.L_x_237) ;  /* 0xfffffffc00d88947 */ /* 0x000fea000103ffff */
.L_x_236:
[----:B------:R-:W-:Y:S05]  /*0400*/  BSYNC.RECONVERGENT B0 ;  /* 0x0000000000007941 */ /* 0x000fea0003800200 */
.L_x_235:
[----:B------:R-:W-:Y:S05]  /*0410*/  @!P1 EXIT ;  /* 0x000000000000994d */ /* 0x000fea0003800000 */
[----:B------:R-:W-:Y:S01]  /*0420*/  IADD3 R3, PT, PT, R5, -0x1, RZ ;  /* 0xffffffff05037810 */ /* 0x000fe20007ffe0ff */
[----:B-1----:R-:W-:Y:S01]  /*0430*/  IMAD.IADD R14, R9, 0x1, R10 ;  /* 0x00000001090e7824 */ /* 0x002fe200078e020a */
[----:B------:R-:W-:Y:S02]  /*0440*/  BSSY.RECONVERGENT B0, `(.L_x_238) ;  /* 0x0000016000007945 */ /* 0x000fe40003800200 */
[----:B------:R-:W-:Y:S02]  /*0450*/  ISETP.NE.AND P1, PT, R6, R3, PT ;  /* 0x000000030600720c */ /* 0x000fe40003f25270 */
[----:B------:R-:W-:-:S04]  /*0460*/  ISETP.GE.AND P0, PT, R14, R7, PT ;  /* 0x000000070e00720c */ /* 0x000fc80003f06270 */
[----:B------:R-:W-:-:S07]  /*0470*/  ISETP.LT.OR P0, PT, R8, 0x1, P0 ;  /* 0x000000010800780c */ /* 0x000fce0000701670 */
[----:B------:R-:W-:Y:S06]  /*0480*/  @P1 BRA `(.L_x_239) ;  /* 0x0000000000441947 */ /* 0x000fec0003800000 */
[----:B------:R-:W-:Y:S01]  /*0490*/  IMAD.MOV R3, RZ, RZ, -R5 ;  /* 0x000000ffff037224 */ /* 0x000fe200078e0a05 */
[----:B0-----:R-:W0:Y:S03]  /*04a0*/  LDC.64 R12, c[0x0][0x380] ;  /* 0x0000e000ff0c7b82 */ /* 0x001e260000000a00 */
[----:B------:R-:W-:Y:S01]  /*04b0*/  IMAD R11, R2, R3, R11 ;  /* 0x00000003020b7224 */ /* 0x000fe200078e020b */
[----:B------:R-:W-:-:S04]  /*04c0*/  IADD3 R3, PT, PT, R9, -R2, R7 ;  /* 0x8000000209037210 */ /* 0x000fc80007ffe007 */
[----:B------:R-:W-:-:S13]  /*04d0*/  ISETP.NE.AND P1, PT, R11, R3, PT ;  /* 0x000000030b00720c */ /* 0x000fda0003f25270 */
[----:B------:R-:W-:Y:S01]  /*04e0*/  @P1 IADD3 R11, PT, PT, R11, R2, RZ ;  /* 0x000000020b0b1210 */ /* 0x000fe20007ffe0ff */
[----:B0-----:R-:W-:-:S04]  /*04f0*/  @!P1 IMAD.WIDE R2, R9, 0x8, R12 ;  /* 0x0000000809029825 */ /* 0x001fc800078e020c */
[----:B------:R-:W-:Y:S02]  /*0500*/  @P1 IMAD.WIDE R8, R11, 0x8, R12 ;  /* 0x000000080b081825 */ /* 0x000fe400078e020c */
[----:B------:R-:W2:Y:S04]  /*0510*/  @!P1 LDG.E.64 R2, desc[UR6][R2.64] ;  /* 0x0000000602029981 */ /* 0x000ea8000c1e1b00 */
[----:B------:R-:W3:Y:S01]  /*0520*/  @P1 LDG.E.64 R8, desc[UR6][R8.64] ;  /* 0x0000000608081981 */ /* 0x000ee2000c1e1b00 */
[----:B------:R-:W0:Y:S01]  /*0530*/  S2UR UR5, SR_CgaCtaId ;  /* 0x00000000000579c3 */ /* 0x000e220000008800 */
[----:B------:R-:W-:Y:S01]  /*0540*/  UMOV UR4, 0x400 ;  /* 0x0000040000047882 */ /* 0x000fe20000000000 */
[----:B------:R-:W-:Y:S01]  /*0550*/  IMAD.IADD R11, R4, 0x1, -R5 ;  /* 0x00000001040b7824 */ /* 0x000fe200078e0a05 */
[----:B0-----:R-:W-:-:S06]  /*0560*/  ULEA UR4, UR5, UR4, 0x18 ;  /* 0x0000000405047291 */ /* 0x001fcc000f8ec0ff */
[----:B------:R-:W-:-:S05]  /*0570*/  LEA R11, R11, UR4, 0x3 ;  /* 0x000000040b0b7c11 */ /* 0x000fca000f8e18ff */
[----:B--2---:R1:W-:Y:S04]  /*0580*/  @!P1 STS.64 [R11+0x8], R2 ;  /* 0x000008020b009388 */ /* 0x0043e80000000a00 */
[----:B---3--:R1:W-:Y:S02]  /*0590*/  @P1 STS.64 [R11+0x8], R8 ;  /* 0x000008080b001388 */ /* 0x0083e40000000a00 */
.L_x_239:
[----:B------:R-:W-:Y:S05]  /*05a0*/  BSYNC.RECONVERGENT B0 ;  /* 0x0000000000007941 */ /* 0x000fea0003800200 */
.L_x_238:
[----:B------:R-:W-:Y:S06]  /*05b0*/  BAR.SYNC.DEFER_BLOCKING 0x0 ;  /* 0x0000000000007b1d */ /* 0x000fec0000010000 */
[----:B------:R-:W-:Y:S05]  /*05c0*/  @P0 EXIT ;  /* 0x000000000000094d */ /* 0x000fea0003800000 */
[----:B------:R-:W2:Y:S01]  /*05d0*/  S2UR UR5, SR_CgaCtaId ;  /* 0x00000000000579c3 */ /* 0x000ea20000008800 */
[----:B------:R-:W-:Y:S01]  /*05e0*/  UMOV UR4, 0x400 ;  /* 0x0000040000047882 */ /* 0x000fe20000000000 */
[----:B------:R-:W3:Y:S01]  /*05f0*/  LDCU UR11, c[0x3][0x4c] ;  /* 0x00c00980ff0b77ac */ /* 0x000ee20008000800 */
[----:B------:R-:W4:Y:S05]  /*0600*/  LDCU.64 UR8, c[0x3][0x8] ;  /* 0x00c00100ff0877ac */ /* 0x000f2a0008000a00 */
[----:B-1----:R-:W1:Y:S01]  /*0610*/  LDC.64 R10, c[0x0][0x388] ;  /* 0x0000e200ff0a7b82 */ /* 0x002e620000000a00 */
[----:B------:R-:W0:Y:S01]  /*0620*/  LDCU UR10, c[0x3][0x40] ;  /* 0x00c00800ff0a77ac */ /* 0x000e220008000800 */
[----:B--2---:R-:W-:-:S03]  /*0630*/  ULEA UR5, UR5, UR4, 0x18 ;  /* 0x0000000405057291 */ /* 0x004fc6000f8ec0ff */
[----:B0--34-:R-:W-:-:S09]  /*0640*/  UMOV UR4, URZ ;  /* 0x000000ff00047c82 */ /* 0x019fd20008000000 */
.L_x_240:
[----:B------:R-:W-:Y:S01]  /*0650*/  LEA R4, R0, UR5, 0x3 ;  /* 0x0000000500047c11 */ /* 0x000fe2000f8e18ff */
[----:B------:R-:W-:-:S04]  /*0660*/  UIADD3 UR4, UPT, UPT, UR4, 0x1, URZ ;  /* 0x0000000104047890 */ /* 0x000fc8000fffe0ff */
[----:B0-----:R-:W-:Y:S01]  /*0670*/  LDS.64 R2, [R4+0x8] ;  /* 0x0000080004027984 */ /* 0x001fe20000000a00 */
[----:B------:R-:W-:-:S03]  /*0680*/  UISETP.GE.AND UP0, UPT, UR4, UR11, UPT ;  /* 0x0000000b0400728c */ /* 0x000fc6000bf06270 */
[----:B------:R-:W0:Y:S02]  /*0690*/  LDS.64 R8, [R4+-0x8] ;  /* 0xfffff80004087984 */ /* 0x000e240000000a00 */
[----:B0-----:R-:W-:Y:S01]  /*06a0*/  DADD R2, R2, -R8 ;  /* 0x0000000002027229 */ /* 0x001fe20000000808 */
[----:B-1----:R-:W-:-:S04]  /*06b0*/  IMAD.WIDE R8, R14, 0x8, R10 ;  /* 0x000000080e087825 */ /* 0x002fc800078e020a */
[----:B------:R-:W-:-:S03]  /*06c0*/  IMAD R14, R5, UR10, R14 ;  /* 0x0000000a050e7c24 */ /* 0x000fc6000f8e020e */
[----:B------:R-:W-:Y:S02]  /*06d0*/  DMUL R2, R2, UR8 ;  /* 0x0000000802027c28 */ /* 0x000fe40008000000 */
[----:B------:R-:W-:-:S05]  /*06e0*/  ISETP.GE.AND P0, PT, R14, R7, PT ;  /* 0x000000070e00720c */ /* 0x000fca0003f06270 */
[----:B------:R0:W-:Y:S08]  /*06f0*/  STG.E.64 desc[UR6][R8.64], R2 ;  /* 0x0000000208007986 */ /* 0x0001f0000c101b06 */
[----:B------:R-:W-:Y:S05]  /*0700*/  @P0 EXIT ;  /* 0x000000000000094d */ /* 0x000fea0003800000 */
[----:B------:R-:W-:Y:S01]  /*0710*/  IADD3 R0, PT, PT, R5, R0, RZ ;  /* 0x0000000005007210 */ /* 0x000fe20007ffe0ff */
[----:B------:R-:W-:Y:S06]  /*0720*/  BRA.U !UP0, `(.L_x_240) ;  /* 0xfffffffd08c87547 */ /* 0x000fec000b83ffff */
[----:B------:R-:W-:Y:S05]  /*0730*/  EXIT ;  /* 0x000000000000794d */ /* 0x000fea0003800000 */
.L_x_241:
        /* <DEDUP_REMOVED lines=12> */
.L_x_268:


//--------------------- .text._Z5DerixILi1EEvPKdPd --------------------------
	.section	.text._Z5DerixILi1EEvPKdPd,"ax",@progbits
	.align	128
        .global         _Z5DerixILi1EEvPKdPd
        .type           _Z5DerixILi1EEvPKdPd,@function
        .size           _Z5DerixILi1EEvPKdPd,(.L_x_269 - _Z5DerixILi1EEvPKdPd)
        .other          _Z5DerixILi1EEvPKdPd,@"STO_CUDA_ENTRY STV_DEFAULT"
_Z5DerixILi1EEvPKdPd:
.text._Z5DerixILi1EEvPKdPd:
        /* <DEDUP_REMOVED lines=41> */
.L_x_243:
[----:B------:R-:W-:Y:S05]  /*0290*/  BSYNC.RECONVERGENT B0 ;  /* 0x0000000000007941 */ /* 0x000fea0003800200 */
.L_x_242:
        /* <DEDUP_REMOVED lines=11> */
.L_x_245:
[----:B------:R-:W-:Y:S05]  /*0350*/  BSYNC.RECONVERGENT B0 ;  /* 0x0000000000007941 */ /* 0x000fea0003800200 */
.L_x_244:
[----:B------:R-:W-:Y:S08]  /*0360*/  BAR.SYNC.DEFER_BLOCKING 0x0 ;  /* 0x0000000000007b1d */ /* 0x000ff00000010000 */
[----:B01----:R-:W0:Y:S01]  /*0370*/  LDC.64 R8, c[0x0][0x388] ;  /* 0x0000e200ff087b82 */ /* 0x003e220000000a00 */
[----:B------:R-:W1:Y:S01]  /*0380*/  LDCU.64 UR4, c[0x3][URZ] ;  /* 0x00c00000ff0477ac */ /* 0x000e620008000a00 */
[----:B---3--:R-:W-:Y:S04]  /*0390*/  LDS.64 R4, [R0+0x10] ;  /* 0x0000100000047984 */ /* 0x008fe80000000a00 */
[----:B------:R-:W2:Y:S01]  /*03a0*/  LDS.64 R6, [R0] ;  /* 0x0000000000067984 */ /* 0x000ea20000000a00 */
[----:B0-----:R-:W-:Y:S01]  /*03b0*/  IMAD.WIDE R2, R3, 0x8, R8 ;  /* 0x0000000803027825 */ /* 0x001fe200078e0208 */
[----:B--2---:R-:W-:-:S08]  /*03c0*/  DADD R4, R4, -R6 ;  /* 0x0000000004047229 */ /* 0x004fd00000000806 */
[----:B-1----:R-:W-:-:S07]  /*03d0*/  DMUL R4, R4, UR4 ;  /* 0x0000000404047c28 */ /* 0x002fce0008000000 */
[----:B------:R-:W-:Y:S01]  /*03e0*/  STG.E.64 desc[UR8][R2.64], R4 ;  /* 0x0000000402007986 */ /* 0x000fe2000c101b08 */
[----:B------:R-:W-:Y:S05]  /*03f0*/  EXIT ;  /* 0x000000000000794d */ /* 0x000fea0003800000 */
.L_x_246:
        /* <DEDUP_REMOVED lines=16> */
.L_x_269:


//--------------------- .nv.global.init           --------------------------
	.section	.nv.global.init,"aw",@progbits
	.align	16
.nv.global.init:
	.type		__cudart_sin_cos_coeffs,@object
	.size		__cudart_sin_cos_coeffs,(__cudart_i2opi_d - __cudart_sin_cos_coeffs)
__cudart_sin_cos_coeffs:
        /*0000*/ 	.byte	0x46, 0xd2, 0xb0, 0x2c, 0xf1, 0xe5, 0x5a, 0xbe, 0x92, 0xe3, 0xac, 0x69, 0xe3, 0x1d, 0xc7, 0x3e
        /*0010*/ 	.byte	0xa1, 0x62, 0xdb, 0x19, 0xa0, 0x01, 0x2a, 0xbf, 0x18, 0x08, 0x11, 0x11, 0x11, 0x11, 0x81, 0x3f
        /*0020*/ 	.byte	0x54, 0x55, 0x55, 0x55, 0x55, 0x55, 0xc5, 0xbf, 0x00, 0x00, 0x00, 0x00, 0x00, 0x00, 0x00, 0x00
        /*0030*/ 	.byte	0x00, 0x00, 0x00, 0x00, 0x00, 0x00, 0x00, 0x00, 0x64, 0x81, 0xfd, 0x20, 0x83, 0xff, 0xa8, 0xbd
        /*0040*/ 	.byte	0x28, 0x85, 0xef, 0xc1, 0xa7, 0xee, 0x21, 0x3e, 0xd9, 0xe6, 0x06, 0x8e, 0x4f, 0x7e, 0x92, 0xbe
        /*0050*/ 	.byte	0xe9, 0xbc, 0xdd, 0x19, 0xa0, 0x01, 0xfa, 0x3e, 0x47, 0x5d, 0xc1, 0x16, 0x6c, 0xc1, 0x56, 0xbf
        /*0060*/ 	.byte	0x51, 0x55, 0x55, 0x55, 0x55, 0x55, 0xa5, 0x3f, 0x00, 0x00, 0x00, 0x00, 0x00, 0x00, 0xe0, 0xbf
        /*0070*/ 	.byte	0x00, 0x00, 0x00, 0x00, 0x00, 0x00, 0xf0, 0x3f, 0x00, 0x00, 0x00, 0x00, 0x00, 0x00, 0x00, 0x00
	.type		__cudart_i2opi_d,@object
	.size		__cudart_i2opi_d,(.L_64 - __cudart_i2opi_d)
__cudart_i2opi_d:
        /* <DEDUP_REMOVED lines=9> */
.L_64:


//--------------------- .nv.shared._ZN3cub18CUB_300001_SM_10006detail6reduce28DeviceReduceSingleTileKernelINS2_10policy_hubIdyN4cuda3std3__44plusIdEEE10Policy1000EPdSC_iS9_ddNS7_10__identityEEEvT0_T1_T2_T3_T4_T6_ --------------------------
	.section	.nv.shared._ZN3cub18CUB_300001_SM_10006detail6reduce28DeviceReduceSingleTileKernelINS2_10policy_hubIdyN4cuda3std3__44plusIdEEE10Policy1000EPdSC_iS9_ddNS7_10__identityEEEvT0_T1_T2_T3_T4_T6_,"aw",@nobits
	.sectionflags	@""
	.align	8
.nv.shared._ZN3cub18CUB_300001_SM_10006detail6reduce28DeviceReduceSingleTileKernelINS2_10policy_hubIdyN4cuda3std3__44plusIdEEE10Policy1000EPdSC_iS9_ddNS7_10__identityEEEvT0_T1_T2_T3_T4_T6_:
	.zero		1176


//--------------------- .nv.shared.reserved.0     --------------------------
	.section	.nv.shared.reserved.0,"aw",@nobits
	.weak		__nv_reservedSMEM_offset_0_alias
	.size		__nv_reservedSMEM_offset_0_alias, 0, 64
	.other		__nv_reservedSMEM_offset_0_alias,@"STO_CUDA_RESERVED_SHARED STV_DEFAULT"
__nv_reservedSMEM_offset_0_alias:
	.zero		0
	.zero		64


//--------------------- .nv.global                --------------------------
	.section	.nv.global,"aw",@nobits
.nv.global:
	.type		_ZN30_INTERNAL_d937adae_4_k_cu_main6thrust24THRUST_300001_SM_1000_NS3seqE,@object
	.size		_ZN30_INTERNAL_d937adae_4_k_cu_main6thrust24THRUST_300001_SM_1000_NS3seqE,(_ZN30_INTERNAL_d937adae_4_k_cu_main4cuda3std3__48in_placeE - _ZN30_INTERNAL_d937adae_4_k_cu_main6thrust24THRUST_300001_SM_1000_NS3seqE)
_ZN30_INTERNAL_d937adae_4_k_cu_main6thrust24THRUST_300001_SM_1000_NS3seqE:
	.zero		1
	.type		_ZN30_INTERNAL_d937adae_4_k_cu_main4cuda3std3__48in_placeE,@object
	.size		_ZN30_INTERNAL_d937adae_4_k_cu_main4cuda3std3__48in_placeE,(_ZN30_INTERNAL_d937adae_4_k_cu_main4cuda3std6ranges3__45__cpo4sizeE - _ZN30_INTERNAL_d937adae_4_k_cu_main4cuda3std3__48in_placeE)
_ZN30_INTERNAL_d937adae_4_k_cu_main4cuda3std3__48in_placeE:
	.zero		1
	.type		_ZN30_INTERNAL_d937adae_4_k_cu_main4cuda3std6ranges3__45__cpo4sizeE,@object
	.size		_ZN30_INTERNAL_d937adae_4_k_cu_main4cuda3std6ranges3__45__cpo4sizeE,(_ZN30_INTERNAL_d937adae_4_k_cu_main6thrust24THRUST_300001_SM_1000_NS12placeholders2_3E - _ZN30_INTERNAL_d937adae_4_k_cu_main4cuda3std6ranges3__45__cpo4sizeE)
_ZN30_INTERNAL_d937adae_4_k_cu_main4cuda3std6ranges3__45__cpo4sizeE:
	.zero		1
	.type		_ZN30_INTERNAL_d937adae_4_k_cu_main6thrust24THRUST_300001_SM_1000_NS12placeholders2_3E,@object
	.size		_ZN30_INTERNAL_d937adae_4_k_cu_main6thrust24THRUST_300001_SM_1000_NS12placeholders2_3E,(_ZN30_INTERNAL_d937adae_4_k_cu_main4cuda3std3__45__cpo6cbeginE - _ZN30_INTERNAL_d937adae_4_k_cu_main6thrust24THRUST_300001_SM_1000_NS12placeholders2_3E)
_ZN30_INTERNAL_d937adae_4_k_cu_main6thrust24THRUST_300001_SM_1000_NS12placeholders2_3E:
	.zero		1
	.type		_ZN30_INTERNAL_d937adae_4_k_cu_main4cuda3std3__45__cpo6cbeginE,@object
	.size		_ZN30_INTERNAL_d937adae_4_k_cu_main4cuda3std3__45__cpo6cbeginE,(_ZN30_INTERNAL_d937adae_4_k_cu_main4cuda3std6ranges3__45__cpo6cbeginE - _ZN30_INTERNAL_d937adae_4_k_cu_main4cuda3std3__45__cpo6cbeginE)
_ZN30_INTERNAL_d937adae_4_k_cu_main4cuda3std3__45__cpo6cbeginE:
	.zero		1
	.type		_ZN30_INTERNAL_d937adae_4_k_cu_main4cuda3std6ranges3__45__cpo6cbeginE,@object
	.size		_ZN30_INTERNAL_d937adae_4_k_cu_main4cuda3std6ranges3__45__cpo6cbeginE,(_ZN30_INTERNAL_d937adae_4_k_cu_main6thrust24THRUST_300001_SM_1000_NS12placeholders2_7E - _ZN30_INTERNAL_d937adae_4_k_cu_main4cuda3std6ranges3__45__cpo6cbeginE)
_ZN30_INTERNAL_d937adae_4_k_cu_main4cuda3std6ranges3__45__cpo6cbeginE:
	.zero		1
	.type		_ZN30_INTERNAL_d937adae_4_k_cu_main6thrust24THRUST_300001_SM_1000_NS12placeholders2_7E,@object
	.size		_ZN30_INTERNAL_d937adae_4_k_cu_main6thrust24THRUST_300001_SM_1000_NS12placeholders2_7E,(_ZN30_INTERNAL_d937adae_4_k_cu_main4cuda3std3__45__cpo7crbeginE - _ZN30_INTERNAL_d937adae_4_k_cu_main6thrust24THRUST_300001_SM_1000_NS12placeholders2_7E)
_ZN30_INTERNAL_d937adae_4_k_cu_main6thrust24THRUST_300001_SM_1000_NS12placeholders2_7E:
	.zero		1
	.type		_ZN30_INTERNAL_d937adae_4_k_cu_main4cuda3std3__45__cpo7crbeginE,@object
	.size		_ZN30_INTERNAL_d937adae_4_k_cu_main4cuda3std3__45__cpo7crbeginE,(_ZN30_INTERNAL_d937adae_4_k_cu_main4cuda3std6ranges3__45__cpo4nextE - _ZN30_INTERNAL_d937adae_4_k_cu_main4cuda3std3__45__cpo7crbeginE)
_ZN30_INTERNAL_d937adae_4_k_cu_main4cuda3std3__45__cpo7crbeginE:
	.zero		1
	.type		_ZN30_INTERNAL_d937adae_4_k_cu_main4cuda3std6ranges3__45__cpo4nextE,@object
	.size		_ZN30_INTERNAL_d937adae_4_k_cu_main4cuda3std6ranges3__45__cpo4nextE,(_ZN30_INTERNAL_d937adae_4_k_cu_main4cuda3std6ranges3__45__cpo4swapE - _ZN30_INTERNAL_d937adae_4_k_cu_main4cuda3std6ranges3__45__cpo4nextE)
_ZN30_INTERNAL_d937adae_4_k_cu_main4cuda3std6ranges3__45__cpo4nextE:
	.zero		1
	.type		_ZN30_INTERNAL_d937adae_4_k_cu_main4cuda3std6ranges3__45__cpo4swapE,@object
	.size		_ZN30_INTERNAL_d937adae_4_k_cu_main4cuda3std6ranges3__45__cpo4swapE,(_ZN30_INTERNAL_d937adae_4_k_cu_main6thrust24THRUST_300001_SM_1000_NS8cuda_cub10par_nosyncE - _ZN30_INTERNAL_d937adae_4_k_cu_main4cuda3std6ranges3__45__cpo4swapE)
_ZN30_INTERNAL_d937adae_4_k_cu_main4cuda3std6ranges3__45__cpo4swapE:
	.zero		1
	.type		_ZN30_INTERNAL_d937adae_4_k_cu_main6thrust24THRUST_300001_SM_1000_NS8cuda_cub10par_nosyncE,@object
	.size		_ZN30_INTERNAL_d937adae_4_k_cu_main6thrust24THRUST_300001_SM_1000_NS8cuda_cub10par_nosyncE,(_ZN30_INTERNAL_d937adae_4_k_cu_main6thrust24THRUST_300001_SM_1000_NS12placeholders2_9E - _ZN30_INTERNAL_d937adae_4_k_cu_main6thrust24THRUST_300001_SM_1000_NS8cuda_cub10par_nosyncE)
_ZN30_INTERNAL_d937adae_4_k_cu_main6thrust24THRUST_300001_SM_1000_NS8cuda_cub10par_nosyncE:
	.zero		1
	.type		_ZN30_INTERNAL_d937adae_4_k_cu_main6thrust24THRUST_300001_SM_1000_NS12placeholders2_9E,@object
	.size		_ZN30_INTERNAL_d937adae_4_k_cu_main6thrust24THRUST_300001_SM_1000_NS12placeholders2_9E,(_ZN30_INTERNAL_d937adae_4_k_cu_main4cuda3std3__432_GLOBAL__N__d937adae_4_k_cu_main6ignoreE - _ZN30_INTERNAL_d937adae_4_k_cu_main6thrust24THRUST_300001_SM_1000_NS12placeholders2_9E)
_ZN30_INTERNAL_d937adae_4_k_cu_main6thrust24THRUST_300001_SM_1000_NS12placeholders2_9E:
	.zero		1
	.type		_ZN30_INTERNAL_d937adae_4_k_cu_main4cuda3std3__432_GLOBAL__N__d937adae_4_k_cu_main6ignoreE,@object
	.size		_ZN30_INTERNAL_d937adae_4_k_cu_main4cuda3std3__432_GLOBAL__N__d937adae_4_k_cu_main6ignoreE,(_ZN30_INTERNAL_d937adae_4_k_cu_main4cuda3std6ranges3__45__cpo4dataE - _ZN30_INTERNAL_d937adae_4_k_cu_main4cuda3std3__432_GLOBAL__N__d937adae_4_k_cu_main6ignoreE)
_ZN30_INTERNAL_d937adae_4_k_cu_main4cuda3std3__432_GLOBAL__N__d937adae_4_k_cu_main6ignoreE:
	.zero		1
	.type		_ZN30_INTERNAL_d937adae_4_k_cu_main4cuda3std6ranges3__45__cpo4dataE,@object
	.size		_ZN30_INTERNAL_d937adae_4_k_cu_main4cuda3std6ranges3__45__cpo4dataE,(_ZN30_INTERNAL_d937adae_4_k_cu_main6thrust24THRUST_300001_SM_1000_NS12placeholders2_1E - _ZN30_INTERNAL_d937adae_4_k_cu_main4cuda3std6ranges3__45__cpo4dataE)
_ZN30_INTERNAL_d937adae_4_k_cu_main4cuda3std6ranges3__45__cpo4dataE:
	.zero		1
	.type		_ZN30_INTERNAL_d937adae_4_k_cu_main6thrust24THRUST_300001_SM_1000_NS12placeholders2_1E,@object
	.size		_ZN30_INTERNAL_d937adae_4_k_cu_main6thrust24THRUST_300001_SM_1000_NS12placeholders2_1E,(_ZN30_INTERNAL_d937adae_4_k_cu_main4cuda3std3__45__cpo5beginE - _ZN30_INTERNAL_d937adae_4_k_cu_main6thrust24THRUST_300001_SM_1000_NS12placeholders2_1E)
_ZN30_INTERNAL_d937adae_4_k_cu_main6thrust24THRUST_300001_SM_1000_NS12placeholders2_1E:
	.zero		1
	.type		_ZN30_INTERNAL_d937adae_4_k_cu_main4cuda3std3__45__cpo5beginE,@object
	.size		_ZN30_INTERNAL_d937adae_4_k_cu_main4cuda3std3__45__cpo5beginE,(_ZN30_INTERNAL_d937adae_4_k_cu_main4cuda3std6ranges3__45__cpo5beginE - _ZN30_INTERNAL_d937adae_4_k_cu_main4cuda3std3__45__cpo5beginE)
_ZN30_INTERNAL_d937adae_4_k_cu_main4cuda3std3__45__cpo5beginE:
	.zero		1
	.type		_ZN30_INTERNAL_d937adae_4_k_cu_main4cuda3std6ranges3__45__cpo5beginE,@object
	.size		_ZN30_INTERNAL_d937adae_4_k_cu_main4cuda3std6ranges3__45__cpo5beginE,(_ZN30_INTERNAL_d937adae_4_k_cu_main6thrust24THRUST_300001_SM_1000_NS12placeholders2_5E - _ZN30_INTERNAL_d937adae_4_k_cu_main4cuda3std6ranges3__45__cpo5beginE)
_ZN30_INTERNAL_d937adae_4_k_cu_main4cuda3std6ranges3__45__cpo5beginE:
	.zero		1
	.type		_ZN30_INTERNAL_d937adae_4_k_cu_main6thrust24THRUST_300001_SM_1000_NS12placeholders2_5E,@object
	.size		_ZN30_INTERNAL_d937adae_4_k_cu_main6thrust24THRUST_300001_SM_1000_NS12placeholders2_5E,(_ZN30_INTERNAL_d937adae_4_k_cu_main4cuda3std3__45__cpo6rbeginE - _ZN30_INTERNAL_d937adae_4_k_cu_main6thrust24THRUST_300001_SM_1000_NS12placeholders2_5E)
_ZN30_INTERNAL_d937adae_4_k_cu_main6thrust24THRUST_300001_SM_1000_NS12placeholders2_5E:
	.zero		1
	.type		_ZN30_INTERNAL_d937adae_4_k_cu_main4cuda3std3__45__cpo6rbeginE,@object
	.size		_ZN30_INTERNAL_d937adae_4_k_cu_main4cuda3std3__45__cpo6rbeginE,(_ZN30_INTERNAL_d937adae_4_k_cu_main4cuda3std6ranges3__45__cpo7advanceE - _ZN30_INTERNAL_d937adae_4_k_cu_main4cuda3std3__45__cpo6rbeginE)
_ZN30_INTERNAL_d937adae_4_k_cu_main4cuda3std3__45__cpo6rbeginE:
	.zero		1
	.type		_ZN30_INTERNAL_d937adae_4_k_cu_main4cuda3std6ranges3__45__cpo7advanceE,@object
	.size		_ZN30_INTERNAL_d937adae_4_k_cu_main4cuda3std6ranges3__45__cpo7advanceE,(_ZN30_INTERNAL_d937adae_4_k_cu_main4cuda3std3__47nulloptE - _ZN30_INTERNAL_d937adae_4_k_cu_main4cuda3std6ranges3__45__cpo7advanceE)
_ZN30_INTERNAL_d937adae_4_k_cu_main4cuda3std6ranges3__45__cpo7advanceE:
	.zero		1
	.type		_ZN30_INTERNAL_d937adae_4_k_cu_main4cuda3std3__47nulloptE,@object
	.size		_ZN30_INTERNAL_d937adae_4_k_cu_main4cuda3std3__47nulloptE,(_ZN30_INTERNAL_d937adae_4_k_cu_main4cuda3std6ranges3__45__cpo8distanceE - _ZN30_INTERNAL_d937adae_4_k_cu_main4cuda3std3__47nulloptE)
_ZN30_INTERNAL_d937adae_4_k_cu_main4cuda3std3__47nulloptE:
	.zero		1
	.type		_ZN30_INTERNAL_d937adae_4_k_cu_main4cuda3std6ranges3__45__cpo8distanceE,@object
	.size		_ZN30_INTERNAL_d937adae_4_k_cu_main4cuda3std6ranges3__45__cpo8distanceE,(_ZN30_INTERNAL_d937adae_4_k_cu_main6thrust24THRUST_300001_SM_1000_NS12placeholders3_10E - _ZN30_INTERNAL_d937adae_4_k_cu_main4cuda3std6ranges3__45__cpo8distanceE)
_ZN30_INTERNAL_d937adae_4_k_cu_main4cuda3std6ranges3__45__cpo8distanceE:
	.zero		1
	.type		_ZN30_INTERNAL_d937adae_4_k_cu_main6thrust24THRUST_300001_SM_1000_NS12placeholders3_10E,@object
	.size		_ZN30_INTERNAL_d937adae_4_k_cu_main6thrust24THRUST_300001_SM_1000_NS12placeholders3_10E,(_ZN30_INTERNAL_d937adae_4_k_cu_main4cuda3std3__419piecewise_constructE - _ZN30_INTERNAL_d937adae_4_k_cu_main6thrust24THRUST_300001_SM_1000_NS12placeholders3_10E)
_ZN30_INTERNAL_d937adae_4_k_cu_main6thrust24THRUST_300001_SM_1000_NS12placeholders3_10E:
	.zero		1
	.type		_ZN30_INTERNAL_d937adae_4_k_cu_main4cuda3std3__419piecewise_constructE,@object
	.size		_ZN30_INTERNAL_d937adae_4_k_cu_main4cuda3std3__419piecewise_constructE,(_ZN30_INTERNAL_d937adae_4_k_cu_main4cuda3std6ranges3__45__cpo5cdataE - _ZN30_INTERNAL_d937adae_4_k_cu_main4cuda3std3__419piecewise_constructE)
_ZN30_INTERNAL_d937adae_4_k_cu_main4cuda3std3__419piecewise_constructE:
	.zero		1
	.type		_ZN30_INTERNAL_d937adae_4_k_cu_main4cuda3std6ranges3__45__cpo5cdataE,@object
	.size		_ZN30_INTERNAL_d937adae_4_k_cu_main4cuda3std6ranges3__45__cpo5cdataE,(_ZN30_INTERNAL_d937adae_4_k_cu_main6thrust24THRUST_300001_SM_1000_NS12placeholders2_2E - _ZN30_INTERNAL_d937adae_4_k_cu_main4cuda3std6ranges3__45__cpo5cdataE)
_ZN30_INTERNAL_d937adae_4_k_cu_main4cuda3std6ranges3__45__cpo5cdataE:
	.zero		1
	.type		_ZN30_INTERNAL_d937adae_4_k_cu_main6thrust24THRUST_300001_SM_1000_NS12placeholders2_2E,@object
	.size		_ZN30_INTERNAL_d937adae_4_k_cu_main6thrust24THRUST_300001_SM_1000_NS12placeholders2_2E,(_ZN30_INTERNAL_d937adae_4_k_cu_main4cuda3std3__45__cpo3endE - _ZN30_INTERNAL_d937adae_4_k_cu_main6thrust24THRUST_300001_SM_1000_NS12placeholders2_2E)
_ZN30_INTERNAL_d937adae_4_k_cu_main6thrust24THRUST_300001_SM_1000_NS12placeholders2_2E:
	.zero		1
	.type		_ZN30_INTERNAL_d937adae_4_k_cu_main4cuda3std3__45__cpo3endE,@object
	.size		_ZN30_INTERNAL_d937adae_4_k_cu_main4cuda3std3__45__cpo3endE,(_ZN30_INTERNAL_d937adae_4_k_cu_main4cuda3std6ranges3__45__cpo3endE - _ZN30_INTERNAL_d937adae_4_k_cu_main4cuda3std3__45__cpo3endE)
_ZN30_INTERNAL_d937adae_4_k_cu_main4cuda3std3__45__cpo3endE:
	.zero		1
	.type		_ZN30_INTERNAL_d937adae_4_k_cu_main4cuda3std6ranges3__45__cpo3endE,@object
	.size		_ZN30_INTERNAL_d937adae_4_k_cu_main4cuda3std6ranges3__45__cpo3endE,(_ZN30_INTERNAL_d937adae_4_k_cu_main6thrust24THRUST_300001_SM_1000_NS12placeholders2_6E - _ZN30_INTERNAL_d937adae_4_k_cu_main4cuda3std6ranges3__45__cpo3endE)
_ZN30_INTERNAL_d937adae_4_k_cu_main4cuda3std6ranges3__45__cpo3endE:
	.zero		1
	.type		_ZN30_INTERNAL_d937adae_4_k_cu_main6thrust24THRUST_300001_SM_1000_NS12placeholders2_6E,@object
	.size		_ZN30_INTERNAL_d937adae_4_k_cu_main6thrust24THRUST_300001_SM_1000_NS12placeholders2_6E,(_ZN30_INTERNAL_d937adae_4_k_cu_main4cuda3std3__45__cpo4rendE - _ZN30_INTERNAL_d937adae_4_k_cu_main6thrust24THRUST_300001_SM_1000_NS12placeholders2_6E)
_ZN30_INTERNAL_d937adae_4_k_cu_main6thrust24THRUST_300001_SM_1000_NS12placeholders2_6E:
	.zero		1
	.type		_ZN30_INTERNAL_d937adae_4_k_cu_main4cuda3std3__45__cpo4rendE,@object
	.size		_ZN30_INTERNAL_d937adae_4_k_cu_main4cuda3std3__45__cpo4rendE,(_ZN30_INTERNAL_d937adae_4_k_cu_main4cuda3std6ranges3__45__cpo9iter_swapE - _ZN30_INTERNAL_d937adae_4_k_cu_main4cuda3std3__45__cpo4rendE)
_ZN30_INTERNAL_d937adae_4_k_cu_main4cuda3std3__45__cpo4rendE:
	.zero		1
	.type		_ZN30_INTERNAL_d937adae_4_k_cu_main4cuda3std6ranges3__45__cpo9iter_swapE,@object
	.size		_ZN30_INTERNAL_d937adae_4_k_cu_main4cuda3std6ranges3__45__cpo9iter_swapE,(_ZN30_INTERNAL_d937adae_4_k_cu_main4cuda3std3__48unexpectE - _ZN30_INTERNAL_d937adae_4_k_cu_main4cuda3std6ranges3__45__cpo9iter_swapE)
_ZN30_INTERNAL_d937adae_4_k_cu_main4cuda3std6ranges3__45__cpo9iter_swapE:
	.zero		1
	.type		_ZN30_INTERNAL_d937adae_4_k_cu_main4cuda3std3__48unexpectE,@object
	.size		_ZN30_INTERNAL_d937adae_4_k_cu_main4cuda3std3__48unexpectE,(_ZN30_INTERNAL_d937adae_4_k_cu_main6thrust24THRUST_300001_SM_1000_NS8cuda_cub3parE - _ZN30_INTERNAL_d937adae_4_k_cu_main4cuda3std3__48unexpectE)
_ZN30_INTERNAL_d937adae_4_k_cu_main4cuda3std3__48unexpectE:
	.zero		1
	.type		_ZN30_INTERNAL_d937adae_4_k_cu_main6thrust24THRUST_300001_SM_1000_NS8cuda_cub3parE,@object
	.size		_ZN30_INTERNAL_d937adae_4_k_cu_main6thrust24THRUST_300001_SM_1000_NS8cuda_cub3parE,(_ZN30_INTERNAL_d937adae_4_k_cu_main6thrust24THRUST_300001_SM_1000_NS12placeholders2_4E - _ZN30_INTERNAL_d937adae_4_k_cu_main6thrust24THRUST_300001_SM_1000_NS8cuda_cub3parE)
_ZN30_INTERNAL_d937adae_4_k_cu_main6thrust24THRUST_300001_SM_1000_NS8cuda_cub3parE:
	.zero		1
	.type		_ZN30_INTERNAL_d937adae_4_k_cu_main6thrust24THRUST_300001_SM_1000_NS12placeholders2_4E,@object
	.size		_ZN30_INTERNAL_d937adae_4_k_cu_main6thrust24THRUST_300001_SM_1000_NS12placeholders2_4E,(_ZN30_INTERNAL_d937adae_4_k_cu_main4cuda3std3__45__cpo4cendE - _ZN30_INTERNAL_d937adae_4_k_cu_main6thrust24THRUST_300001_SM_1000_NS12placeholders2_4E)
_ZN30_INTERNAL_d937adae_4_k_cu_main6thrust24THRUST_300001_SM_1000_NS12placeholders2_4E:
	.zero		1
	.type		_ZN30_INTERNAL_d937adae_4_k_cu_main4cuda3std3__45__cpo4cendE,@object
	.size		_ZN30_INTERNAL_d937adae_4_k_cu_main4cuda3std3__45__cpo4cendE,(_ZN30_INTERNAL_d937adae_4_k_cu_main4cuda3std6ranges3__45__cpo4cendE - _ZN30_INTERNAL_d937adae_4_k_cu_main4cuda3std3__45__cpo4cendE)
_ZN30_INTERNAL_d937adae_4_k_cu_main4cuda3std3__45__cpo4cendE:
	.zero		1
	.type		_ZN30_INTERNAL_d937adae_4_k_cu_main4cuda3std6ranges3__45__cpo4cendE,@object
	.size		_ZN30_INTERNAL_d937adae_4_k_cu_main4cuda3std6ranges3__45__cpo4cendE,(_ZN30_INTERNAL_d937adae_4_k_cu_main4cuda3std3__420unreachable_sentinelE - _ZN30_INTERNAL_d937adae_4_k_cu_main4cuda3std6ranges3__45__cpo4cendE)
_ZN30_INTERNAL_d937adae_4_k_cu_main4cuda3std6ranges3__45__cpo4cendE:
	.zero		1
	.type		_ZN30_INTERNAL_d937adae_4_k_cu_main4cuda3std3__420unreachable_sentinelE,@object
	.size		_ZN30_INTERNAL_d937adae_4_k_cu_main4cuda3std3__420unreachable_sentinelE,(_ZN30_INTERNAL_d937adae_4_k_cu_main4cuda3std6ranges3__45__cpo5ssizeE - _ZN30_INTERNAL_d937adae_4_k_cu_main4cuda3std3__420unreachable_sentinelE)
_ZN30_INTERNAL_d937adae_4_k_cu_main4cuda3std3__420unreachable_sentinelE:
	.zero		1
	.type		_ZN30_INTERNAL_d937adae_4_k_cu_main4cuda3std6ranges3__45__cpo5ssizeE,@object
	.size		_ZN30_INTERNAL_d937adae_4_k_cu_main4cuda3std6ranges3__45__cpo5ssizeE,(_ZN30_INTERNAL_d937adae_4_k_cu_main6thrust24THRUST_300001_SM_1000_NS12placeholders2_8E - _ZN30_INTERNAL_d937adae_4_k_cu_main4cuda3std6ranges3__45__cpo5ssizeE)
_ZN30_INTERNAL_d937adae_4_k_cu_main4cuda3std6ranges3__45__cpo5ssizeE:
	.zero		1
	.type		_ZN30_INTERNAL_d937adae_4_k_cu_main6thrust24THRUST_300001_SM_1000_NS12placeholders2_8E,@object
	.size		_ZN30_INTERNAL_d937adae_4_k_cu_main6thrust24THRUST_300001_SM_1000_NS12placeholders2_8E,(_ZN30_INTERNAL_d937adae_4_k_cu_main4cuda3std3__45__cpo5crendE - _ZN30_INTERNAL_d937adae_4_k_cu_main6thrust24THRUST_300001_SM_1000_NS12placeholders2_8E)
_ZN30_INTERNAL_d937adae_4_k_cu_main6thrust24THRUST_300001_SM_1000_NS12placeholders2_8E:
	.zero		1
	.type		_ZN30_INTERNAL_d937adae_4_k_cu_main4cuda3std3__45__cpo5crendE,@object
	.size		_ZN30_INTERNAL_d937adae_4_k_cu_main4cuda3std3__45__cpo5crendE,(_ZN30_INTERNAL_d937adae_4_k_cu_main4cuda3std6ranges3__45__cpo4prevE - _ZN30_INTERNAL_d937adae_4_k_cu_main4cuda3std3__45__cpo5crendE)
_ZN30_INTERNAL_d937adae_4_k_cu_main4cuda3std3__45__cpo5crendE:
	.zero		1
	.type		_ZN30_INTERNAL_d937adae_4_k_cu_main4cuda3std6ranges3__45__cpo4prevE,@object
	.size		_ZN30_INTERNAL_d937adae_4_k_cu_main4cuda3std6ranges3__45__cpo4prevE,(_ZN30_INTERNAL_d937adae_4_k_cu_main4cuda3std6ranges3__45__cpo9iter_moveE - _ZN30_INTERNAL_d937adae_4_k_cu_main4cuda3std6ranges3__45__cpo4prevE)
_ZN30_INTERNAL_d937adae_4_k_cu_main4cuda3std6ranges3__45__cpo4prevE:
	.zero		1
	.type		_ZN30_INTERNAL_d937adae_4_k_cu_main4cuda3std6ranges3__45__cpo9iter_moveE,@object
	.size		_ZN30_INTERNAL_d937adae_4_k_cu_main4cuda3std6ranges3__45__cpo9iter_moveE,(_ZN30_INTERNAL_d937adae_4_k_cu_main6thrust24THRUST_300001_SM_1000_NS6system6detail10sequential3seqE - _ZN30_INTERNAL_d937adae_4_k_cu_main4cuda3std6ranges3__45__cpo9iter_moveE)
_ZN30_INTERNAL_d937adae_4_k_cu_main4cuda3std6ranges3__45__cpo9iter_moveE:
	.zero		1
	.type		_ZN30_INTERNAL_d937adae_4_k_cu_main6thrust24THRUST_300001_SM_1000_NS6system6detail10sequential3seqE,@object
	.size		_ZN30_INTERNAL_d937adae_4_k_cu_main6thrust24THRUST_300001_SM_1000_NS6system6detail10sequential3seqE,(.L_52 - _ZN30_INTERNAL_d937adae_4_k_cu_main6thrust24THRUST_300001_SM_1000_NS6system6detail10sequential3seqE)
_ZN30_INTERNAL_d937adae_4_k_cu_main6thrust24THRUST_300001_SM_1000_NS6system6detail10sequential3seqE:
	.zero		1
.L_52:


//--------------------- .nv.shared._ZN3cub18CUB_300001_SM_10006detail6reduce18DeviceReduceKernelINS2_10policy_hubIdyN4cuda3std3__44plusIdEEE10Policy1000EN6thrust24THRUST_300001_SM_1000_NS6detail15normal_iteratorINSD_10device_ptrIdEEEEyS9_dNS7_10__identityEEEvT0_PT3_T1_NS0_13GridEvenShareISN_EET2_T4_ --------------------------
	.section	.nv.shared._ZN3cub18CUB_300001_SM_10006detail6reduce18DeviceReduceKernelINS2_10policy_hubIdyN4cuda3std3__44plusIdEEE10Policy1000EN6thrust24THRUST_300001_SM_1000_NS6detail15normal_iteratorINSD_10device_ptrIdEEEEyS9_dNS7_10__identityEEEvT0_PT3_T1_NS0_13GridEvenShareISN_EET2_T4_,"aw",@nobits
	.sectionflags	@""
	.align	8
.nv.shared._ZN3cub18CUB_300001_SM_10006detail6reduce18DeviceReduceKernelINS2_10policy_hubIdyN4cuda3std3__44plusIdEEE10Policy1000EN6thrust24THRUST_300001_SM_1000_NS6detail15normal_iteratorINSD_10device_ptrIdEEEEyS9_dNS7_10__identityEEEvT0_PT3_T1_NS0_13GridEvenShareISN_EET2_T4_:
	.zero		1176


//--------------------- .nv.shared._ZN3cub18CUB_300001_SM_10006detail6reduce28DeviceReduceSingleTileKernelINS2_10policy_hubIdyN4cuda3std3__44plusIdEEE10Policy1000EN6thrust24THRUST_300001_SM_1000_NS6detail15normal_iteratorINSD_10device_ptrIdEEEEPdyS9_ddNS7_10__identityEEEvT0_T1_T2_T3_T4_T6_ --------------------------
	.section	.nv.shared._ZN3cub18CUB_300001_SM_10006detail6reduce28DeviceReduceSingleTileKernelINS2_10policy_hubIdyN4cuda3std3__44plusIdEEE10Policy1000EN6thrust24THRUST_300001_SM_1000_NS6detail15normal_iteratorINSD_10device_ptrIdEEEEPdyS9_ddNS7_10__identityEEEvT0_T1_T2_T3_T4_T6_,"aw",@nobits
	.sectionflags	@""
	.align	8
.nv.shared._ZN3cub18CUB_300001_SM_10006detail6reduce28DeviceReduceSingleTileKernelINS2_10policy_hubIdyN4cuda3std3__44plusIdEEE10Policy1000EN6thrust24THRUST_300001_SM_1000_NS6detail15normal_iteratorINSD_10device_ptrIdEEEEPdyS9_ddNS7_10__identityEEEvT0_T1_T2_T3_T4_T6_:
	.zero		1176


//--------------------- .nv.shared._ZN3cub18CUB_300001_SM_10006detail6reduce28DeviceReduceSingleTileKernelINS2_10policy_hubIdjN4cuda3std3__44plusIdEEE10Policy1000EPdSC_iS9_ddNS7_10__identityEEEvT0_T1_T2_T3_T4_T6_ --------------------------
	.section	.nv.shared._ZN3cub18CUB_300001_SM_10006detail6reduce28DeviceReduceSingleTileKernelINS2_10policy_hubIdjN4cuda3std3__44plusIdEEE10Policy1000EPdSC_iS9_ddNS7_10__identityEEEvT0_T1_T2_T3_T4_T6_,"aw",@nobits
	.sectionflags	@""
	.align	8
.nv.shared._ZN3cub18CUB_300001_SM_10006detail6reduce28DeviceReduceSingleTileKernelINS2_10policy_hubIdjN4cuda3std3__44plusIdEEE10Policy1000EPdSC_iS9_ddNS7_10__identityEEEvT0_T1_T2_T3_T4_T6_:
	.zero		1216


//--------------------- .nv.shared._ZN3cub18CUB_300001_SM_10006detail6reduce18DeviceReduceKernelINS2_10policy_hubIdjN4cuda3std3__44plusIdEEE10Policy1000EN6thrust24THRUST_300001_SM_1000_NS6detail15normal_iteratorINSD_10device_ptrIdEEEEjS9_dNS7_10__identityEEEvT0_PT3_T1_NS0_13GridEvenShareISN_EET2_T4_ --------------------------
	.section	.nv.shared._ZN3cub18CUB_300001_SM_10006detail6reduce18DeviceReduceKernelINS2_10policy_hubIdjN4cuda3std3__44plusIdEEE10Policy1000EN6thrust24THRUST_300001_SM_1000_NS6detail15normal_iteratorINSD_10device_ptrIdEEEEjS9_dNS7_10__identityEEEvT0_PT3_T1_NS0_13GridEvenShareISN_EET2_T4_,"aw",@nobits
	.sectionflags	@""
	.align	8
.nv.shared._ZN3cub18CUB_300001_SM_10006detail6reduce18DeviceReduceKernelINS2_10policy_hubIdjN4cuda3std3__44plusIdEEE10Policy1000EN6thrust24THRUST_300001_SM_1000_NS6detail15normal_iteratorINSD_10device_ptrIdEEEEjS9_dNS7_10__identityEEEvT0_PT3_T1_NS0_13GridEvenShareISN_EET2_T4_:
	.zero		1216


//--------------------- .nv.shared._ZN3cub18CUB_300001_SM_10006detail6reduce28DeviceReduceSingleTileKernelINS2_10policy_hubIdjN4cuda3std3__44plusIdEEE10Policy1000EN6thrust24THRUST_300001_SM_1000_NS6detail15normal_iteratorINSD_10device_ptrIdEEEEPdjS9_ddNS7_10__identityEEEvT0_T1_T2_T3_T4_T6_ --------------------------
	.section	.nv.shared._ZN3cub18CUB_300001_SM_10006detail6reduce28DeviceReduceSingleTileKernelINS2_10policy_hubIdjN4cuda3std3__44plusIdEEE10Policy1000EN6thrust24THRUST_300001_SM_1000_NS6detail15normal_iteratorINSD_10device_ptrIdEEEEPdjS9_ddNS7_10__identityEEEvT0_T1_T2_T3_T4_T6_,"aw",@nobits
	.sectionflags	@""
	.align	8
.nv.shared._ZN3cub18CUB_300001_SM_10006detail6reduce28DeviceReduceSingleTileKernelINS2_10policy_hubIdjN4cuda3std3__44plusIdEEE10Policy1000EN6thrust24THRUST_300001_SM_1000_NS6detail15normal_iteratorINSD_10device_ptrIdEEEEPdjS9_ddNS7_10__identityEEEvT0_T1_T2_T3_T4_T6_:
	.zero		1216


//--------------------- .nv.shared._Z5DeriyILi2EEvPKdPd --------------------------
	.section	.nv.shared._Z5DeriyILi2EEvPKdPd,"aw",@nobits
	.sectionflags	@""
	.align	8
.nv.shared._Z5DeriyILi2EEvPKdPd:
	.zero		34304


//--------------------- .nv.shared._Z5DerixILi2EEvPKdPd --------------------------
	.section	.nv.shared._Z5DerixILi2EEvPKdPd,"aw",@nobits
	.sectionflags	@""
	.align	8
.nv.shared._Z5DerixILi2EEvPKdPd:
	.zero		9232


//--------------------- .nv.shared._Z5DeriyILi1EEvPKdPd --------------------------
	.section	.nv.shared._Z5DeriyILi1EEvPKdPd,"aw",@nobits
	.sectionflags	@""
	.align	8
.nv.shared._Z5DeriyILi1EEvPKdPd:
	.zero		34304


//--------------------- .nv.shared._Z5DerixILi1EEvPKdPd --------------------------
	.section	.nv.shared._Z5DerixILi1EEvPKdPd,"aw",@nobits
	.sectionflags	@""
	.align	8
.nv.shared._Z5DerixILi1EEvPKdPd:
	.zero		9232


//--------------------- .nv.constant0._ZN3cub18CUB_300001_SM_10006detail6reduce28DeviceReduceSingleTileKernelINS2_10policy_hubIdyN4cuda3std3__44plusIdEEE10Policy1000EPdSC_iS9_ddNS7_10__identityEEEvT0_T1_T2_T3_T4_T6_ --------------------------
	.section	.nv.constant0._ZN3cub18CUB_300001_SM_10006detail6reduce28DeviceReduceSingleTileKernelINS2_10policy_hubIdyN4cuda3std3__44plusIdEEE10Policy1000EPdSC_iS9_ddNS7_10__identityEEEvT0_T1_T2_T3_T4_T6_,"a",@progbits
	.sectionflags	@""
	.align	4
.nv.constant0._ZN3cub18CUB_300001_SM_10006detail6reduce28DeviceReduceSingleTileKernelINS2_10policy_hubIdyN4cuda3std3__44plusIdEEE10Policy1000EPdSC_iS9_ddNS7_10__identityEEEvT0_T1_T2_T3_T4_T6_:
	.zero		929


//--------------------- .nv.constant0._ZN3cub18CUB_300001_SM_10006detail6reduce18DeviceReduceKernelINS2_10policy_hubIdyN4cuda3std3__44plusIdEEE10Policy1000EN6thrust24THRUST_300001_SM_1000_NS6detail15normal_iteratorINSD_10device_ptrIdEEEEyS9_dNS7_10__identityEEEvT0_PT3_T1_NS0_13GridEvenShareISN_EET2_T4_ --------------------------
	.section	.nv.constant0._ZN3cub18CUB_300001_SM_10006detail6reduce18DeviceReduceKernelINS2_10policy_hubIdyN4cuda3std3__44plusIdEEE10Policy1000EN6thrust24THRUST_300001_SM_1000_NS6detail15normal_iteratorINSD_10device_ptrIdEEEEyS9_dNS7_10__identityEEEvT0_PT3_T1_NS0_13GridEvenShareISN_EET2_T4_,"a",@progbits
	.sectionflags	@""
	.align	4
.nv.constant0._ZN3cub18CUB_300001_SM_10006detail6reduce18DeviceReduceKernelINS2_10policy_hubIdyN4cuda3std3__44plusIdEEE10Policy1000EN6thrust24THRUST_300001_SM_1000_NS6detail15normal_iteratorINSD_10device_ptrIdEEEEyS9_dNS7_10__identityEEEvT0_PT3_T1_NS0_13GridEvenShareISN_EET2_T4_:
	.zero		994


//--------------------- .nv.constant0._ZN3cub18CUB_300001_SM_10006detail6reduce28DeviceReduceSingleTileKernelINS2_10policy_hubIdyN4cuda3std3__44plusIdEEE10Policy1000EN6thrust24THRUST_300001_SM_1000_NS6detail15normal_iteratorINSD_10device_ptrIdEEEEPdyS9_ddNS7_10__identityEEEvT0_T1_T2_T3_T4_T6_ --------------------------
	.section	.nv.constant0._ZN3cub18CUB_300001_SM_10006detail6reduce28DeviceReduceSingleTileKernelINS2_10policy_hubIdyN4cuda3std3__44plusIdEEE10Policy1000EN6thrust24THRUST_300001_SM_1000_NS6detail15normal_iteratorINSD_10device_ptrIdEEEEPdyS9_ddNS7_10__identityEEEvT0_T1_T2_T3_T4_T6_,"a",@progbits
	.sectionflags	@""
	.align	4
.nv.constant0._ZN3cub18CUB_300001_SM_10006detail6reduce28DeviceReduceSingleTileKernelINS2_10policy_hubIdyN4cuda3std3__44plusIdEEE10Policy1000EN6thrust24THRUST_300001_SM_1000_NS6detail15normal_iteratorINSD_10device_ptrIdEEEEPdyS9_ddNS7_10__identityEEEvT0_T1_T2_T3_T4_T6_:
	.zero		937


//--------------------- .nv.constant0._ZN3cub18CUB_300001_SM_10006detail6reduce28DeviceReduceSingleTileKernelINS2_10policy_hubIdjN4cuda3std3__44plusIdEEE10Policy1000EPdSC_iS9_ddNS7_10__identityEEEvT0_T1_T2_T3_T4_T6_ --------------------------
	.section	.nv.constant0._ZN3cub18CUB_300001_SM_10006detail6reduce28DeviceReduceSingleTileKernelINS2_10policy_hubIdjN4cuda3std3__44plusIdEEE10Policy1000EPdSC_iS9_ddNS7_10__identityEEEvT0_T1_T2_T3_T4_T6_,"a",@progbits
	.sectionflags	@""
	.align	4
.nv.constant0._ZN3cub18CUB_300001_SM_10006detail6reduce28DeviceReduceSingleTileKernelINS2_10policy_hubIdjN4cuda3std3__44plusIdEEE10Policy1000EPdSC_iS9_ddNS7_10__identityEEEvT0_T1_T2_T3_T4_T6_:
	.zero		929


//--------------------- .nv.constant0._ZN3cub18CUB_300001_SM_10006detail6reduce18DeviceReduceKernelINS2_10policy_hubIdjN4cuda3std3__44plusIdEEE10Policy1000EN6thrust24THRUST_300001_SM_1000_NS6detail15normal_iteratorINSD_10device_ptrIdEEEEjS9_dNS7_10__identityEEEvT0_PT3_T1_NS0_13GridEvenShareISN_EET2_T4_ --------------------------
	.section	.nv.constant0._ZN3cub18CUB_300001_SM_10006detail6reduce18DeviceReduceKernelINS2_10policy_hubIdjN4cuda3std3__44plusIdEEE10Policy1000EN6thrust24THRUST_300001_SM_1000_NS6detail15normal_iteratorINSD_10device_ptrIdEEEEjS9_dNS7_10__identityEEEvT0_PT3_T1_NS0_13GridEvenShareISN_EET2_T4_,"a",@progbits
	.sectionflags	@""
	.align	4
.nv.constant0._ZN3cub18CUB_300001_SM_10006detail6reduce18DeviceReduceKernelINS2_10policy_hubIdjN4cuda3std3__44plusIdEEE10Policy1000EN6thrust24THRUST_300001_SM_1000_NS6detail15normal_iteratorINSD_10device_ptrIdEEEEjS9_dNS7_10__identityEEEvT0_PT3_T1_NS0_13GridEvenShareISN_EET2_T4_:
	.zero		958


//--------------------- .nv.constant0._ZN3cub18CUB_300001_SM_10006detail6reduce28DeviceReduceSingleTileKernelINS2_10policy_hubIdjN4cuda3std3__44plusIdEEE10Policy1000EN6thrust24THRUST_300001_SM_1000_NS6detail15normal_iteratorINSD_10device_ptrIdEEEEPdjS9_ddNS7_10__identityEEEvT0_T1_T2_T3_T4_T6_ --------------------------
	.section	.nv.constant0._ZN3cub18CUB_300001_SM_10006detail6reduce28DeviceReduceSingleTileKernelINS2_10policy_hubIdjN4cuda3std3__44plusIdEEE10Policy1000EN6thrust24THRUST_300001_SM_1000_NS6detail15normal_iteratorINSD_10device_ptrIdEEEEPdjS9_ddNS7_10__identityEEEvT0_T1_T2_T3_T4_T6_,"a",@progbits
	.sectionflags	@""
	.align	4
.nv.constant0._ZN3cub18CUB_300001_SM_10006detail6reduce28DeviceReduceSingleTileKernelINS2_10policy_hubIdjN4cuda3std3__44plusIdEEE10Policy1000EN6thrust24THRUST_300001_SM_1000_NS6detail15normal_iteratorINSD_10device_ptrIdEEEEPdjS9_ddNS7_10__identityEEEvT0_T1_T2_T3_T4_T6_:
	.zero		929


//--------------------- .nv.constant0._ZN3cub18CUB_300001_SM_10006detail11EmptyKernelIvEEvv --------------------------
	.section	.nv.constant0._ZN3cub18CUB_300001_SM_10006detail11EmptyKernelIvEEvv,"a",@progbits
	.sectionflags	@""
	.align	4
.nv.constant0._ZN3cub18CUB_300001_SM_10006detail11EmptyKernelIvEEvv:
	.zero		896


//--------------------- .nv.constant0._Z5EtattPKdS0_S0_S0_PdS1_S1_S1_ --------------------------
	.section	.nv.constant0._Z5EtattPKdS0_S0_S0_PdS1_S1_S1_,"a",@progbits
	.sectionflags	@""
	.align	4
.nv.constant0._Z5EtattPKdS0_S0_S0_PdS1_S1_S1_:
	.zero		960


//--------------------- .nv.constant0._Z5AdamsPKdPdS1_ --------------------------
	.section	.nv.constant0._Z5AdamsPKdPdS1_,"a",@progbits
	.sectionflags	@""
	.align	4
.nv.constant0._Z5AdamsPKdPdS1_:
	.zero		920


//--------------------- .nv.constant0._Z9SubFluxx6PKdS0_S0_S0_S0_S0_Pd --------------------------
	.section	.nv.constant0._Z9SubFluxx6PKdS0_S0_S0_S0_S0_Pd,"a",@progbits
	.sectionflags	@""
	.align	4
.nv.constant0._Z9SubFluxx6PKdS0_S0_S0_S0_S0_Pd:
	.zero		952


//--------------------- .nv.constant0._Z9SubFluxx5PKdS0_S0_S0_S0_S0_PdS1_S1_S1_S1_ --------------------------
	.section	.nv.constant0._Z9SubFluxx5PKdS0_S0_S0_S0_S0_PdS1_S1_S1_S1_,"a",@progbits
	.sectionflags	@""
	.align	4
.nv.constant0._Z9SubFluxx5PKdS0_S0_S0_S0_S0_PdS1_S1_S1_S1_:
	.zero		984


//--------------------- .nv.constant0._Z9SubFluxx4PKdS0_S0_S0_S0_S0_S0_S0_Pd --------------------------
	.section	.nv.constant0._Z9SubFluxx4PKdS0_S0_S0_S0_S0_S0_S0_Pd,"a",@progbits
	.sectionflags	@""
	.align	4
.nv.constant0._Z9SubFluxx4PKdS0_S0_S0_S0_S0_S0_S0_Pd:
	.zero		968


//--------------------- .nv.constant0._Z9SubFluxx3PKdS0_S0_S0_S0_S0_S0_S0_PdS1_ --------------------------
	.section	.nv.constant0._Z9SubFluxx3PKdS0_S0_S0_S0_S0_S0_S0_PdS1_,"a",@progbits
	.sectionflags	@""
	.align	4
.nv.constant0._Z9SubFluxx3PKdS0_S0_S0_S0_S0_S0_S0_PdS1_:
	.zero		976


//--------------------- .nv.constant0._Z9SubFluxx2PKdS0_S0_S0_S0_S0_S0_S0_S0_S0_S0_PdS1_S1_S1_ --------------------------
	.section	.nv.constant0._Z9SubFluxx2PKdS0_S0_S0_S0_S0_S0_S0_S0_S0_S0_PdS1_S1_S1_,"a",@progbits
	.sectionflags	@""
	.align	4
.nv.constant0._Z9SubFluxx2PKdS0_S0_S0_S0_S0_S0_S0_S0_S0_S0_PdS1_S1_S1_:
	.zero		1016


//--------------------- .nv.constant0._Z9SubFluxx1PKdS0_S0_PdS1_S1_ --------------------------
	.section	.nv.constant0._Z9SubFluxx1PKdS0_S0_PdS1_S1_,"a",@progbits
	.sectionflags	@""
	.align	4
.nv.constant0._Z9SubFluxx1PKdS0_S0_PdS1_S1_:
	.zero		944


//--------------------- .nv.constant0._Z16InitialiseArraysPdS_S_S_S_S_S_S_S_S_S_ --------------------------
	.section	.nv.constant0._Z16InitialiseArraysPdS_S_S_S_S_S_S_S_S_S_,"a",@progbits
	.sectionflags	@""
	.align	4
.nv.constant0._Z16InitialiseArraysPdS_S_S_S_S_S_S_S_S_S_:
	.zero		984


//--------------------- .nv.constant0._Z5DeriyILi2EEvPKdPd --------------------------
	.section	.nv.constant0._Z5DeriyILi2EEvPKdPd,"a",@progbits
	.sectionflags	@""
	.align	4
.nv.constant0._Z5DeriyILi2EEvPKdPd:
	.zero		912


//--------------------- .nv.constant0._Z5DerixILi2EEvPKdPd --------------------------
	.section	.nv.constant0._Z5DerixILi2EEvPKdPd,"a",@progbits
	.sectionflags	@""
	.align	4
.nv.constant0._Z5DerixILi2EEvPKdPd:
	.zero		912


//--------------------- .nv.constant0._Z5DeriyILi1EEvPKdPd --------------------------
	.section	.nv.constant0._Z5DeriyILi1EEvPKdPd,"a",@progbits
	.sectionflags	@""
	.align	4
.nv.constant0._Z5DeriyILi1EEvPKdPd:
	.zero		912


//--------------------- .nv.constant0._Z5DerixILi1EEvPKdPd --------------------------
	.section	.nv.constant0._Z5DerixILi1EEvPKdPd,"a",@progbits
	.sectionflags	@""
	.align	4
.nv.constant0._Z5DerixILi1EEvPKdPd:
	.zero		912


//--------------------- SYMBOLS --------------------------

	.type		.nv.reservedSmem.offset0,@object
	.size		.nv.reservedSmem.offset0,0x4
	.type		.nv.reservedSmem.cap,@object
	.size		.nv.reservedSmem.cap,0x4
